// auto-generated by cutlass_sweep.gemm — config: {"arch": "sm_100", "cluster_m": 2, "cluster_n": 1, "dtype": "fp16", "dtype_b": "fp16", "layout": "nt", "stages": 0, "tile_k": 16, "tile_m": 256, "tile_n": 224}
#include "cutlass/cutlass.h"
#include "cutlass/gemm/collective/collective_builder.hpp"
#include "cutlass/gemm/device/gemm_universal_adapter.h"
#include "cutlass/gemm/kernel/gemm_universal.hpp"
#include "cutlass/epilogue/collective/collective_builder.hpp"

using ElemA = cutlass::half_t;
using ElemB = cutlass::half_t;
using ElemCD = cutlass::half_t;
using Acc  = float;
using TileShape    = cute::Shape<cute::_256, cute::_224, cute::_16>;
using ClusterShape = cute::Shape<cute::_2, cute::_1, cute::_1>;

using CollectiveEpilogue = typename cutlass::epilogue::collective::CollectiveBuilder<
    cutlass::arch::Sm100, cutlass::arch::OpClassTensorOp,
    TileShape, ClusterShape,
    cutlass::epilogue::collective::EpilogueTileAuto,
    Acc, Acc,
    ElemCD, cutlass::layout::RowMajor, 128 / cutlass::sizeof_bits<ElemCD>::value,
    ElemCD, cutlass::layout::RowMajor, 128 / cutlass::sizeof_bits<ElemCD>::value,
    cutlass::epilogue::collective::EpilogueScheduleAuto
  >::CollectiveOp;

using CollectiveMainloop = typename cutlass::gemm::collective::CollectiveBuilder<
    cutlass::arch::Sm100, cutlass::arch::OpClassTensorOp,
    ElemA, cutlass::layout::RowMajor, 128 / cutlass::sizeof_bits<ElemA>::value,
    ElemB, cutlass::layout::ColumnMajor, 128 / cutlass::sizeof_bits<ElemB>::value,
    Acc,
    TileShape, ClusterShape,
    cutlass::gemm::collective::StageCountAutoCarveout<static_cast<int>(sizeof(typename CollectiveEpilogue::SharedStorage))>,
    cutlass::gemm::collective::KernelScheduleAuto
  >::CollectiveOp;

using GemmKernel = cutlass::gemm::kernel::GemmUniversal<
    cute::Shape<int,int,int,int>,
    CollectiveMainloop,
    CollectiveEpilogue
>;
using Gemm = cutlass::gemm::device::GemmUniversalAdapter<GemmKernel>;

// Force the device kernel symbol into the cubin without needing a host main.
auto* _anchor = &cutlass::device_kernel<GemmKernel>;


// ===== COMPILED SASS (sm_100a) =====

	.target	sm_100a

	.elftype	@"ET_EXEC"


//--------------------- .note.nv.tkinfo           --------------------------
	.section	.note.nv.tkinfo,"",@"SHT_NOTE"
	.sectionflags	@"SHF_NOTE_NV_TKINFO"
	.tkinfo
        /*0018*/ 	.word	0x00000002
        /*0030*/ 	.string	""
        /*0030*/ 	.string	"ptxas"
        /*0030*/ 	.string	"Cuda compilation tools, release 13.0, V13.0.88"
        /*0030*/ 	.string	"Build cuda_13.0.r13.0/compiler.36424714_0"
        /*0030*/ 	.string	"-arch sm_100a -m 64 "



//--------------------- .note.nv.cuinfo           --------------------------
	.section	.note.nv.cuinfo,"",@"SHT_NOTE"
	.sectionflags	@"SHF_NOTE_NV_CUINFO"
        /*0018*/ 	.short	0x0002
        /*001a*/ 	.short	0x0064
        /*001c*/ 	.short	0x0082
	.zero		2


//--------------------- .nv.info                  --------------------------
	.section	.nv.info,"",@"SHT_CUDA_INFO"
	.align	4


	//----- nvinfo : EIATTR_REGCOUNT
	.align		4
        /*0000*/ 	.byte	0x04, 0x2f
        /*0002*/ 	.short	(.L_19 - .L_18)
	.align		4
.L_18:
        /*0004*/ 	.word	index@(_ZN7cutlass13device_kernelINS_4gemm6kernel13GemmUniversalIN4cute5tupleIJiiiiEEENS1_10collective13CollectiveMmaINS1_35MainloopSm100TmaUmmaWarpSpecializedILi15ELi2ELi2ENS5_IJNS4_1CILi2EEENSA_ILi1EEESC_EEEEENS5_IJNSA_ILi256EEENSA_ILi224EEENSA_ILi16EEEEEENS_6half_tENS5_IJlSC_lEEESJ_SK_NS4_8TiledMMAINS4_8MMA_AtomIJNS4_26SM100_MMA_F16BF16_2x1SM_SSISJ_SJ_fLi256ELi224ELNS4_4UMMA5MajorE0ELSP_0ELNSO_7ScaleInE0ELSQ_0EEEEEENS4_6LayoutINS5_IJSC_SC_SC_EEENS5_IJNSA_ILi0EEESV_SV_EEEEENS5_IJNS4_10UnderscoreESY_SY_EEEEENS4_18SM100_TMA_2SM_LOADENS4_14ComposedLayoutINS4_7SwizzleILi1ELi4ELi3EEENS4_18smem_ptr_flag_bitsILi16EEENST_INS5_IJNSA_ILi8EEESH_EEENS5_IJSH_SC_EEEEEEEvNS4_8identityES11_S1B_vS1C_EENS_8epilogue10collective18CollectiveEpilogueINS1E_23Sm100TmaWarpSpecializedILi2ELi1ELi224ELb1ELb0EEEJNS5_IJNSA_ILi128EEESG_SH_EEENS5_IJNST_IS1J_SC_EENST_ISG_SC_EEEEESJ_SK_SJ_SK_NS1E_6fusion15FusionCallbacksIS1I_NS1O_17LinearCombinationISJ_fSJ_fLNS_15FloatRoundStyleE2EEES1K_S1N_JEEENS4_5SM1004TMEM4LOAD26SM100_TMEM_LOAD_32dp32b32xENS4_13SM90_TMA_LOADENS12_INS13_ILi2ELi4ELi3EEES16_NST_INS5_IJS17_NSA_ILi32EEEEEENS5_IJS20_SC_EEEEEEENS4_39AutoVectorizingCopyWithAssumedAlignmentILi128EEENS4_14SM90_TMA_STOREES24_S26_S26_EEEvvEEEEvNT_6ParamsE)
        /*0008*/ 	.word	0x000000ff


	//----- nvinfo : EIATTR_FRAME_SIZE
	.align		4
.L_19:
        /*000c*/ 	.byte	0x04, 0x11
        /*000e*/ 	.short	(.L_21 - .L_20)
	.align		4
.L_20:
        /*0010*/ 	.word	index@($__internal_2_$__cuda_sm10x_tcgen05_guardrail_trap_unallocated_columns_being_dealloced)
        /*0014*/ 	.word	0x000001a8


	//----- nvinfo : EIATTR_FRAME_SIZE
	.align		4
.L_21:
        /*0018*/ 	.byte	0x04, 0x11
        /*001a*/ 	.short	(.L_23 - .L_22)
	.align		4
.L_22:
        /*001c*/ 	.word	index@($__internal_1_$__cuda_sm10x_tcgen05_guardrail_trap_phase_invalid_during_alloc)
        /*0020*/ 	.word	0x000001a8


	//----- nvinfo : EIATTR_FRAME_SIZE
	.align		4
.L_23:
        /*0024*/ 	.byte	0x04, 0x11
        /*0026*/ 	.short	(.L_25 - .L_24)
	.align		4
.L_24:
        /*0028*/ 	.word	index@($__internal_0_$__cuda_sm10x_tcgen05_guardrail_trap_col_being_dealloced_not_returned_by_alloc)
        /*002c*/ 	.word	0x000001a8


	//----- nvinfo : EIATTR_FRAME_SIZE
	.align		4
.L_25:
        /*0030*/ 	.byte	0x04, 0x11
        /*0032*/ 	.short	(.L_27 - .L_26)
	.align		4
.L_26:
        /*0034*/ 	.word	index@(_ZN7cutlass13device_kernelINS_4gemm6kernel13GemmUniversalIN4cute5tupleIJiiiiEEENS1_10collective13CollectiveMmaINS1_35MainloopSm100TmaUmmaWarpSpecializedILi15ELi2ELi2ENS5_IJNS4_1CILi2EEENSA_ILi1EEESC_EEEEENS5_IJNSA_ILi256EEENSA_ILi224EEENSA_ILi16EEEEEENS_6half_tENS5_IJlSC_lEEESJ_SK_NS4_8TiledMMAINS4_8MMA_AtomIJNS4_26SM100_MMA_F16BF16_2x1SM_SSISJ_SJ_fLi256ELi224ELNS4_4UMMA5MajorE0ELSP_0ELNSO_7ScaleInE0ELSQ_0EEEEEENS4_6LayoutINS5_IJSC_SC_SC_EEENS5_IJNSA_ILi0EEESV_SV_EEEEENS5_IJNS4_10UnderscoreESY_SY_EEEEENS4_18SM100_TMA_2SM_LOADENS4_14ComposedLayoutINS4_7SwizzleILi1ELi4ELi3EEENS4_18smem_ptr_flag_bitsILi16EEENST_INS5_IJNSA_ILi8EEESH_EEENS5_IJSH_SC_EEEEEEEvNS4_8identityES11_S1B_vS1C_EENS_8epilogue10collective18CollectiveEpilogueINS1E_23Sm100TmaWarpSpecializedILi2ELi1ELi224ELb1ELb0EEEJNS5_IJNSA_ILi128EEESG_SH_EEENS5_IJNST_IS1J_SC_EENST_ISG_SC_EEEEESJ_SK_SJ_SK_NS1E_6fusion15FusionCallbacksIS1I_NS1O_17LinearCombinationISJ_fSJ_fLNS_15FloatRoundStyleE2EEES1K_S1N_JEEENS4_5SM1004TMEM4LOAD26SM100_TMEM_LOAD_32dp32b32xENS4_13SM90_TMA_LOADENS12_INS13_ILi2ELi4ELi3EEES16_NST_INS5_IJS17_NSA_ILi32EEEEEENS5_IJS20_SC_EEEEEEENS4_39AutoVectorizingCopyWithAssumedAlignmentILi128EEENS4_14SM90_TMA_STOREES24_S26_S26_EEEvvEEEEvNT_6ParamsE)
        /*0038*/ 	.word	0x000001a8


	//----- nvinfo : EIATTR_MIN_STACK_SIZE
	.align		4
.L_27:
        /*003c*/ 	.byte	0x04, 0x12
        /*003e*/ 	.short	(.L_29 - .L_28)
	.align		4
.L_28:
        /*0040*/ 	.word	index@(_ZN7cutlass13device_kernelINS_4gemm6kernel13GemmUniversalIN4cute5tupleIJiiiiEEENS1_10collective13CollectiveMmaINS1_35MainloopSm100TmaUmmaWarpSpecializedILi15ELi2ELi2ENS5_IJNS4_1CILi2EEENSA_ILi1EEESC_EEEEENS5_IJNSA_ILi256EEENSA_ILi224EEENSA_ILi16EEEEEENS_6half_tENS5_IJlSC_lEEESJ_SK_NS4_8TiledMMAINS4_8MMA_AtomIJNS4_26SM100_MMA_F16BF16_2x1SM_SSISJ_SJ_fLi256ELi224ELNS4_4UMMA5MajorE0ELSP_0ELNSO_7ScaleInE0ELSQ_0EEEEEENS4_6LayoutINS5_IJSC_SC_SC_EEENS5_IJNSA_ILi0EEESV_SV_EEEEENS5_IJNS4_10UnderscoreESY_SY_EEEEENS4_18SM100_TMA_2SM_LOADENS4_14ComposedLayoutINS4_7SwizzleILi1ELi4ELi3EEENS4_18smem_ptr_flag_bitsILi16EEENST_INS5_IJNSA_ILi8EEESH_EEENS5_IJSH_SC_EEEEEEEvNS4_8identityES11_S1B_vS1C_EENS_8epilogue10collective18CollectiveEpilogueINS1E_23Sm100TmaWarpSpecializedILi2ELi1ELi224ELb1ELb0EEEJNS5_IJNSA_ILi128EEESG_SH_EEENS5_IJNST_IS1J_SC_EENST_ISG_SC_EEEEESJ_SK_SJ_SK_NS1E_6fusion15FusionCallbacksIS1I_NS1O_17LinearCombinationISJ_fSJ_fLNS_15FloatRoundStyleE2EEES1K_S1N_JEEENS4_5SM1004TMEM4LOAD26SM100_TMEM_LOAD_32dp32b32xENS4_13SM90_TMA_LOADENS12_INS13_ILi2ELi4ELi3EEES16_NST_INS5_IJS17_NSA_ILi32EEEEEENS5_IJS20_SC_EEEEEEENS4_39AutoVectorizingCopyWithAssumedAlignmentILi128EEENS4_14SM90_TMA_STOREES24_S26_S26_EEEvvEEEEvNT_6ParamsE)
        /*0044*/ 	.word	0x000001a8
.L_29:


//--------------------- .nv.compat                --------------------------
	.section	.nv.compat,"",@"SHT_CUDA_COMPAT_INFO"
	.align	4
        /*0000*/ 	.byte	0x02, 0x09, 0x01, 0x00, 0x02, 0x02, 0x02, 0x00, 0x02, 0x05, 0x05, 0x00, 0x03, 0x07, 0x01, 0x01
        /*0010*/ 	.byte	0x02, 0x03, 0x01, 0x00, 0x02, 0x06, 0x01, 0x00, 0x04, 0x0b, 0x08, 0x00, 0x09, 0x00, 0x00, 0x00
        /*0020*/ 	.byte	0x00, 0x00, 0x00, 0x00


//--------------------- .nv.info._ZN7cutlass13device_kernelINS_4gemm6kernel13GemmUniversalIN4cute5tupleIJiiiiEEENS1_10collective13CollectiveMmaINS1_35MainloopSm100TmaUmmaWarpSpecializedILi15ELi2ELi2ENS5_IJNS4_1CILi2EEENSA_ILi1EEESC_EEEEENS5_IJNSA_ILi256EEENSA_ILi224EEENSA_ILi16EEEEEENS_6half_tENS5_IJlSC_lEEESJ_SK_NS4_8TiledMMAINS4_8MMA_AtomIJNS4_26SM100_MMA_F16BF16_2x1SM_SSISJ_SJ_fLi256ELi224ELNS4_4UMMA5MajorE0ELSP_0ELNSO_7ScaleInE0ELSQ_0EEEEEENS4_6LayoutINS5_IJSC_SC_SC_EEENS5_IJNSA_ILi0EEESV_SV_EEEEENS5_IJNS4_10UnderscoreESY_SY_EEEEENS4_18SM100_TMA_2SM_LOADENS4_14ComposedLayoutINS4_7SwizzleILi1ELi4ELi3EEENS4_18smem_ptr_flag_bitsILi16EEENST_INS5_IJNSA_ILi8EEESH_EEENS5_IJSH_SC_EEEEEEEvNS4_8identityES11_S1B_vS1C_EENS_8epilogue10collective18CollectiveEpilogueINS1E_23Sm100TmaWarpSpecializedILi2ELi1ELi224ELb1ELb0EEEJNS5_IJNSA_ILi128EEESG_SH_EEENS5_IJNST_IS1J_SC_EENST_ISG_SC_EEEEESJ_SK_SJ_SK_NS1E_6fusion15FusionCallbacksIS1I_NS1O_17LinearCombinationISJ_fSJ_fLNS_15FloatRoundStyleE2EEES1K_S1N_JEEENS4_5SM1004TMEM4LOAD26SM100_TMEM_LOAD_32dp32b32xENS4_13SM90_TMA_LOADENS12_INS13_ILi2ELi4ELi3EEES16_NST_INS5_IJS17_NSA_ILi32EEEEEENS5_IJS20_SC_EEEEEEENS4_39AutoVectorizingCopyWithAssumedAlignmentILi128EEENS4_14SM90_TMA_STOREES24_S26_S26_EEEvvEEEEvNT_6ParamsE --------------------------
	.section	.nv.info._ZN7cutlass13device_kernelINS_4gemm6kernel13GemmUniversalIN4cute5tupleIJiiiiEEENS1_10collective13CollectiveMmaINS1_35MainloopSm100TmaUmmaWarpSpecializedILi15ELi2ELi2ENS5_IJNS4_1CILi2EEENSA_ILi1EEESC_EEEEENS5_IJNSA_ILi256EEENSA_ILi224EEENSA_ILi16EEEEEENS_6half_tENS5_IJlSC_lEEESJ_SK_NS4_8TiledMMAINS4_8MMA_AtomIJNS4_26SM100_MMA_F16BF16_2x1SM_SSISJ_SJ_fLi256ELi224ELNS4_4UMMA5MajorE0ELSP_0ELNSO_7ScaleInE0ELSQ_0EEEEEENS4_6LayoutINS5_IJSC_SC_SC_EEENS5_IJNSA_ILi0EEESV_SV_EEEEENS5_IJNS4_10UnderscoreESY_SY_EEEEENS4_18SM100_TMA_2SM_LOADENS4_14ComposedLayoutINS4_7SwizzleILi1ELi4ELi3EEENS4_18smem_ptr_flag_bitsILi16EEENST_INS5_IJNSA_ILi8EEESH_EEENS5_IJSH_SC_EEEEEEEvNS4_8identityES11_S1B_vS1C_EENS_8epilogue10collective18CollectiveEpilogueINS1E_23Sm100TmaWarpSpecializedILi2ELi1ELi224ELb1ELb0EEEJNS5_IJNSA_ILi128EEESG_SH_EEENS5_IJNST_IS1J_SC_EENST_ISG_SC_EEEEESJ_SK_SJ_SK_NS1E_6fusion15FusionCallbacksIS1I_NS1O_17LinearCombinationISJ_fSJ_fLNS_15FloatRoundStyleE2EEES1K_S1N_JEEENS4_5SM1004TMEM4LOAD26SM100_TMEM_LOAD_32dp32b32xENS4_13SM90_TMA_LOADENS12_INS13_ILi2ELi4ELi3EEES16_NST_INS5_IJS17_NSA_ILi32EEEEEENS5_IJS20_SC_EEEEEEENS4_39AutoVectorizingCopyWithAssumedAlignmentILi128EEENS4_14SM90_TMA_STOREES24_S26_S26_EEEvvEEEEvNT_6ParamsE,"",@"SHT_CUDA_INFO"
	.sectionflags	@""
	.align	4


	//----- nvinfo : EIATTR_CUDA_API_VERSION
	.align		4
        /*0000*/ 	.byte	0x04, 0x37
        /*0002*/ 	.short	(.L_31 - .L_30)
.L_30:
        /*0004*/ 	.word	0x00000082


	//----- nvinfo : EIATTR_KPARAM_INFO
	.align		4
.L_31:
        /*0008*/ 	.byte	0x04, 0x17
        /*000a*/ 	.short	(.L_33 - .L_32)
.L_32:
        /*000c*/ 	.word	0x00000000
        /*0010*/ 	.short	0x0000
        /*0012*/ 	.short	0x0000
        /*0014*/ 	.byte	0x00, 0xf0, 0x01, 0x20


	//----- nvinfo : EIATTR_AT_ENTRY_FRAGMENTS
	.align		4
.L_33:
        /*0018*/ 	.byte	0x04, 0x4f
        /*001a*/ 	.short	(.L_35 - .L_34)


	//   ....[0]....
.L_34:
        /*001c*/ 	.word	0x00000007


	//----- nvinfo : EIATTR_RESERVED_SMEM_USED
	.align		4
.L_35:
        /*0020*/ 	.byte	0x01, 0x41
	.zero		2


	//----- nvinfo : EIATTR_SPARSE_MMA_MASK
	.align		4
        /*0024*/ 	.byte	0x03, 0x50
        /*0026*/ 	.short	0x0000


	//----- nvinfo : EIATTR_TCGEN05_2CTA_USED
	.align		4
        /*0028*/ 	.byte	0x01, 0x52
	.zero		2


	//----- nvinfo : EIATTR_MAXREG_COUNT
	.align		4
        /*002c*/ 	.byte	0x03, 0x1b
        /*002e*/ 	.short	0x00ff


	//----- nvinfo : EIATTR_NUM_BARRIERS
	.align		4
        /*0030*/ 	.byte	0x02, 0x4c
        /*0032*/ 	.byte	0x07
	.zero		1


	//----- nvinfo : EIATTR_EXTERNS
	.align		4
        /*0034*/ 	.byte	0x04, 0x0f
        /*0036*/ 	.short	(.L_37 - .L_36)


	//   ....[0]....
	.align		4
.L_36:
        /*0038*/ 	.word	index@(__assertfail)


	//----- nvinfo : EIATTR_ANNOTATIONS
	.align		4
.L_37:
        /*003c*/ 	.byte	0x04, 0x55
        /*003e*/ 	.short	(.L_39 - .L_38)


	//   ....[0]....
.L_38:
        /*0040*/ 	.word	0x00000001
        /*0044*/ 	.byte	0xe0, 0x00, 0x00, 0x00, 0x01, 0x00, 0x00, 0x00, 0x80, 0x01, 0x00, 0x00, 0x01, 0x00, 0x00, 0x00
        /* <DEDUP_REMOVED lines=215> */
        /*0dc4*/ 	.byte	0x90, 0xcd, 0x00, 0x00, 0x01, 0x00, 0x00, 0x00, 0x40, 0xce, 0x00, 0x00


	//----- nvinfo : EIATTR_MERCURY_ISA_VERSION
	.align		4
.L_39:
        /*0dd0*/ 	.byte	0x03, 0x5f
        /*0dd2*/ 	.short	0x0101


	//----- nvinfo : EIATTR_INT_WARP_WIDE_INSTR_OFFSETS
	.align		4
        /*0dd4*/ 	.byte	0x04, 0x31
        /*0dd6*/ 	.short	(.L_41 - .L_40)


	//   ....[0]....
.L_40:
        /*0dd8*/ 	.word	0x00000e90


	//   ....[1]....
        /*0ddc*/ 	.word	0x00000f30


	//   ....[2]....
        /*0de0*/ 	.word	0x00004680


	//   ....[3]....
        /*0de4*/ 	.word	0x000046b0


	//   ....[4]....
        /*0de8*/ 	.word	0x000046d0


	//   ....[5]....
        /*0dec*/ 	.word	0x00005310


	//   ....[6]....
        /*0df0*/ 	.word	0x000053b0


	//   ....[7]....
        /*0df4*/ 	.word	0x00005410


	//   ....[8]....
        /*0df8*/ 	.word	0x00005470


	//   ....[9]....
        /*0dfc*/ 	.word	0x000054c0


	//   ....[10]....
        /*0e00*/ 	.word	0x000054e0


	//   ....[11]....
        /*0e04*/ 	.word	0x00005580


	//   ....[12]....
        /*0e08*/ 	.word	0x000055e0


	//----- nvinfo : EIATTR_COOP_GROUP_MASK_REGIDS
	.align		4
.L_41:
        /*0e0c*/ 	.byte	0x04, 0x29
        /*0e0e*/ 	.short	(.L_43 - .L_42)


	//   ....[0]....
.L_42:
        /*0e10*/ 	.word	0xffffffff


	//   ....[1]....
        /*0e14*/ 	.word	0xffffffff


	//   ....[2]....
        /*0e18*/ 	.word	0xffffffff


	//   ....[3]....
        /*0e1c*/ 	.word	0xffffffff


	//   ....[4]....
        /*0e20*/ 	.word	0xffffffff


	//   ....[5]....
        /*0e24*/ 	.word	0xffffffff


	//   ....[6]....
        /*0e28*/ 	.word	0xffffffff


	//   ....[7]....
        /*0e2c*/ 	.word	0xffffffff


	//   ....[8]....
        /*0e30*/ 	.word	0xffffffff


	//   ....[9]....
        /*0e34*/ 	.word	0xffffffff


	//   ....[10]....
        /*0e38*/ 	.word	0xffffffff


	//   ....[11]....
        /*0e3c*/ 	.word	0xffffffff


	//   ....[12]....
        /*0e40*/ 	.word	0xffffffff


	//   ....[13]....
        /*0e44*/ 	.word	0xffffffff


	//----- nvinfo : EIATTR_COOP_GROUP_INSTR_OFFSETS
	.align		4
.L_43:
        /*0e48*/ 	.byte	0x04, 0x28
        /*0e4a*/ 	.short	(.L_45 - .L_44)


	//   ....[0]....
.L_44:
        /*0e4c*/ 	.word	0x000000b0


	//   ....[1]....
        /*0e50*/ 	.word	0x00000570


	//   ....[2]....
        /*0e54*/ 	.word	0x00000880


	//   ....[3]....
        /*0e58*/ 	.word	0x000009d0


	//   ....[4]....
        /*0e5c*/ 	.word	0x00000ac0


	//   ....[5]....
        /*0e60*/ 	.word	0x00000c20


	//   ....[6]....
        /*0e64*/ 	.word	0x00000d70


	//   ....[7]....
        /*0e68*/ 	.word	0x00000fb0


	//   ....[8]....
        /*0e6c*/ 	.word	0x00002200


	//   ....[9]....
        /*0e70*/ 	.word	0x000036d0


	//   ....[10]....
        /*0e74*/ 	.word	0x00003ba0


	//   ....[11]....
        /*0e78*/ 	.word	0x00003bd0


	//   ....[12]....
        /*0e7c*/ 	.word	0x00004580


	//   ....[13]....
        /*0e80*/ 	.word	0x00004790


	//----- nvinfo : EIATTR_VRC_CTA_INIT_COUNT
	.align		4
.L_45:
        /*0e84*/ 	.byte	0x02, 0x4a
        /*0e86*/ 	.byte	0x80
	.zero		1


	//----- nvinfo : EIATTR_SYSCALL_OFFSETS
	.align		4
        /*0e88*/ 	.byte	0x04, 0x46
        /*0e8a*/ 	.short	(.L_47 - .L_46)


	//   ....[0]....
.L_46:
        /*0e8c*/ 	.word	0x000060e0


	//   ....[1]....
        /*0e90*/ 	.word	0x000061d0


	//   ....[2]....
        /*0e94*/ 	.word	0x000078b0


	//   ....[3]....
        /*0e98*/ 	.word	0x00007a20


	//   ....[4]....
        /*0e9c*/ 	.word	0x00007b90


	//   ....[5]....
        /*0ea0*/ 	.word	0x00007d00


	//   ....[6]....
        /*0ea4*/ 	.word	0x00007e70


	//   ....[7]....
        /*0ea8*/ 	.word	0x00008010


	//   ....[8]....
        /*0eac*/ 	.word	0x000081b0


	//----- nvinfo : EIATTR_MBARRIER_INSTR_OFFSETS
	.align		4
.L_47:
        /*0eb0*/ 	.byte	0x04, 0x39
        /*0eb2*/ 	.short	(.L_49 - .L_48)


	//   ....[0]....
.L_48:
        /*0eb4*/ 	.word	0x00000680
        /*0eb8*/ 	.word	0x000000ff
        /*0ebc*/ 	.word	0x00000000
        /*0ec0*/ 	.short	0x0100
        /*0ec2*/ 	.byte	0x04
	.zero		1


	//   ....[1]....
        /*0ec4*/ 	.word	0x00000690
        /*0ec8*/ 	.word	0x000000ff
        /*0ecc*/ 	.word	0x00000078
        /*0ed0*/ 	.short	0x0100
        /*0ed2*/ 	.byte	0x04
	.zero		1


	//   ....[2]....
        /*0ed4*/ 	.word	0x000006a0
        /*0ed8*/ 	.word	0x000000ff
        /*0edc*/ 	.word	0x00000008
        /*0ee0*/ 	.short	0x0100
        /*0ee2*/ 	.byte	0x04
	.zero		1


	//   ....[3]....
        /*0ee4*/ 	.word	0x000006b0
        /*0ee8*/ 	.word	0x000000ff
        /*0eec*/ 	.word	0x00000080
        /*0ef0*/ 	.short	0x0100
        /*0ef2*/ 	.byte	0x04
	.zero		1


	//   ....[4]....
        /*0ef4*/ 	.word	0x000006c0
        /*0ef8*/ 	.word	0x000000ff
        /*0efc*/ 	.word	0x00000010
        /*0f00*/ 	.short	0x0100
        /*0f02*/ 	.byte	0x04
	.zero		1


	//   ....[5]....
        /*0f04*/ 	.word	0x000006d0
        /*0f08*/ 	.word	0x000000ff
        /*0f0c*/ 	.word	0x00000088
        /*0f10*/ 	.short	0x0100
        /*0f12*/ 	.byte	0x04
	.zero		1


	//   ....[6]....
        /*0f14*/ 	.word	0x000006e0
        /*0f18*/ 	.word	0x000000ff
        /*0f1c*/ 	.word	0x00000018
        /*0f20*/ 	.short	0x0100
        /*0f22*/ 	.byte	0x04
	.zero		1


	//   ....[7]....
        /*0f24*/ 	.word	0x000006f0
        /*0f28*/ 	.word	0x000000ff
        /*0f2c*/ 	.word	0x00000090
        /*0f30*/ 	.short	0x0100
        /*0f32*/ 	.byte	0x04
	.zero		1


	//   ....[8]....
        /*0f34*/ 	.word	0x00000700
        /*0f38*/ 	.word	0x000000ff
        /*0f3c*/ 	.word	0x00000020
        /*0f40*/ 	.short	0x0100
        /*0f42*/ 	.byte	0x04
	.zero		1


	//   ....[9]....
        /*0f44*/ 	.word	0x00000710
        /*0f48*/ 	.word	0x000000ff
        /*0f4c*/ 	.word	0x00000098
        /*0f50*/ 	.short	0x0100
        /*0f52*/ 	.byte	0x04
	.zero		1


	//   ....[10]....
        /*0f54*/ 	.word	0x00000720
        /*0f58*/ 	.word	0x000000ff
        /*0f5c*/ 	.word	0x00000028
        /*0f60*/ 	.short	0x0100
        /*0f62*/ 	.byte	0x04
	.zero		1


	//   ....[11]....
        /*0f64*/ 	.word	0x00000730
        /*0f68*/ 	.word	0x000000ff
        /*0f6c*/ 	.word	0x000000a0
        /*0f70*/ 	.short	0x0100
        /*0f72*/ 	.byte	0x04
	.zero		1


	//   ....[12]....
        /*0f74*/ 	.word	0x00000740
        /*0f78*/ 	.word	0x000000ff
        /*0f7c*/ 	.word	0x00000030
        /*0f80*/ 	.short	0x0100
        /*0f82*/ 	.byte	0x04
	.zero		1


	//   ....[13]....
        /*0f84*/ 	.word	0x00000750
        /*0f88*/ 	.word	0x000000ff
        /*0f8c*/ 	.word	0x000000a8
        /*0f90*/ 	.short	0x0100
        /*0f92*/ 	.byte	0x04
	.zero		1


	//   ....[14]....
        /*0f94*/ 	.word	0x00000760
        /*0f98*/ 	.word	0x000000ff
        /*0f9c*/ 	.word	0x00000038
        /*0fa0*/ 	.short	0x0100
        /*0fa2*/ 	.byte	0x04
	.zero		1


	//   ....[15]....
        /*0fa4*/ 	.word	0x00000770
        /*0fa8*/ 	.word	0x000000ff
        /*0fac*/ 	.word	0x000000b0
        /*0fb0*/ 	.short	0x0100
        /*0fb2*/ 	.byte	0x04
	.zero		1


	//   ....[16]....
        /*0fb4*/ 	.word	0x00000780
        /*0fb8*/ 	.word	0x000000ff
        /*0fbc*/ 	.word	0x00000040
        /*0fc0*/ 	.short	0x0100
        /*0fc2*/ 	.byte	0x04
	.zero		1


	//   ....[17]....
        /*0fc4*/ 	.word	0x00000790
        /*0fc8*/ 	.word	0x000000ff
        /*0fcc*/ 	.word	0x000000b8
        /*0fd0*/ 	.short	0x0100
        /*0fd2*/ 	.byte	0x04
	.zero		1


	//   ....[18]....
        /*0fd4*/ 	.word	0x000007a0
        /*0fd8*/ 	.word	0x000000ff
        /*0fdc*/ 	.word	0x00000048
        /*0fe0*/ 	.short	0x0100
        /*0fe2*/ 	.byte	0x04
	.zero		1


	//   ....[19]....
        /*0fe4*/ 	.word	0x000007b0
        /*0fe8*/ 	.word	0x000000ff
        /*0fec*/ 	.word	0x000000c0
        /*0ff0*/ 	.short	0x0100
        /*0ff2*/ 	.byte	0x04
	.zero		1


	//   ....[20]....
        /*0ff4*/ 	.word	0x000007c0
        /*0ff8*/ 	.word	0x000000ff
        /*0ffc*/ 	.word	0x00000050
        /*1000*/ 	.short	0x0100
        /*1002*/ 	.byte	0x04
	.zero		1


	//   ....[21]....
        /*1004*/ 	.word	0x000007d0
        /*1008*/ 	.word	0x000000ff
        /*100c*/ 	.word	0x000000c8
        /*1010*/ 	.short	0x0100
        /*1012*/ 	.byte	0x04
	.zero		1


	//   ....[22]....
        /*1014*/ 	.word	0x000007e0
        /*1018*/ 	.word	0x000000ff
        /*101c*/ 	.word	0x00000058
        /*1020*/ 	.short	0x0100
        /*1022*/ 	.byte	0x04
	.zero		1


	//   ....[23]....
        /*1024*/ 	.word	0x000007f0
        /*1028*/ 	.word	0x000000ff
        /*102c*/ 	.word	0x000000d0
        /*1030*/ 	.short	0x0100
        /*1032*/ 	.byte	0x04
	.zero		1


	//   ....[24]....
        /*1034*/ 	.word	0x00000800
        /*1038*/ 	.word	0x000000ff
        /*103c*/ 	.word	0x00000060
        /*1040*/ 	.short	0x0100
        /*1042*/ 	.byte	0x04
	.zero		1


	//   ....[25]....
        /*1044*/ 	.word	0x00000810
        /*1048*/ 	.word	0x000000ff
        /*104c*/ 	.word	0x000000d8
        /*1050*/ 	.short	0x0100
        /*1052*/ 	.byte	0x04
	.zero		1


	//   ....[26]....
        /*1054*/ 	.word	0x00000820
        /*1058*/ 	.word	0x000000ff
        /*105c*/ 	.word	0x00000068
        /*1060*/ 	.short	0x0100
        /*1062*/ 	.byte	0x04
	.zero		1


	//   ....[27]....
        /*1064*/ 	.word	0x00000830
        /*1068*/ 	.word	0x000000ff
        /*106c*/ 	.word	0x000000e0
        /*1070*/ 	.short	0x0100
        /*1072*/ 	.byte	0x04
	.zero		1


	//   ....[28]....
        /*1074*/ 	.word	0x00000840
        /*1078*/ 	.word	0x000000ff
        /*107c*/ 	.word	0x00000070
        /*1080*/ 	.short	0x0100
        /*1082*/ 	.byte	0x04
	.zero		1


	//   ....[29]....
        /*1084*/ 	.word	0x00000850
        /*1088*/ 	.word	0x000000ff
        /*108c*/ 	.word	0x000000e8
        /*1090*/ 	.short	0x0100
        /*1092*/ 	.byte	0x04
	.zero		1


	//   ....[30]....
        /*1094*/ 	.word	0x00000980
        /*1098*/ 	.word	0x000000ff
        /*109c*/ 	.word	0x000000f0
        /*10a0*/ 	.short	0x0100
        /*10a2*/ 	.byte	0x04
	.zero		1


	//   ....[31]....
        /*10a4*/ 	.word	0x00000990
        /*10a8*/ 	.word	0x000000ff
        /*10ac*/ 	.word	0x00000100
        /*10b0*/ 	.short	0x0100
        /*10b2*/ 	.byte	0x04
	.zero		1


	//   ....[32]....
        /*10b4*/ 	.word	0x000009a0
        /*10b8*/ 	.word	0x000000ff
        /*10bc*/ 	.word	0x000000f8
        /*10c0*/ 	.short	0x0100
        /*10c2*/ 	.byte	0x04
	.zero		1


	//   ....[33]....
        /*10c4*/ 	.word	0x000009b0
        /*10c8*/ 	.word	0x000000ff
        /*10cc*/ 	.word	0x00000108
        /*10d0*/ 	.short	0x0100
        /*10d2*/ 	.byte	0x04
	.zero		1


	//   ....[34]....
        /*10d4*/ 	.word	0x00000a90
        /*10d8*/ 	.word	0x000000ff
        /*10dc*/ 	.word	0x00000110
        /*10e0*/ 	.short	0x0100
        /*10e2*/ 	.byte	0x04
	.zero		1


	//   ....[35]....
        /*10e4*/ 	.word	0x00000aa0
        /*10e8*/ 	.word	0x000000ff
        /*10ec*/ 	.word	0x00000118
        /*10f0*/ 	.short	0x0100
        /*10f2*/ 	.byte	0x04
	.zero		1


	//   ....[36]....
        /*10f4*/ 	.word	0x00000bd0
        /*10f8*/ 	.word	0x000000ff
        /*10fc*/ 	.word	0x00000120
        /*1100*/ 	.short	0x0100
        /*1102*/ 	.byte	0x04
	.zero		1


	//   ....[37]....
        /*1104*/ 	.word	0x00000be0
        /*1108*/ 	.word	0x000000ff
        /*110c*/ 	.word	0x00000130
        /*1110*/ 	.short	0x0100
        /*1112*/ 	.byte	0x04
	.zero		1


	//   ....[38]....
        /*1114*/ 	.word	0x00000bf0
        /*1118*/ 	.word	0x000000ff
        /*111c*/ 	.word	0x00000128
        /*1120*/ 	.short	0x0100
        /*1122*/ 	.byte	0x04
	.zero		1


	//   ....[39]....
        /*1124*/ 	.word	0x00000c00
        /*1128*/ 	.word	0x000000ff
        /*112c*/ 	.word	0x00000138
        /*1130*/ 	.short	0x0100
        /*1132*/ 	.byte	0x04
	.zero		1


	//   ....[40]....
        /*1134*/ 	.word	0x00000d20
        /*1138*/ 	.word	0x000000ff
        /*113c*/ 	.word	0x00000140
        /*1140*/ 	.short	0x0100
        /*1142*/ 	.byte	0x04
	.zero		1


	//   ....[41]....
        /*1144*/ 	.word	0x00000d30
        /*1148*/ 	.word	0x000000ff
        /*114c*/ 	.word	0x00000150
        /*1150*/ 	.short	0x0100
        /*1152*/ 	.byte	0x04
	.zero		1


	//   ....[42]....
        /*1154*/ 	.word	0x00000d40
        /*1158*/ 	.word	0x000000ff
        /*115c*/ 	.word	0x00000148
        /*1160*/ 	.short	0x0100
        /*1162*/ 	.byte	0x04
	.zero		1


	//   ....[43]....
        /*1164*/ 	.word	0x00000d50
        /*1168*/ 	.word	0x000000ff
        /*116c*/ 	.word	0x00000158
        /*1170*/ 	.short	0x0100
        /*1172*/ 	.byte	0x04
	.zero		1


	//   ....[44]....
        /*1174*/ 	.word	0x00000e40
        /*1178*/ 	.word	0x000000ff
        /*117c*/ 	.word	0x00000160
        /*1180*/ 	.short	0x0100
        /*1182*/ 	.byte	0x04
	.zero		1


	//   ....[45]....
        /*1184*/ 	.word	0x00000e50
        /*1188*/ 	.word	0x000000ff
        /*118c*/ 	.word	0x00000170
        /*1190*/ 	.short	0x0100
        /*1192*/ 	.byte	0x04
	.zero		1


	//   ....[46]....
        /*1194*/ 	.word	0x00000e60
        /*1198*/ 	.word	0x000000ff
        /*119c*/ 	.word	0x00000168
        /*11a0*/ 	.short	0x0100
        /*11a2*/ 	.byte	0x04
	.zero		1


	//   ....[47]....
        /*11a4*/ 	.word	0x00000e70
        /*11a8*/ 	.word	0x000000ff
        /*11ac*/ 	.word	0x00000178
        /*11b0*/ 	.short	0x0100
        /*11b2*/ 	.byte	0x04
	.zero		1


	//   ....[48]....
        /*11b4*/ 	.word	0x00000f70
        /*11b8*/ 	.word	0x000000ff
        /*11bc*/ 	.word	0x00000180
        /*11c0*/ 	.short	0x0100
        /*11c2*/ 	.byte	0x06
	.zero		1


	//   ....[49]....
        /*11c4*/ 	.word	0x00001a30
        /*11c8*/ 	.word	0x00000000
        /*11cc*/ 	.word	0x00000170
        /*11d0*/ 	.short	0x010a
        /*11d2*/ 	.byte	0xff
	.zero		1


	//   ....[50]....
        /*11d4*/ 	.word	0x00001a60
        /*11d8*/ 	.word	0x00000000
        /*11dc*/ 	.word	0x00000160
        /*11e0*/ 	.short	0x0101
        /*11e2*/ 	.byte	0xff
	.zero		1


	//   ....[51]....
        /*11e4*/ 	.word	0x00001b30
        /*11e8*/ 	.word	0x000000ff
        /*11ec*/ 	.word	0x00000078
        /*11f0*/ 	.short	0x010a
        /*11f2*/ 	.byte	0x05
	.zero		1


	//   ....[52]....
        /*11f4*/ 	.word	0x00001c00
        /*11f8*/ 	.word	0x000000ff
        /*11fc*/ 	.word	0x00000078
        /*1200*/ 	.short	0x010a
        /*1202*/ 	.byte	0x21
	.zero		1


	//   ....[53]....
        /*1204*/ 	.word	0x00001db0
        /*1208*/ 	.word	0x000000ff
        /*120c*/ 	.word	0x00000078
        /*1210*/ 	.short	0x010a
        /*1212*/ 	.byte	0x07
	.zero		1


	//   ....[54]....
        /*1214*/ 	.word	0x00001eb0
        /*1218*/ 	.word	0x000000ff
        /*121c*/ 	.word	0x00000118
        /*1220*/ 	.short	0x0101
        /*1222*/ 	.byte	0x04
	.zero		1


	//   ....[55]....
        /*1224*/ 	.word	0x00001ed0
        /*1228*/ 	.word	0x000000ff
        /*122c*/ 	.word	0x00000078
        /*1230*/ 	.short	0x010a
        /*1232*/ 	.byte	0x05
	.zero		1


	//   ....[56]....
        /*1234*/ 	.word	0x00001f50
        /*1238*/ 	.word	0x000000ff
        /*123c*/ 	.word	0x00000078
        /*1240*/ 	.short	0x010a
        /*1242*/ 	.byte	0x11
	.zero		1


	//   ....[57]....
        /*1244*/ 	.word	0x000020e0
        /*1248*/ 	.word	0x000000ff
        /*124c*/ 	.word	0x00000078
        /*1250*/ 	.short	0x010a
        /*1252*/ 	.byte	0x08
	.zero		1


	//   ....[58]....
        /*1254*/ 	.word	0x00002230
        /*1258*/ 	.word	0x00000003
        /*125c*/ 	.word	0x00000120
        /*1260*/ 	.short	0x010a
        /*1262*/ 	.byte	0xff
	.zero		1


	//   ....[59]....
        /*1264*/ 	.word	0x00002380
        /*1268*/ 	.word	0x00000000
        /*126c*/ 	.word	0x00000000
        /*1270*/ 	.short	0x0101
        /*1272*/ 	.byte	0xff
	.zero		1


	//   ....[60]....
        /*1274*/ 	.word	0x00002920
        /*1278*/ 	.word	0x000000ff
        /*127c*/ 	.word	0x00000000
        /*1280*/ 	.short	0x010a
        /*1282*/ 	.byte	0x04
	.zero		1


	//   ....[61]....
        /*1284*/ 	.word	0x000029b0
        /*1288*/ 	.word	0x000000ff
        /*128c*/ 	.word	0x00000000
        /*1290*/ 	.short	0x010a
        /*1292*/ 	.byte	0x05
	.zero		1


	//   ....[62]....
        /*1294*/ 	.word	0x00002a40
        /*1298*/ 	.word	0x000000ff
        /*129c*/ 	.word	0x00000000
        /*12a0*/ 	.short	0x010a
        /*12a2*/ 	.byte	0x05
	.zero		1


	//   ....[63]....
        /*12a4*/ 	.word	0x00002ad0
        /*12a8*/ 	.word	0x000000ff
        /*12ac*/ 	.word	0x00000000
        /*12b0*/ 	.short	0x010a
        /*12b2*/ 	.byte	0x05
	.zero		1


	//   ....[64]....
        /*12b4*/ 	.word	0x00002b60
        /*12b8*/ 	.word	0x000000ff
        /*12bc*/ 	.word	0x00000000
        /*12c0*/ 	.short	0x010a
        /*12c2*/ 	.byte	0x05
	.zero		1


	//   ....[65]....
        /*12c4*/ 	.word	0x00002bf0
        /*12c8*/ 	.word	0x000000ff
        /*12cc*/ 	.word	0x00000000
        /*12d0*/ 	.short	0x010a
        /*12d2*/ 	.byte	0x05
	.zero		1


	//   ....[66]....
        /*12d4*/ 	.word	0x00002c80
        /*12d8*/ 	.word	0x000000ff
        /*12dc*/ 	.word	0x00000000
        /*12e0*/ 	.short	0x010a
        /*12e2*/ 	.byte	0x05
	.zero		1


	//   ....[67]....
        /*12e4*/ 	.word	0x00002d10
        /*12e8*/ 	.word	0x000000ff
        /*12ec*/ 	.word	0x00000000
        /*12f0*/ 	.short	0x010a
        /*12f2*/ 	.byte	0x05
	.zero		1


	//   ....[68]....
        /*12f4*/ 	.word	0x00002da0
        /*12f8*/ 	.word	0x000000ff
        /*12fc*/ 	.word	0x00000000
        /*1300*/ 	.short	0x010a
        /*1302*/ 	.byte	0x05
	.zero		1


	//   ....[69]....
        /*1304*/ 	.word	0x00002e30
        /*1308*/ 	.word	0x000000ff
        /*130c*/ 	.word	0x00000000
        /*1310*/ 	.short	0x010a
        /*1312*/ 	.byte	0x05
	.zero		1


	//   ....[70]....
        /*1314*/ 	.word	0x00002ec0
        /*1318*/ 	.word	0x000000ff
        /*131c*/ 	.word	0x00000000
        /*1320*/ 	.short	0x010a
        /*1322*/ 	.byte	0x05
	.zero		1


	//   ....[71]....
        /*1324*/ 	.word	0x00002f50
        /*1328*/ 	.word	0x000000ff
        /*132c*/ 	.word	0x00000000
        /*1330*/ 	.short	0x010a
        /*1332*/ 	.byte	0x05
	.zero		1


	//   ....[72]....
        /*1334*/ 	.word	0x00002fe0
        /*1338*/ 	.word	0x000000ff
        /*133c*/ 	.word	0x00000000
        /*1340*/ 	.short	0x010a
        /*1342*/ 	.byte	0x05
	.zero		1


	//   ....[73]....
        /*1344*/ 	.word	0x00003070
        /*1348*/ 	.word	0x000000ff
        /*134c*/ 	.word	0x00000000
        /*1350*/ 	.short	0x010a
        /*1352*/ 	.byte	0x05
	.zero		1


	//   ....[74]....
        /*1354*/ 	.word	0x00003110
        /*1358*/ 	.word	0x00000000
        /*135c*/ 	.word	0x00000000
        /*1360*/ 	.short	0x010a
        /*1362*/ 	.byte	0xff
	.zero		1


	//   ....[75]....
        /*1364*/ 	.word	0x00003230
        /*1368*/ 	.word	0x00000002
        /*136c*/ 	.word	0x00000160
        /*1370*/ 	.short	0x010a
        /*1372*/ 	.byte	0xff
	.zero		1


	//   ....[76]....
        /*1374*/ 	.word	0x000032a0
        /*1378*/ 	.word	0x00000002
        /*137c*/ 	.word	0x00000000
        /*1380*/ 	.short	0x0101
        /*1382*/ 	.byte	0xff
	.zero		1


	//   ....[77]....
        /*1384*/ 	.word	0x000032c0
        /*1388*/ 	.word	0x000000ff
        /*138c*/ 	.word	0x00000130
        /*1390*/ 	.short	0x010a
        /*1392*/ 	.byte	0x04
	.zero		1


	//   ....[78]....
        /*1394*/ 	.word	0x000033e0
        /*1398*/ 	.word	0x00000002
        /*139c*/ 	.word	0x00000120
        /*13a0*/ 	.short	0x010a
        /*13a2*/ 	.byte	0xff
	.zero		1


	//   ....[79]....
        /*13a4*/ 	.word	0x000034e0
        /*13a8*/ 	.word	0x00000002
        /*13ac*/ 	.word	0x00000000
        /*13b0*/ 	.short	0x0101
        /*13b2*/ 	.byte	0xff
	.zero		1


	//   ....[80]....
        /*13b4*/ 	.word	0x00003570
        /*13b8*/ 	.word	0x000000ff
        /*13bc*/ 	.word	0x00000130
        /*13c0*/ 	.short	0x0106
        /*13c2*/ 	.byte	0x04
	.zero		1


	//   ....[81]....
        /*13c4*/ 	.word	0x00003590
        /*13c8*/ 	.word	0x000000ff
        /*13cc*/ 	.word	0x00000130
        /*13d0*/ 	.short	0x010a
        /*13d2*/ 	.byte	0x04
	.zero		1


	//   ....[82]....
        /*13d4*/ 	.word	0x00003620
        /*13d8*/ 	.word	0x000000ff
        /*13dc*/ 	.word	0x00000130
        /*13e0*/ 	.short	0x0106
        /*13e2*/ 	.byte	0x06
	.zero		1


	//   ....[83]....
        /*13e4*/ 	.word	0x00003660
        /*13e8*/ 	.word	0x00000000
        /*13ec*/ 	.word	0x00000130
        /*13f0*/ 	.short	0x010a
        /*13f2*/ 	.byte	0xff
	.zero		1


	//   ....[84]....
        /*13f4*/ 	.word	0x000038a0
        /*13f8*/ 	.word	0x000000ff
        /*13fc*/ 	.word	0x00000008
        /*1400*/ 	.short	0x010a
        /*1402*/ 	.byte	0x05
	.zero		1


	//   ....[85]....
        /*1404*/ 	.word	0x000038c0
        /*1408*/ 	.word	0x000000ff
        /*140c*/ 	.word	0x00000008
        /*1410*/ 	.short	0x010a
        /*1412*/ 	.byte	0x05
	.zero		1


	//   ....[86]....
        /*1414*/ 	.word	0x00003a50
        /*1418*/ 	.word	0x000000ff
        /*141c*/ 	.word	0x00000008
        /*1420*/ 	.short	0x010a
        /*1422*/ 	.byte	0x05
	.zero		1


	//   ....[87]....
        /*1424*/ 	.word	0x00003a70
        /*1428*/ 	.word	0x000000ff
        /*142c*/ 	.word	0x00000008
        /*1430*/ 	.short	0x010a
        /*1432*/ 	.byte	0x05
	.zero		1


	//   ....[88]....
        /*1434*/ 	.word	0x00003b30
        /*1438*/ 	.word	0x000000ff
        /*143c*/ 	.word	0x00000000
        /*1440*/ 	.short	0x0101
        /*1442*/ 	.byte	0x04
	.zero		1


	//   ....[89]....
        /*1444*/ 	.word	0x00003e10
        /*1448*/ 	.word	0x00000000
        /*144c*/ 	.word	0x00000120
        /*1450*/ 	.short	0x010a
        /*1452*/ 	.byte	0xff
	.zero		1


	//   ....[90]....
        /*1454*/ 	.word	0x00003ed0
        /*1458*/ 	.word	0x00000000
        /*145c*/ 	.word	0x00000000
        /*1460*/ 	.short	0x0101
        /*1462*/ 	.byte	0xff
	.zero		1


	//   ....[91]....
        /*1464*/ 	.word	0x00003f70
        /*1468*/ 	.word	0x000000ff
        /*146c*/ 	.word	0x00000000
        /*1470*/ 	.short	0x010a
        /*1472*/ 	.byte	0x05
	.zero		1


	//   ....[92]....
        /*1474*/ 	.word	0x00003f80
        /*1478*/ 	.word	0x000000ff
        /*147c*/ 	.word	0x00000150
        /*1480*/ 	.short	0x010a
        /*1482*/ 	.byte	0x13
	.zero		1


	//   ....[93]....
        /*1484*/ 	.word	0x00004040
        /*1488*/ 	.word	0x000000ff
        /*148c*/ 	.word	0x00000000
        /*1490*/ 	.short	0x010a
        /*1492*/ 	.byte	0x07
	.zero		1


	//   ....[94]....
        /*1494*/ 	.word	0x00004170
        /*1498*/ 	.word	0x000000ff
        /*149c*/ 	.word	0x00000000
        /*14a0*/ 	.short	0x010a
        /*14a2*/ 	.byte	0x0a
	.zero		1


	//   ....[95]....
        /*14a4*/ 	.word	0x00004390
        /*14a8*/ 	.word	0x000000ff
        /*14ac*/ 	.word	0x00000000
        /*14b0*/ 	.short	0x010a
        /*14b2*/ 	.byte	0x04
	.zero		1


	//   ....[96]....
        /*14b4*/ 	.word	0x00004430
        /*14b8*/ 	.word	0x00000000
        /*14bc*/ 	.word	0x00000000
        /*14c0*/ 	.short	0x010a
        /*14c2*/ 	.byte	0xff
	.zero		1


	//   ....[97]....
        /*14c4*/ 	.word	0x00004470
        /*14c8*/ 	.word	0x00000000
        /*14cc*/ 	.word	0x00000000
        /*14d0*/ 	.short	0x010a
        /*14d2*/ 	.byte	0xff
	.zero		1


	//   ....[98]....
        /*14d4*/ 	.word	0x000044e0
        /*14d8*/ 	.word	0x000000ff
        /*14dc*/ 	.word	0x00000000
        /*14e0*/ 	.short	0x0101
        /*14e2*/ 	.byte	0x04
	.zero		1


	//   ....[99]....
        /*14e4*/ 	.word	0x00004520
        /*14e8*/ 	.word	0x000000ff
        /*14ec*/ 	.word	0x00000180
        /*14f0*/ 	.short	0x010a
        /*14f2*/ 	.byte	0x0e
	.zero		1


	//   ....[100]....
        /*14f4*/ 	.word	0x00004570
        /*14f8*/ 	.word	0x000000ff
        /*14fc*/ 	.word	0x00000000
        /*1500*/ 	.short	0x0101
        /*1502*/ 	.byte	0x04
	.zero		1


	//   ....[101]....
        /*1504*/ 	.word	0x00004a10
        /*1508*/ 	.word	0x00000003
        /*150c*/ 	.word	0x00000120
        /*1510*/ 	.short	0x010a
        /*1512*/ 	.byte	0xff
	.zero		1


	//   ....[102]....
        /*1514*/ 	.word	0x00004b80
        /*1518*/ 	.word	0x00000000
        /*151c*/ 	.word	0x00000000
        /*1520*/ 	.short	0x0101
        /*1522*/ 	.byte	0xff
	.zero		1


	//   ....[103]....
        /*1524*/ 	.word	0x00005030
        /*1528*/ 	.word	0x000000ff
        /*152c*/ 	.word	0x00000118
        /*1530*/ 	.short	0x010a
        /*1532*/ 	.byte	0x06
	.zero		1


	//   ....[104]....
        /*1534*/ 	.word	0x00005240
        /*1538*/ 	.word	0x000000ff
        /*153c*/ 	.word	0x00000100
        /*1540*/ 	.short	0x010a
        /*1542*/ 	.byte	0x05
	.zero		1


	//   ....[105]....
        /*1544*/ 	.word	0x00005620
        /*1548*/ 	.word	0x000000ff
        /*154c*/ 	.word	0x000000f0
        /*1550*/ 	.short	0x010b
        /*1552*/ 	.byte	0x05
	.zero		1


	//   ....[106]....
        /*1554*/ 	.word	0x00005630
        /*1558*/ 	.word	0x000000ff
        /*155c*/ 	.word	0x00000000
        /*1560*/ 	.short	0x0101
        /*1562*/ 	.byte	0x04
	.zero		1


	//   ....[107]....
        /*1564*/ 	.word	0x00005680
        /*1568*/ 	.word	0x000000ff
        /*156c*/ 	.word	0x00000000
        /*1570*/ 	.short	0x010a
        /*1572*/ 	.byte	0x04
	.zero		1


	//   ....[108]....
        /*1574*/ 	.word	0x00005720
        /*1578*/ 	.word	0x00000000
        /*157c*/ 	.word	0x00000000
        /*1580*/ 	.short	0x010a
        /*1582*/ 	.byte	0xff
	.zero		1


	//   ....[109]....
        /*1584*/ 	.word	0x00005940
        /*1588*/ 	.word	0x000000ff
        /*158c*/ 	.word	0x00000120
        /*1590*/ 	.short	0x010a
        /*1592*/ 	.byte	0x04
	.zero		1


	//   ....[110]....
        /*1594*/ 	.word	0x00005a10
        /*1598*/ 	.word	0x000000ff
        /*159c*/ 	.word	0x00000000
        /*15a0*/ 	.short	0x0101
        /*15a2*/ 	.byte	0x04
	.zero		1


	//   ....[111]....
        /*15a4*/ 	.word	0x000066a0
        /*15a8*/ 	.word	0x00000008
        /*15ac*/ 	.word	0x000000f0
        /*15b0*/ 	.short	0x010a
        /*15b2*/ 	.byte	0xff
	.zero		1


	//   ....[112]....
        /*15b4*/ 	.word	0x00006740
        /*15b8*/ 	.word	0x00000005
        /*15bc*/ 	.word	0x00000140
        /*15c0*/ 	.short	0x010a
        /*15c2*/ 	.byte	0xff
	.zero		1


	//   ....[113]....
        /*15c4*/ 	.word	0x00006e00
        /*15c8*/ 	.word	0x00000008
        /*15cc*/ 	.word	0x000000f0
        /*15d0*/ 	.short	0x010a
        /*15d2*/ 	.byte	0xff
	.zero		1


	//   ....[114]....
        /*15d4*/ 	.word	0x00007790
        /*15d8*/ 	.word	0x00000005
        /*15dc*/ 	.word	0x00000140
        /*15e0*/ 	.short	0x010a
        /*15e2*/ 	.byte	0xff
	.zero		1


	//   ....[115]....
        /*15e4*/ 	.word	0x00008fa0
        /*15e8*/ 	.word	0x000000ff
        /*15ec*/ 	.word	0x00000000
        /*15f0*/ 	.short	0x0101
        /*15f2*/ 	.byte	0x07
	.zero		1


	//   ....[116]....
        /*15f4*/ 	.word	0x0000cc70
        /*15f8*/ 	.word	0x00000000
        /*15fc*/ 	.word	0x00000000
        /*1600*/ 	.short	0x0101
        /*1602*/ 	.byte	0xff
	.zero		1


	//   ....[117]....
        /*1604*/ 	.word	0x0000cf20
        /*1608*/ 	.word	0x00000000
        /*160c*/ 	.word	0x00000170
        /*1610*/ 	.short	0x010a
        /*1612*/ 	.byte	0xff
	.zero		1


	//   ....[118]....
        /*1614*/ 	.word	0x0000cf80
        /*1618*/ 	.word	0x00000000
        /*161c*/ 	.word	0x00000078
        /*1620*/ 	.short	0x010a
        /*1622*/ 	.byte	0xff
	.zero		1


	//   ....[119]....
        /*1624*/ 	.word	0x0000cfe0
        /*1628*/ 	.word	0x00000000
        /*162c*/ 	.word	0x00000078
        /*1630*/ 	.short	0x010a
        /*1632*/ 	.byte	0xff
	.zero		1


	//   ....[120]....
        /*1634*/ 	.word	0x0000d030
        /*1638*/ 	.word	0x00000003
        /*163c*/ 	.word	0x00000120
        /*1640*/ 	.short	0x010a
        /*1642*/ 	.byte	0xff
	.zero		1


	//   ....[121]....
        /*1644*/ 	.word	0x0000d090
        /*1648*/ 	.word	0x00000000
        /*164c*/ 	.word	0x00000000
        /*1650*/ 	.short	0x010a
        /*1652*/ 	.byte	0xff
	.zero		1


	//   ....[122]....
        /*1654*/ 	.word	0x0000d0f0
        /*1658*/ 	.word	0x00000000
        /*165c*/ 	.word	0x00000000
        /*1660*/ 	.short	0x010a
        /*1662*/ 	.byte	0xff
	.zero		1


	//   ....[123]....
        /*1664*/ 	.word	0x0000d150
        /*1668*/ 	.word	0x00000000
        /*166c*/ 	.word	0x00000000
        /*1670*/ 	.short	0x010a
        /*1672*/ 	.byte	0xff
	.zero		1


	//   ....[124]....
        /*1674*/ 	.word	0x0000d1b0
        /*1678*/ 	.word	0x00000000
        /*167c*/ 	.word	0x00000000
        /*1680*/ 	.short	0x010a
        /*1682*/ 	.byte	0xff
	.zero		1


	//   ....[125]....
        /*1684*/ 	.word	0x0000d210
        /*1688*/ 	.word	0x00000000
        /*168c*/ 	.word	0x00000000
        /*1690*/ 	.short	0x010a
        /*1692*/ 	.byte	0xff
	.zero		1


	//   ....[126]....
        /*1694*/ 	.word	0x0000d270
        /*1698*/ 	.word	0x00000000
        /*169c*/ 	.word	0x00000000
        /*16a0*/ 	.short	0x010a
        /*16a2*/ 	.byte	0xff
	.zero		1


	//   ....[127]....
        /*16a4*/ 	.word	0x0000d2d0
        /*16a8*/ 	.word	0x00000000
        /*16ac*/ 	.word	0x00000000
        /*16b0*/ 	.short	0x010a
        /*16b2*/ 	.byte	0xff
	.zero		1


	//   ....[128]....
        /*16b4*/ 	.word	0x0000d330
        /*16b8*/ 	.word	0x00000000
        /*16bc*/ 	.word	0x00000000
        /*16c0*/ 	.short	0x010a
        /*16c2*/ 	.byte	0xff
	.zero		1


	//   ....[129]....
        /*16c4*/ 	.word	0x0000d390
        /*16c8*/ 	.word	0x00000000
        /*16cc*/ 	.word	0x00000000
        /*16d0*/ 	.short	0x010a
        /*16d2*/ 	.byte	0xff
	.zero		1


	//   ....[130]....
        /*16d4*/ 	.word	0x0000d3f0
        /*16d8*/ 	.word	0x00000000
        /*16dc*/ 	.word	0x00000000
        /*16e0*/ 	.short	0x010a
        /*16e2*/ 	.byte	0xff
	.zero		1


	//   ....[131]....
        /*16e4*/ 	.word	0x0000d450
        /*16e8*/ 	.word	0x00000000
        /*16ec*/ 	.word	0x00000000
        /*16f0*/ 	.short	0x010a
        /*16f2*/ 	.byte	0xff
	.zero		1


	//   ....[132]....
        /*16f4*/ 	.word	0x0000d4b0
        /*16f8*/ 	.word	0x00000000
        /*16fc*/ 	.word	0x00000000
        /*1700*/ 	.short	0x010a
        /*1702*/ 	.byte	0xff
	.zero		1


	//   ....[133]....
        /*1704*/ 	.word	0x0000d510
        /*1708*/ 	.word	0x00000000
        /*170c*/ 	.word	0x00000000
        /*1710*/ 	.short	0x010a
        /*1712*/ 	.byte	0xff
	.zero		1


	//   ....[134]....
        /*1714*/ 	.word	0x0000d570
        /*1718*/ 	.word	0x00000000
        /*171c*/ 	.word	0x00000000
        /*1720*/ 	.short	0x010a
        /*1722*/ 	.byte	0xff
	.zero		1


	//   ....[135]....
        /*1724*/ 	.word	0x0000d5c0
        /*1728*/ 	.word	0x00000002
        /*172c*/ 	.word	0x00000160
        /*1730*/ 	.short	0x010a
        /*1732*/ 	.byte	0xff
	.zero		1


	//   ....[136]....
        /*1734*/ 	.word	0x0000d620
        /*1738*/ 	.word	0x00000002
        /*173c*/ 	.word	0x00000130
        /*1740*/ 	.short	0x010a
        /*1742*/ 	.byte	0xff
	.zero		1


	//   ....[137]....
        /*1744*/ 	.word	0x0000d670
        /*1748*/ 	.word	0x00000002
        /*174c*/ 	.word	0x00000120
        /*1750*/ 	.short	0x010a
        /*1752*/ 	.byte	0xff
	.zero		1


	//   ....[138]....
        /*1754*/ 	.word	0x0000d6d0
        /*1758*/ 	.word	0x00000000
        /*175c*/ 	.word	0x00000130
        /*1760*/ 	.short	0x010a
        /*1762*/ 	.byte	0xff
	.zero		1


	//   ....[139]....
        /*1764*/ 	.word	0x0000d730
        /*1768*/ 	.word	0x00000005
        /*176c*/ 	.word	0x00000008
        /*1770*/ 	.short	0x010a
        /*1772*/ 	.byte	0xff
	.zero		1


	//   ....[140]....
        /*1774*/ 	.word	0x0000d810
        /*1778*/ 	.word	0x00000000
        /*177c*/ 	.word	0x00000008
        /*1780*/ 	.short	0x010a
        /*1782*/ 	.byte	0xff
	.zero		1


	//   ....[141]....
        /*1784*/ 	.word	0x0000d860
        /*1788*/ 	.word	0x00000000
        /*178c*/ 	.word	0x00000120
        /*1790*/ 	.short	0x010a
        /*1792*/ 	.byte	0xff
	.zero		1


	//   ....[142]....
        /*1794*/ 	.word	0x0000d8c0
        /*1798*/ 	.word	0x00000000
        /*179c*/ 	.word	0x00000150
        /*17a0*/ 	.short	0x010a
        /*17a2*/ 	.byte	0xff
	.zero		1


	//   ....[143]....
        /*17a4*/ 	.word	0x0000d920
        /*17a8*/ 	.word	0x00000000
        /*17ac*/ 	.word	0x00000000
        /*17b0*/ 	.short	0x010a
        /*17b2*/ 	.byte	0xff
	.zero		1


	//   ....[144]....
        /*17b4*/ 	.word	0x0000d980
        /*17b8*/ 	.word	0x00000000
        /*17bc*/ 	.word	0x00000000
        /*17c0*/ 	.short	0x010a
        /*17c2*/ 	.byte	0xff
	.zero		1


	//   ....[145]....
        /*17c4*/ 	.word	0x0000d9e0
        /*17c8*/ 	.word	0x00000000
        /*17cc*/ 	.word	0x00000180
        /*17d0*/ 	.short	0x010a
        /*17d2*/ 	.byte	0xff
	.zero		1


	//   ....[146]....
        /*17d4*/ 	.word	0x0000da30
        /*17d8*/ 	.word	0x00000003
        /*17dc*/ 	.word	0x00000120
        /*17e0*/ 	.short	0x010a
        /*17e2*/ 	.byte	0xff
	.zero		1


	//   ....[147]....
        /*17e4*/ 	.word	0x0000da90
        /*17e8*/ 	.word	0x00000000
        /*17ec*/ 	.word	0x00000118
        /*17f0*/ 	.short	0x010a
        /*17f2*/ 	.byte	0xff
	.zero		1


	//   ....[148]....
        /*17f4*/ 	.word	0x0000daf0
        /*17f8*/ 	.word	0x00000002
        /*17fc*/ 	.word	0x00000100
        /*1800*/ 	.short	0x010a
        /*1802*/ 	.byte	0xff
	.zero		1


	//   ....[149]....
        /*1804*/ 	.word	0x0000db50
        /*1808*/ 	.word	0x00000000
        /*180c*/ 	.word	0x00000000
        /*1810*/ 	.short	0x010a
        /*1812*/ 	.byte	0xff
	.zero		1


	//   ....[150]....
        /*1814*/ 	.word	0x0000dbb0
        /*1818*/ 	.word	0x00000000
        /*181c*/ 	.word	0x00000120
        /*1820*/ 	.short	0x010a
        /*1822*/ 	.byte	0xff
	.zero		1


	//   ....[151]....
        /*1824*/ 	.word	0x0000dc00
        /*1828*/ 	.word	0x00000008
        /*182c*/ 	.word	0x000000f0
        /*1830*/ 	.short	0x010a
        /*1832*/ 	.byte	0xff
	.zero		1


	//   ....[152]....
        /*1834*/ 	.word	0x0000dc50
        /*1838*/ 	.word	0x00000005
        /*183c*/ 	.word	0x00000140
        /*1840*/ 	.short	0x010a
        /*1842*/ 	.byte	0xff
	.zero		1


	//----- nvinfo : EIATTR_NUM_MBARRIERS
	.align		4
.L_49:
        /*1844*/ 	.byte	0x03, 0x38
        /*1846*/ 	.short	0x0031


	//----- nvinfo : EIATTR_EXIT_INSTR_OFFSETS
	.align		4
        /*1848*/ 	.byte	0x04, 0x1c
        /*184a*/ 	.short	(.L_51 - .L_50)


	//   ....[0]....
.L_50:
        /*184c*/ 	.word	0x00003140


	//   ....[1]....
        /*1850*/ 	.word	0x00003630


	//   ....[2]....
        /*1854*/ 	.word	0x00003690


	//   ....[3]....
        /*1858*/ 	.word	0x000047a0


	//   ....[4]....
        /*185c*/ 	.word	0x00005750


	//   ....[5]....
        /*1860*/ 	.word	0x00005790


	//   ....[6]....
        /*1864*/ 	.word	0x0000ce20


	//   ....[7]....
        /*1868*/ 	.word	0x0000ceb0


	//   ....[8]....
        /*186c*/ 	.word	0x0000cee0


	//   ....[9]....
        /*1870*/ 	.word	0x0000cf10


	//----- nvinfo : EIATTR_MAX_THREADS
	.align		4
.L_51:
        /*1874*/ 	.byte	0x04, 0x05
        /*1876*/ 	.short	(.L_53 - .L_52)
.L_52:
        /*1878*/ 	.word	0x00000100
        /*187c*/ 	.word	0x00000001
        /*1880*/ 	.word	0x00000001


	//----- nvinfo : EIATTR_CRS_STACK_SIZE
	.align		4
.L_53:
        /*1884*/ 	.byte	0x04, 0x1e
        /*1886*/ 	.short	(.L_55 - .L_54)
.L_54:
        /*1888*/ 	.word	0x00000000


	//----- nvinfo : EIATTR_CBANK_PARAM_SIZE
	.align		4
.L_55:
        /*188c*/ 	.byte	0x03, 0x19
        /*188e*/ 	.short	0x0800


	//----- nvinfo : EIATTR_PARAM_CBANK
	.align		4
        /*1890*/ 	.byte	0x04, 0x0a
        /*1892*/ 	.short	(.L_57 - .L_56)
	.align		4
.L_56:
        /*1894*/ 	.word	index@(.nv.constant0._ZN7cutlass13device_kernelINS_4gemm6kernel13GemmUniversalIN4cute5tupleIJiiiiEEENS1_10collective13CollectiveMmaINS1_35MainloopSm100TmaUmmaWarpSpecializedILi15ELi2ELi2ENS5_IJNS4_1CILi2EEENSA_ILi1EEESC_EEEEENS5_IJNSA_ILi256EEENSA_ILi224EEENSA_ILi16EEEEEENS_6half_tENS5_IJlSC_lEEESJ_SK_NS4_8TiledMMAINS4_8MMA_AtomIJNS4_26SM100_MMA_F16BF16_2x1SM_SSISJ_SJ_fLi256ELi224ELNS4_4UMMA5MajorE0ELSP_0ELNSO_7ScaleInE0ELSQ_0EEEEEENS4_6LayoutINS5_IJSC_SC_SC_EEENS5_IJNSA_ILi0EEESV_SV_EEEEENS5_IJNS4_10UnderscoreESY_SY_EEEEENS4_18SM100_TMA_2SM_LOADENS4_14ComposedLayoutINS4_7SwizzleILi1ELi4ELi3EEENS4_18smem_ptr_flag_bitsILi16EEENST_INS5_IJNSA_ILi8EEESH_EEENS5_IJSH_SC_EEEEEEEvNS4_8identityES11_S1B_vS1C_EENS_8epilogue10collective18CollectiveEpilogueINS1E_23Sm100TmaWarpSpecializedILi2ELi1ELi224ELb1ELb0EEEJNS5_IJNSA_ILi128EEESG_SH_EEENS5_IJNST_IS1J_SC_EENST_ISG_SC_EEEEESJ_SK_SJ_SK_NS1E_6fusion15FusionCallbacksIS1I_NS1O_17LinearCombinationISJ_fSJ_fLNS_15FloatRoundStyleE2EEES1K_S1N_JEEENS4_5SM1004TMEM4LOAD26SM100_TMEM_LOAD_32dp32b32xENS4_13SM90_TMA_LOADENS12_INS13_ILi2ELi4ELi3EEES16_NST_INS5_IJS17_NSA_ILi32EEEEEENS5_IJS20_SC_EEEEEEENS4_39AutoVectorizingCopyWithAssumedAlignmentILi128EEENS4_14SM90_TMA_STOREES24_S26_S26_EEEvvEEEEvNT_6ParamsE)
        /*1898*/ 	.short	0x0380
        /*189a*/ 	.short	0x0800


	//----- nvinfo : EIATTR_SW_WAR
	.align		4
.L_57:
        /*189c*/ 	.byte	0x04, 0x36
        /*189e*/ 	.short	(.L_59 - .L_58)
.L_58:
        /*18a0*/ 	.word	0x00000008
.L_59:


//--------------------- .nv.callgraph             --------------------------
	.section	.nv.callgraph,"",@"SHT_CUDA_CALLGRAPH"
	.align	4
	.sectionentsize	8
	.align		4
        /*0000*/ 	.word	0x00000000
	.align		4
        /*0004*/ 	.word	0xffffffff
	.align		4
        /*0008*/ 	.word	index@(_ZN7cutlass13device_kernelINS_4gemm6kernel13GemmUniversalIN4cute5tupleIJiiiiEEENS1_10collective13CollectiveMmaINS1_35MainloopSm100TmaUmmaWarpSpecializedILi15ELi2ELi2ENS5_IJNS4_1CILi2EEENSA_ILi1EEESC_EEEEENS5_IJNSA_ILi256EEENSA_ILi224EEENSA_ILi16EEEEEENS_6half_tENS5_IJlSC_lEEESJ_SK_NS4_8TiledMMAINS4_8MMA_AtomIJNS4_26SM100_MMA_F16BF16_2x1SM_SSISJ_SJ_fLi256ELi224ELNS4_4UMMA5MajorE0ELSP_0ELNSO_7ScaleInE0ELSQ_0EEEEEENS4_6LayoutINS5_IJSC_SC_SC_EEENS5_IJNSA_ILi0EEESV_SV_EEEEENS5_IJNS4_10UnderscoreESY_SY_EEEEENS4_18SM100_TMA_2SM_LOADENS4_14ComposedLayoutINS4_7SwizzleILi1ELi4ELi3EEENS4_18smem_ptr_flag_bitsILi16EEENST_INS5_IJNSA_ILi8EEESH_EEENS5_IJSH_SC_EEEEEEEvNS4_8identityES11_S1B_vS1C_EENS_8epilogue10collective18CollectiveEpilogueINS1E_23Sm100TmaWarpSpecializedILi2ELi1ELi224ELb1ELb0EEEJNS5_IJNSA_ILi128EEESG_SH_EEENS5_IJNST_IS1J_SC_EENST_ISG_SC_EEEEESJ_SK_SJ_SK_NS1E_6fusion15FusionCallbacksIS1I_NS1O_17LinearCombinationISJ_fSJ_fLNS_15FloatRoundStyleE2EEES1K_S1N_JEEENS4_5SM1004TMEM4LOAD26SM100_TMEM_LOAD_32dp32b32xENS4_13SM90_TMA_LOADENS12_INS13_ILi2ELi4ELi3EEES16_NST_INS5_IJS17_NSA_ILi32EEEEEENS5_IJS20_SC_EEEEEEENS4_39AutoVectorizingCopyWithAssumedAlignmentILi128EEENS4_14SM90_TMA_STOREES24_S26_S26_EEEvvEEEEvNT_6ParamsE)
	.align		4
        /*000c*/ 	.word	index@(__assertfail)
	.align		4
        /*0010*/ 	.word	0x00000000
	.align		4
        /*0014*/ 	.word	0xfffffffe
	.align		4
        /*0018*/ 	.word	0x00000000
	.align		4
        /*001c*/ 	.word	0xfffffffd
	.align		4
        /*0020*/ 	.word	0x00000000
	.align		4
        /*0024*/ 	.word	0xfffffffc


//--------------------- .nv.constant4             --------------------------
	.section	.nv.constant4,"a",@progbits
	.align	8
	.align		8
.nv.constant4:
        /*0000*/ 	.dword	__assertfail
	.align		8
        /*0008*/ 	.dword	__unnamed_1
	.align		8
        /*0010*/ 	.dword	__unnamed_2
	.align		8
        /*0018*/ 	.dword	_ZN40_INTERNAL_ba934cd2_4_k_cu_57008018_181464cuda3std3__45__cpo5beginE
	.align		8
        /*0020*/ 	.dword	_ZN40_INTERNAL_ba934cd2_4_k_cu_57008018_181464cuda3std3__45__cpo3endE
	.align		8
        /*0028*/ 	.dword	_ZN40_INTERNAL_ba934cd2_4_k_cu_57008018_181464cuda3std3__45__cpo6cbeginE
	.align		8
        /*0030*/ 	.dword	_ZN40_INTERNAL_ba934cd2_4_k_cu_57008018_181464cuda3std3__45__cpo4cendE
	.align		8
        /*0038*/ 	.dword	_ZN40_INTERNAL_ba934cd2_4_k_cu_57008018_181464cuda3std3__442_GLOBAL__N__ba934cd2_4_k_cu_57008018_181466ignoreE
	.align		8
        /*0040*/ 	.dword	_ZN40_INTERNAL_ba934cd2_4_k_cu_57008018_181464cuda3std3__419piecewise_constructE
	.align		8
        /*0048*/ 	.dword	_ZN40_INTERNAL_ba934cd2_4_k_cu_57008018_181464cuda3std3__48in_placeE
	.align		8
        /*0050*/ 	.dword	_ZN40_INTERNAL_ba934cd2_4_k_cu_57008018_181464cuda3std6ranges3__45__cpo4swapE
	.align		8
        /*0058*/ 	.dword	_ZN40_INTERNAL_ba934cd2_4_k_cu_57008018_181464cuda3std6ranges3__45__cpo9iter_moveE
	.align		8
        /*0060*/ 	.dword	_ZN40_INTERNAL_ba934cd2_4_k_cu_57008018_181464cute7productE
	.align		8
        /*0068*/ 	.dword	_ZN40_INTERNAL_ba934cd2_4_k_cu_57008018_181464cute1_E
	.align		8
        /*0070*/ 	.dword	$str$25
	.align		8
        /*0078*/ 	.dword	$str$26
	.align		8
        /*0080*/ 	.dword	$str$27
	.align		8
        /*0088*/ 	.dword	$str$28


//--------------------- .text._ZN7cutlass13device_kernelINS_4gemm6kernel13GemmUniversalIN4cute5tupleIJiiiiEEENS1_10collective13CollectiveMmaINS1_35MainloopSm100TmaUmmaWarpSpecializedILi15ELi2ELi2ENS5_IJNS4_1CILi2EEENSA_ILi1EEESC_EEEEENS5_IJNSA_ILi256EEENSA_ILi224EEENSA_ILi16EEEEEENS_6half_tENS5_IJlSC_lEEESJ_SK_NS4_8TiledMMAINS4_8MMA_AtomIJNS4_26SM100_MMA_F16BF16_2x1SM_SSISJ_SJ_fLi256ELi224ELNS4_4UMMA5MajorE0ELSP_0ELNSO_7ScaleInE0ELSQ_0EEEEEENS4_6LayoutINS5_IJSC_SC_SC_EEENS5_IJNSA_ILi0EEESV_SV_EEEEENS5_IJNS4_10UnderscoreESY_SY_EEEEENS4_18SM100_TMA_2SM_LOADENS4_14ComposedLayoutINS4_7SwizzleILi1ELi4ELi3EEENS4_18smem_ptr_flag_bitsILi16EEENST_INS5_IJNSA_ILi8EEESH_EEENS5_IJSH_SC_EEEEEEEvNS4_8identityES11_S1B_vS1C_EENS_8epilogue10collective18CollectiveEpilogueINS1E_23Sm100TmaWarpSpecializedILi2ELi1ELi224ELb1ELb0EEEJNS5_IJNSA_ILi128EEESG_SH_EEENS5_IJNST_IS1J_SC_EENST_ISG_SC_EEEEESJ_SK_SJ_SK_NS1E_6fusion15FusionCallbacksIS1I_NS1O_17LinearCombinationISJ_fSJ_fLNS_15FloatRoundStyleE2EEES1K_S1N_JEEENS4_5SM1004TMEM4LOAD26SM100_TMEM_LOAD_32dp32b32xENS4_13SM90_TMA_LOADENS12_INS13_ILi2ELi4ELi3EEES16_NST_INS5_IJS17_NSA_ILi32EEEEEENS5_IJS20_SC_EEEEEEENS4_39AutoVectorizingCopyWithAssumedAlignmentILi128EEENS4_14SM90_TMA_STOREES24_S26_S26_EEEvvEEEEvNT_6ParamsE --------------------------
	.section	.text._ZN7cutlass13device_kernelINS_4gemm6kernel13GemmUniversalIN4cute5tupleIJiiiiEEENS1_10collective13CollectiveMmaINS1_35MainloopSm100TmaUmmaWarpSpecializedILi15ELi2ELi2ENS5_IJNS4_1CILi2EEENSA_ILi1EEESC_EEEEENS5_IJNSA_ILi256EEENSA_ILi224EEENSA_ILi16EEEEEENS_6half_tENS5_IJlSC_lEEESJ_SK_NS4_8TiledMMAINS4_8MMA_AtomIJNS4_26SM100_MMA_F16BF16_2x1SM_SSISJ_SJ_fLi256ELi224ELNS4_4UMMA5MajorE0ELSP_0ELNSO_7ScaleInE0ELSQ_0EEEEEENS4_6LayoutINS5_IJSC_SC_SC_EEENS5_IJNSA_ILi0EEESV_SV_EEEEENS5_IJNS4_10UnderscoreESY_SY_EEEEENS4_18SM100_TMA_2SM_LOADENS4_14ComposedLayoutINS4_7SwizzleILi1ELi4ELi3EEENS4_18smem_ptr_flag_bitsILi16EEENST_INS5_IJNSA_ILi8EEESH_EEENS5_IJSH_SC_EEEEEEEvNS4_8identityES11_S1B_vS1C_EENS_8epilogue10collective18CollectiveEpilogueINS1E_23Sm100TmaWarpSpecializedILi2ELi1ELi224ELb1ELb0EEEJNS5_IJNSA_ILi128EEESG_SH_EEENS5_IJNST_IS1J_SC_EENST_ISG_SC_EEEEESJ_SK_SJ_SK_NS1E_6fusion15FusionCallbacksIS1I_NS1O_17LinearCombinationISJ_fSJ_fLNS_15FloatRoundStyleE2EEES1K_S1N_JEEENS4_5SM1004TMEM4LOAD26SM100_TMEM_LOAD_32dp32b32xENS4_13SM90_TMA_LOADENS12_INS13_ILi2ELi4ELi3EEES16_NST_INS5_IJS17_NSA_ILi32EEEEEENS5_IJS20_SC_EEEEEEENS4_39AutoVectorizingCopyWithAssumedAlignmentILi128EEENS4_14SM90_TMA_STOREES24_S26_S26_EEEvvEEEEvNT_6ParamsE,"ax",@progbits
	.align	128
.text._ZN7cutlass13device_kernelINS_4gemm6kernel13GemmUniversalIN4cute5tupleIJiiiiEEENS1_10collective13CollectiveMmaINS1_35MainloopSm100TmaUmmaWarpSpecializedILi15ELi2ELi2ENS5_IJNS4_1CILi2EEENSA_ILi1EEESC_EEEEENS5_IJNSA_ILi256EEENSA_ILi224EEENSA_ILi16EEEEEENS_6half_tENS5_IJlSC_lEEESJ_SK_NS4_8TiledMMAINS4_8MMA_AtomIJNS4_26SM100_MMA_F16BF16_2x1SM_SSISJ_SJ_fLi256ELi224ELNS4_4UMMA5MajorE0ELSP_0ELNSO_7ScaleInE0ELSQ_0EEEEEENS4_6LayoutINS5_IJSC_SC_SC_EEENS5_IJNSA_ILi0EEESV_SV_EEEEENS5_IJNS4_10UnderscoreESY_SY_EEEEENS4_18SM100_TMA_2SM_LOADENS4_14ComposedLayoutINS4_7SwizzleILi1ELi4ELi3EEENS4_18smem_ptr_flag_bitsILi16EEENST_INS5_IJNSA_ILi8EEESH_EEENS5_IJSH_SC_EEEEEEEvNS4_8identityES11_S1B_vS1C_EENS_8epilogue10collective18CollectiveEpilogueINS1E_23Sm100TmaWarpSpecializedILi2ELi1ELi224ELb1ELb0EEEJNS5_IJNSA_ILi128EEESG_SH_EEENS5_IJNST_IS1J_SC_EENST_ISG_SC_EEEEESJ_SK_SJ_SK_NS1E_6fusion15FusionCallbacksIS1I_NS1O_17LinearCombinationISJ_fSJ_fLNS_15FloatRoundStyleE2EEES1K_S1N_JEEENS4_5SM1004TMEM4LOAD26SM100_TMEM_LOAD_32dp32b32xENS4_13SM90_TMA_LOADENS12_INS13_ILi2ELi4ELi3EEES16_NST_INS5_IJS17_NSA_ILi32EEEEEENS5_IJS20_SC_EEEEEEENS4_39AutoVectorizingCopyWithAssumedAlignmentILi128EEENS4_14SM90_TMA_STOREES24_S26_S26_EEEvvEEEEvNT_6ParamsE:
        .type           _ZN7cutlass13device_kernelINS_4gemm6kernel13GemmUniversalIN4cute5tupleIJiiiiEEENS1_10collective13CollectiveMmaINS1_35MainloopSm100TmaUmmaWarpSpecializedILi15ELi2ELi2ENS5_IJNS4_1CILi2EEENSA_ILi1EEESC_EEEEENS5_IJNSA_ILi256EEENSA_ILi224EEENSA_ILi16EEEEEENS_6half_tENS5_IJlSC_lEEESJ_SK_NS4_8TiledMMAINS4_8MMA_AtomIJNS4_26SM100_MMA_F16BF16_2x1SM_SSISJ_SJ_fLi256ELi224ELNS4_4UMMA5MajorE0ELSP_0ELNSO_7ScaleInE0ELSQ_0EEEEEENS4_6LayoutINS5_IJSC_SC_SC_EEENS5_IJNSA_ILi0EEESV_SV_EEEEENS5_IJNS4_10UnderscoreESY_SY_EEEEENS4_18SM100_TMA_2SM_LOADENS4_14ComposedLayoutINS4_7SwizzleILi1ELi4ELi3EEENS4_18smem_ptr_flag_bitsILi16EEENST_INS5_IJNSA_ILi8EEESH_EEENS5_IJSH_SC_EEEEEEEvNS4_8identityES11_S1B_vS1C_EENS_8epilogue10collective18CollectiveEpilogueINS1E_23Sm100TmaWarpSpecializedILi2ELi1ELi224ELb1ELb0EEEJNS5_IJNSA_ILi128EEESG_SH_EEENS5_IJNST_IS1J_SC_EENST_ISG_SC_EEEEESJ_SK_SJ_SK_NS1E_6fusion15FusionCallbacksIS1I_NS1O_17LinearCombinationISJ_fSJ_fLNS_15FloatRoundStyleE2EEES1K_S1N_JEEENS4_5SM1004TMEM4LOAD26SM100_TMEM_LOAD_32dp32b32xENS4_13SM90_TMA_LOADENS12_INS13_ILi2ELi4ELi3EEES16_NST_INS5_IJS17_NSA_ILi32EEEEEENS5_IJS20_SC_EEEEEEENS4_39AutoVectorizingCopyWithAssumedAlignmentILi128EEENS4_14SM90_TMA_STOREES24_S26_S26_EEEvvEEEEvNT_6ParamsE,@function
        .size           _ZN7cutlass13device_kernelINS_4gemm6kernel13GemmUniversalIN4cute5tupleIJiiiiEEENS1_10collective13CollectiveMmaINS1_35MainloopSm100TmaUmmaWarpSpecializedILi15ELi2ELi2ENS5_IJNS4_1CILi2EEENSA_ILi1EEESC_EEEEENS5_IJNSA_ILi256EEENSA_ILi224EEENSA_ILi16EEEEEENS_6half_tENS5_IJlSC_lEEESJ_SK_NS4_8TiledMMAINS4_8MMA_AtomIJNS4_26SM100_MMA_F16BF16_2x1SM_SSISJ_SJ_fLi256ELi224ELNS4_4UMMA5MajorE0ELSP_0ELNSO_7ScaleInE0ELSQ_0EEEEEENS4_6LayoutINS5_IJSC_SC_SC_EEENS5_IJNSA_ILi0EEESV_SV_EEEEENS5_IJNS4_10UnderscoreESY_SY_EEEEENS4_18SM100_TMA_2SM_LOADENS4_14ComposedLayoutINS4_7SwizzleILi1ELi4ELi3EEENS4_18smem_ptr_flag_bitsILi16EEENST_INS5_IJNSA_ILi8EEESH_EEENS5_IJSH_SC_EEEEEEEvNS4_8identityES11_S1B_vS1C_EENS_8epilogue10collective18CollectiveEpilogueINS1E_23Sm100TmaWarpSpecializedILi2ELi1ELi224ELb1ELb0EEEJNS5_IJNSA_ILi128EEESG_SH_EEENS5_IJNST_IS1J_SC_EENST_ISG_SC_EEEEESJ_SK_SJ_SK_NS1E_6fusion15FusionCallbacksIS1I_NS1O_17LinearCombinationISJ_fSJ_fLNS_15FloatRoundStyleE2EEES1K_S1N_JEEENS4_5SM1004TMEM4LOAD26SM100_TMEM_LOAD_32dp32b32xENS4_13SM90_TMA_LOADENS12_INS13_ILi2ELi4ELi3EEES16_NST_INS5_IJS17_NSA_ILi32EEEEEENS5_IJS20_SC_EEEEEEENS4_39AutoVectorizingCopyWithAssumedAlignmentILi128EEENS4_14SM90_TMA_STOREES24_S26_S26_EEEvvEEEEvNT_6ParamsE,(.L_x_193 - _ZN7cutlass13device_kernelINS_4gemm6kernel13GemmUniversalIN4cute5tupleIJiiiiEEENS1_10collective13CollectiveMmaINS1_35MainloopSm100TmaUmmaWarpSpecializedILi15ELi2ELi2ENS5_IJNS4_1CILi2EEENSA_ILi1EEESC_EEEEENS5_IJNSA_ILi256EEENSA_ILi224EEENSA_ILi16EEEEEENS_6half_tENS5_IJlSC_lEEESJ_SK_NS4_8TiledMMAINS4_8MMA_AtomIJNS4_26SM100_MMA_F16BF16_2x1SM_SSISJ_SJ_fLi256ELi224ELNS4_4UMMA5MajorE0ELSP_0ELNSO_7ScaleInE0ELSQ_0EEEEEENS4_6LayoutINS5_IJSC_SC_SC_EEENS5_IJNSA_ILi0EEESV_SV_EEEEENS5_IJNS4_10UnderscoreESY_SY_EEEEENS4_18SM100_TMA_2SM_LOADENS4_14ComposedLayoutINS4_7SwizzleILi1ELi4ELi3EEENS4_18smem_ptr_flag_bitsILi16EEENST_INS5_IJNSA_ILi8EEESH_EEENS5_IJSH_SC_EEEEEEEvNS4_8identityES11_S1B_vS1C_EENS_8epilogue10collective18CollectiveEpilogueINS1E_23Sm100TmaWarpSpecializedILi2ELi1ELi224ELb1ELb0EEEJNS5_IJNSA_ILi128EEESG_SH_EEENS5_IJNST_IS1J_SC_EENST_ISG_SC_EEEEESJ_SK_SJ_SK_NS1E_6fusion15FusionCallbacksIS1I_NS1O_17LinearCombinationISJ_fSJ_fLNS_15FloatRoundStyleE2EEES1K_S1N_JEEENS4_5SM1004TMEM4LOAD26SM100_TMEM_LOAD_32dp32b32xENS4_13SM90_TMA_LOADENS12_INS13_ILi2ELi4ELi3EEES16_NST_INS5_IJS17_NSA_ILi32EEEEEENS5_IJS20_SC_EEEEEEENS4_39AutoVectorizingCopyWithAssumedAlignmentILi128EEENS4_14SM90_TMA_STOREES24_S26_S26_EEEvvEEEEvNT_6ParamsE)
        .other          _ZN7cutlass13device_kernelINS_4gemm6kernel13GemmUniversalIN4cute5tupleIJiiiiEEENS1_10collective13CollectiveMmaINS1_35MainloopSm100TmaUmmaWarpSpecializedILi15ELi2ELi2ENS5_IJNS4_1CILi2EEENSA_ILi1EEESC_EEEEENS5_IJNSA_ILi256EEENSA_ILi224EEENSA_ILi16EEEEEENS_6half_tENS5_IJlSC_lEEESJ_SK_NS4_8TiledMMAINS4_8MMA_AtomIJNS4_26SM100_MMA_F16BF16_2x1SM_SSISJ_SJ_fLi256ELi224ELNS4_4UMMA5MajorE0ELSP_0ELNSO_7ScaleInE0ELSQ_0EEEEEENS4_6LayoutINS5_IJSC_SC_SC_EEENS5_IJNSA_ILi0EEESV_SV_EEEEENS5_IJNS4_10UnderscoreESY_SY_EEEEENS4_18SM100_TMA_2SM_LOADENS4_14ComposedLayoutINS4_7SwizzleILi1ELi4ELi3EEENS4_18smem_ptr_flag_bitsILi16EEENST_INS5_IJNSA_ILi8EEESH_EEENS5_IJSH_SC_EEEEEEEvNS4_8identityES11_S1B_vS1C_EENS_8epilogue10collective18CollectiveEpilogueINS1E_23Sm100TmaWarpSpecializedILi2ELi1ELi224ELb1ELb0EEEJNS5_IJNSA_ILi128EEESG_SH_EEENS5_IJNST_IS1J_SC_EENST_ISG_SC_EEEEESJ_SK_SJ_SK_NS1E_6fusion15FusionCallbacksIS1I_NS1O_17LinearCombinationISJ_fSJ_fLNS_15FloatRoundStyleE2EEES1K_S1N_JEEENS4_5SM1004TMEM4LOAD26SM100_TMEM_LOAD_32dp32b32xENS4_13SM90_TMA_LOADENS12_INS13_ILi2ELi4ELi3EEES16_NST_INS5_IJS17_NSA_ILi32EEEEEENS5_IJS20_SC_EEEEEEENS4_39AutoVectorizingCopyWithAssumedAlignmentILi128EEENS4_14SM90_TMA_STOREES24_S26_S26_EEEvvEEEEvNT_6ParamsE,@"STO_CUDA_ENTRY STV_DEFAULT"
_ZN7cutlass13device_kernelINS_4gemm6kernel13GemmUniversalIN4cute5tupleIJiiiiEEENS1_10collective13CollectiveMmaINS1_35MainloopSm100TmaUmmaWarpSpecializedILi15ELi2ELi2ENS5_IJNS4_1CILi2EEENSA_ILi1EEESC_EEEEENS5_IJNSA_ILi256EEENSA_ILi224EEENSA_ILi16EEEEEENS_6half_tENS5_IJlSC_lEEESJ_SK_NS4_8TiledMMAINS4_8MMA_AtomIJNS4_26SM100_MMA_F16BF16_2x1SM_SSISJ_SJ_fLi256ELi224ELNS4_4UMMA5MajorE0ELSP_0ELNSO_7ScaleInE0ELSQ_0EEEEEENS4_6LayoutINS5_IJSC_SC_SC_EEENS5_IJNSA_ILi0EEESV_SV_EEEEENS5_IJNS4_10UnderscoreESY_SY_EEEEENS4_18SM100_TMA_2SM_LOADENS4_14ComposedLayoutINS4_7SwizzleILi1ELi4ELi3EEENS4_18smem_ptr_flag_bitsILi16EEENST_INS5_IJNSA_ILi8EEESH_EEENS5_IJSH_SC_EEEEEEEvNS4_8identityES11_S1B_vS1C_EENS_8epilogue10collective18CollectiveEpilogueINS1E_23Sm100TmaWarpSpecializedILi2ELi1ELi224ELb1ELb0EEEJNS5_IJNSA_ILi128EEESG_SH_EEENS5_IJNST_IS1J_SC_EENST_ISG_SC_EEEEESJ_SK_SJ_SK_NS1E_6fusion15FusionCallbacksIS1I_NS1O_17LinearCombinationISJ_fSJ_fLNS_15FloatRoundStyleE2EEES1K_S1N_JEEENS4_5SM1004TMEM4LOAD26SM100_TMEM_LOAD_32dp32b32xENS4_13SM90_TMA_LOADENS12_INS13_ILi2ELi4ELi3EEES16_NST_INS5_IJS17_NSA_ILi32EEEEEENS5_IJS20_SC_EEEEEEENS4_39AutoVectorizingCopyWithAssumedAlignmentILi128EEENS4_14SM90_TMA_STOREES24_S26_S26_EEEvvEEEEvNT_6ParamsE:
[----:B------:R-:W1:Y:S01]  /*0000*/  LDC R1, c[0x0][0x37c] ;  /* 0x0000df00ff017b82 */ /* 0x000e620000000800 */
[----:B------:R-:W2:Y:S01]  /*0010*/  S2R R4, SR_TID.X ;  /* 0x0000000000047919 */ /* 0x000ea20000002100 */
[----:B------:R-:W3:Y:S01]  /*0020*/  LDCU.64 UR8, c[0x0][0x890] ;  /* 0x00011200ff0877ac */ /* 0x000ee20008000a00 */
[----:B-1----:R-:W-:-:S05]  /*0030*/  VIADD R1, R1, 0xfffffe58 ;  /* 0xfffffe5801017836 */ /* 0x002fca0000000000 */
[----:B------:R-:W1:Y:S01]  /*0040*/  S2UR UR15, SR_CgaCtaId ;  /* 0x00000000000f79c3 */ /* 0x000e620000008800 */
[----:B------:R-:W-:Y:S01]  /*0050*/  ELECT P1, URZ, PT ;  /* 0x0000000000ff782f */ /* 0x000fe20003820000 */
[----:B---3--:R-:W-:-:S04]  /*0060*/  UISETP.NE.U32.AND UP0, UPT, UR8, URZ, UPT ;  /* 0x000000ff0800728c */ /* 0x008fc8000bf05070 */
[----:B------:R-:W-:Y:S02]  /*0070*/  UISETP.NE.AND.EX UP0, UPT, UR9, URZ, UPT, UP0 ;  /* 0x000000ff0900728c */ /* 0x000fe4000bf05300 */
[----:B-1----:R-:W-:Y:S02]  /*0080*/  ULOP3.LUT UR28, UR15, 0x1, URZ, 0xc0, !UPT ;  /* 0x000000010f1c7892 */ /* 0x002fe4000f8ec0ff */
[----:B------:R-:W-:Y:S01]  /*0090*/  ULOP3.LUT UR27, UR15, 0x1, URZ, 0x3c, !UPT ;  /* 0x000000010f1b7892 */ /* 0x000fe2000f8e3cff */
[----:B--2---:R-:W-:-:S05]  /*00a0*/  SHF.R.U32.HI R2, RZ, 0x5, R4 ;  /* 0x00000005ff027819 */ /* 0x004fca0000011604 */
[----:B------:R-:W1:Y:S02]  /*00b0*/  SHFL.IDX PT, R0, R2, RZ, 0x1f ;  /* 0x00001fff02007589 */ /* 0x000e6400000e0000 */
[----:B-1----:R-:W-:Y:S02]  /*00c0*/  R2UR UR14, R0 ;  /* 0x00000000000e72ca */ /* 0x002fe400000e0000 */
[----:B------:R-:W-:-:S05]  /*00d0*/  PRMT R0, RZ, 0x7610, R0 ;  /* 0x00007610ff007816 */ /* 0x000fca0000000000 */
[----:B------:R1:W-:Y:S01]  /*00e0*/  STL.S16 [R1+0x190], R0 ;  /* 0x0001900001007387 */ /* 0x0003e20000100600 */
[----:B------:R-:W-:Y:S07]  /*00f0*/  BRA.U UP0, `(.L_x_0) ;  /* 0x0000000100387547 */ /* 0x000fee000b800000 */
[----:B------:R-:W2:Y:S02]  /*0100*/  LDCU.64 UR4, c[0x0][0x888] ;  /* 0x00011100ff0477ac */ /* 0x000ea40008000a00 */
[----:B--2---:R-:W-:-:S04]  /*0110*/  UISETP.NE.U32.AND UP0, UPT, UR4, URZ, UPT ;  /* 0x000000ff0400728c */ /* 0x004fc8000bf05070 */
[----:B------:R-:W-:-:S09]  /*0120*/  UISETP.NE.AND.EX UP0, UPT, UR5, URZ, UPT, UP0 ;  /* 0x000000ff0500728c */ /* 0x000fd2000bf05300 */
[----:B------:R-:W-:Y:S05]  /*0130*/  BRA.U !UP0, `(.L_x_1) ;  /* 0x0000000108187547 */ /* 0x000fea000b800000 */
[----:B------:R-:W2:Y:S01]  /*0140*/  LDC.64 R6, c[0x0][0x888] ;  /* 0x00022200ff067b82 */ /* 0x000ea20000000a00 */
[----:B------:R-:W2:Y:S02]  /*0150*/  LDCU.64 UR4, c[0x0][0x358] ;  /* 0x00006b00ff0477ac */ /* 0x000ea40008000a00 */
[----:B--2---:R2:W5:Y:S01]  /*0160*/  LDG.E R249, desc[UR4][R6.64] ;  /* 0x0000000406f97981 */ /* 0x004562000c1e1900 */
[----:B-1----:R-:W-:-:S05]  /*0170*/  HFMA2 R0, -RZ, RZ, 0, 5.9604644775390625e-08 ;  /* 0x00000001ff007431 */ /* 0x002fca00000001ff */
[----:B------:R2:W-:Y:S01]  /*0180*/  STL.S16 [R1+0x190], R0 ;  /* 0x0001900001007387 */ /* 0x0005e20000100600 */
[----:B------:R-:W-:Y:S05]  /*0190*/  BRA `(.L_x_0) ;  /* 0x0000000000107947 */ /* 0x000fea0003800000 */
.L_x_1:
[----:B-1----:R-:W-:Y:S01]  /*01a0*/  HFMA2 R0, -RZ, RZ, 0, 5.9604644775390625e-08 ;  /* 0x00000001ff007431 */ /* 0x002fe200000001ff */
[----:B------:R-:W1:Y:S04]  /*01b0*/  LDCU UR4, c[0x0][0x880] ;  /* 0x00011000ff0477ac */ /* 0x000e680008000800 */
[----:B------:R3:W-:Y:S01]  /*01c0*/  STL.S16 [R1+0x190], R0 ;  /* 0x0001900001007387 */ /* 0x0007e20000100600 */
[----:B-1----:R-:W-:-:S07]  /*01d0*/  MOV R249, UR4 ;  /* 0x0000000400f97c02 */ /* 0x002fce0008000f00 */
.L_x_0:
[----:B------:R-:W4:Y:S02]  /*01e0*/  LDCU.64 UR4, c[0x0][0x8b0] ;  /* 0x00011600ff0477ac */ /* 0x000f240008000a00 */
[----:B----4-:R-:W-:-:S04]  /*01f0*/  UISETP.NE.U32.AND UP0, UPT, UR4, URZ, UPT ;  /* 0x000000ff0400728c */ /* 0x010fc8000bf05070 */
[----:B------:R-:W-:-:S09]  /*0200*/  UISETP.NE.AND.EX UP0, UPT, UR5, URZ, UPT, UP0 ;  /* 0x000000ff0500728c */ /* 0x000fd2000bf05300 */
[----:B------:R-:W-:Y:S05]  /*0210*/  BRA.U UP0, `(.L_x_2) ;  /* 0x0000000100287547 */ /* 0x000fea000b800000 */
[----:B------:R-:W4:Y:S02]  /*0220*/  LDCU.64 UR4, c[0x0][0x8a8] ;  /* 0x00011500ff0477ac */ /* 0x000f240008000a00 */
[----:B----4-:R-:W-:-:S04]  /*0230*/  UISETP.NE.U32.AND UP0, UPT, UR4, URZ, UPT ;  /* 0x000000ff0400728c */ /* 0x010fc8000bf05070 */
[----:B------:R-:W-:-:S09]  /*0240*/  UISETP.NE.AND.EX UP0, UPT, UR5, URZ, UPT, UP0 ;  /* 0x000000ff0500728c */ /* 0x000fd2000bf05300 */
[----:B------:R-:W-:Y:S05]  /*0250*/  BRA.U !UP0, `(.L_x_3) ;  /* 0x0000000108107547 */ /* 0x000fea000b800000 */
[----:B--2---:R-:W2:Y:S01]  /*0260*/  LDC.64 R6, c[0x0][0x8a8] ;  /* 0x00022a00ff067b82 */ /* 0x004ea20000000a00 */
[----:B------:R-:W2:Y:S02]  /*0270*/  LDCU.64 UR4, c[0x0][0x358] ;  /* 0x00006b00ff0477ac */ /* 0x000ea40008000a00 */
[----:B--2---:R4:W5:Y:S01]  /*0280*/  LDG.E R248, desc[UR4][R6.64] ;  /* 0x0000000406f87981 */ /* 0x004962000c1e1900 */
[----:B------:R-:W-:Y:S05]  /*0290*/  BRA `(.L_x_2) ;  /* 0x0000000000087947 */ /* 0x000fea0003800000 */
.L_x_3:
[----:B------:R-:W4:Y:S02]  /*02a0*/  LDCU UR4, c[0x0][0x8a0] ;  /* 0x00011400ff0477ac */ /* 0x000f240008000800 */
[----:B----4-:R-:W-:Y:S02]  /*02b0*/  MOV R248, UR4 ;  /* 0x0000000400f87c02 */ /* 0x010fe40008000f00 */
.L_x_2:
[----:B-123--:R-:W-:Y:S01]  /*02c0*/  IMAD.U32 R0, RZ, RZ, UR14 ;  /* 0x0000000eff007e24 */ /* 0x00efe2000f8e00ff */
[----:B------:R-:W-:Y:S04]  /*02d0*/  BSSY.RECONVERGENT B0, `(.L_x_4) ;  /* 0x000000c000007945 */ /* 0x000fe80003800200 */
[C---:B------:R-:W-:Y:S02]  /*02e0*/  ISETP.NE.OR P2, PT, R0.reuse, 0x1, !P1 ;  /* 0x000000010000780c */ /* 0x040fe40004f45670 */
[----:B------:R-:W-:-:S11]  /*02f0*/  ISETP.NE.OR P0, PT, R0, 0x3, !P1 ;  /* 0x000000030000780c */ /* 0x000fd60004f05670 */
[----:B------:R-:W-:Y:S05]  /*0300*/  @P2 BRA `(.L_x_5) ;  /* 0x0000000000202947 */ /* 0x000fea0003800000 */
[----:B------:R-:W1:Y:S02]  /*0310*/  LDCU.64 UR4, c[0x0][0x348] ;  /* 0x00006900ff0477ac */ /* 0x000e640008000a00 */
[----:B-1----:R-:W-:Y:S02]  /*0320*/  UIADD3 UR6, UP1, UPT, UR4, 0x80, URZ ;  /* 0x0000008004067890 */ /* 0x002fe4000ff3e0ff */
[----:B------:R-:W-:Y:S02]  /*0330*/  UIADD3 UR4, UP0, UPT, UR4, 0x180, URZ ;  /* 0x0000018004047890 */ /* 0x000fe4000ff1e0ff */
[----:B------:R-:W-:Y:S02]  /*0340*/  UIADD3.X UR7, UPT, UPT, URZ, UR5, URZ, UP1, !UPT ;  /* 0x00000005ff077290 */ /* 0x000fe40008ffe4ff */
[----:B------:R-:W-:-:S07]  /*0350*/  UIADD3.X UR5, UPT, UPT, URZ, UR5, URZ, UP0, !UPT ;  /* 0x00000005ff057290 */ /* 0x000fce00087fe4ff */
[----:B------:R1:W-:Y:S02]  /*0360*/  UTMACCTL.PF [UR6] ;  /* 0x00000000060079b9 */ /* 0x0003e40008040000 */
[----:B------:R1:W-:Y:S02]  /*0370*/  UTMACCTL.PF [UR4] ;  /* 0x00000000040079b9 */ /* 0x0003e40008040000 */
[----:B-1----:R-:W-:Y:S01]  /*0380*/  NOP ;  /* 0x0000000000007918 */ /* 0x002fe20000000000 */
.L_x_5:
[----:B------:R-:W-:Y:S05]  /*0390*/  BSYNC.RECONVERGENT B0 ;  /* 0x0000000000007941 */ /* 0x000fea0003800200 */
.L_x_4:
[----:B------:R-:W-:Y:S04]  /*03a0*/  BSSY.RECONVERGENT B0, `(.L_x_6) ;  /* 0x000000a000007945 */ /* 0x000fe80003800200 */
        /* <DEDUP_REMOVED lines=9> */
.L_x_7:
[----:B------:R-:W-:Y:S05]  /*0440*/  BSYNC.RECONVERGENT B0 ;  /* 0x0000000000007941 */ /* 0x000fea0003800200 */
.L_x_6:
[----:B------:R-:W1:Y:S01]  /*0450*/  LDCU.64 UR4, c[0x0][0x888] ;  /* 0x00011100ff0477ac */ /* 0x000e620008000a00 */
[----:B------:R-:W-:Y:S02]  /*0460*/  UISETP.EQ.U32.AND UP1, UPT, UR8, URZ, UPT ;  /* 0x000000ff0800728c */ /* 0x000fe4000bf22070 */
[----:B------:R-:W-:Y:S02]  /*0470*/  UPLOP3.LUT UP4, UPT, UPT, UPT, UPT, 0x80, 0x8 ;  /* 0x000000000008789c */ /* 0x000fe40003f8f070 */
[----:B-1----:R-:W-:-:S04]  /*0480*/  UISETP.NE.U32.AND UP0, UPT, UR4, URZ, UPT ;  /* 0x000000ff0400728c */ /* 0x002fc8000bf05070 */
[----:B------:R-:W-:-:S04]  /*0490*/  UISETP.NE.AND.EX UP2, UPT, UR5, URZ, UPT, UP0 ;  /* 0x000000ff0500728c */ /* 0x000fc8000bf45300 */
[----:B------:R-:W-:-:S04]  /*04a0*/  UISETP.EQ.OR.EX UP3, UPT, UR9, URZ, !UP2, UP1 ;  /* 0x000000ff0900728c */ /* 0x000fc8000d762710 */
[----:B------:R-:W-:-:S06]  /*04b0*/  UP2UR UR4, UPR, URZ, 0x8 ;  /* 0x00000008ff047883 */ /* 0x000fcc0008000000 */
[----:B------:R-:W-:-:S05]  /*04c0*/  MOV R0, UR4 ;  /* 0x0000000400007c02 */ /* 0x000fca0008000f00 */
[----:B------:R1:W-:Y:S01]  /*04d0*/  STL [R1+0x194], R0 ;  /* 0x0001940001007387 */ /* 0x0003e20000100800 */
[----:B------:R-:W-:Y:S05]  /*04e0*/  BRA.U !UP3, `(.L_x_8) ;  /* 0x000000010b207547 */ /* 0x000fea000b800000 */
[----:B------:R-:W-:Y:S01]  /*04f0*/  UISETP.NE.U32.AND UP1, UPT, UR8, URZ, UPT ;  /* 0x000000ff0800728c */ /* 0x000fe2000bf25070 */
[----:B-----5:R-:W-:Y:S01]  /*0500*/  FSETP.NEU.AND P0, PT, R249, RZ, PT ;  /* 0x000000fff900720b */ /* 0x020fe20003f0d000 */
[----:B------:R-:W-:Y:S02]  /*0510*/  USEL UR4, URZ, 0xffffffff, UP2 ;  /* 0xffffffffff047887 */ /* 0x000fe40009000000 */
[----:B------:R-:W-:-:S10]  /*0520*/  UISETP.NE.AND.EX UP1, UPT, UR9, URZ, UPT, UP1 ;  /* 0x000000ff0900728c */ /* 0x000fd4000bf25310 */
[----:B------:R-:W-:Y:S01]  /*0530*/  VOTEU.ANY UP0, P0 ;  /* 0x0000000000ff7886 */ /* 0x000fe20000000100 */
[----:B------:R-:W-:-:S04]  /*0540*/  @!UP1 USEL UR4, URZ, 0xffffffff, UP0 ;  /* 0xffffffffff049887 */ /* 0x000fc80008000000 */
[----:B------:R-:W-:-:S04]  /*0550*/  ULOP3.LUT UR4, UR4, 0x1, URZ, 0xc0, !UPT ;  /* 0x0000000104047892 */ /* 0x000fc8000f8ec0ff */
[----:B------:R-:W-:-:S11]  /*0560*/  UISETP.NE.U32.AND UP4, UPT, UR4, 0x1, UPT ;  /* 0x000000010400788c */ /* 0x000fd6000bf85070 */
.L_x_8:
[----:B-1----:R-:W1:Y:S01]  /*0570*/  SHFL.IDX PT, R0, R2, RZ, 0x1f ;  /* 0x00001fff02007589 */ /* 0x002e6200000e0000 */
[----:B------:R-:W-:-:S04]  /*0580*/  UISETP.NE.AND UP0, UPT, UR14, 0x2, UPT ;  /* 0x000000020e00788c */ /* 0x000fc8000bf05270 */
[----:B------:R-:W-:Y:S02]  /*0590*/  UISETP.EQ.AND UP1, UPT, UR28, URZ, !UP0 ;  /* 0x000000ff1c00728c */ /* 0x000fe4000c722270 */
[----:B------:R-:W-:-:S04]  /*05a0*/  USEL UR53, URZ, 0x1, UP0 ;  /* 0x00000001ff357887 */ /* 0x000fc80008000000 */
[----:B------:R-:W-:Y:S02]  /*05b0*/  PLOP3.LUT P3, PT, P1, PT, UP1, 0x80, 0x8 ;  /* 0x000000000008781c */ /* 0x000fe40000f6f018 */
[----:B-1----:R-:W-:-:S13]  /*05c0*/  ISETP.NE.AND P0, PT, R0, RZ, PT ;  /* 0x000000ff0000720c */ /* 0x002fda0003f05270 */
[----:B------:R-:W-:Y:S05]  /*05d0*/  @P0 BRA `(.L_x_9) ;  /* 0x0000000000a80947 */ /* 0x000fea0003800000 */
[----:B------:R-:W-:Y:S01]  /*05e0*/  ELECT P0, URZ, PT ;  /* 0x0000000000ff782f */ /* 0x000fe20003800000 */
[----:B------:R-:W-:-:S12]  /*05f0*/  BSSY.RECONVERGENT B0, `(.L_x_9) ;  /* 0x0000028000007945 */ /* 0x000fd80003800200 */
[----:B------:R-:W-:Y:S05]  /*0600*/  @!P0 BRA `(.L_x_10) ;  /* 0x0000000000988947 */ /* 0x000fea0003800000 */
[----:B------:R-:W-:Y:S01]  /*0610*/  UMOV UR4, 0x400 ;  /* 0x0000040000047882 */ /* 0x000fe20000000000 */
[----:B------:R-:W-:Y:S01]  /*0620*/  UMOV UR6, 0x1 ;  /* 0x0000000100067882 */ /* 0x000fe20000000000 */
[----:B------:R-:W-:Y:S02]  /*0630*/  ULEA UR4, UR15, UR4, 0x18 ;  /* 0x000000040f047291 */ /* 0x000fe4000f8ec0ff */
[----:B------:R-:W-:-:S04]  /*0640*/  UIADD3 UR6, UPT, UPT, -UR6, 0x100000, URZ ;  /* 0x0010000006067890 */ /* 0x000fc8000fffe1ff */
[----:B------:R-:W-:Y:S02]  /*0650*/  USHF.L.U32 UR7, UR6, 0xb, URZ ;  /* 0x0000000b06077899 */ /* 0x000fe400080006ff */
[----:B------:R-:W-:Y:S01]  /*0660*/  USHF.L.U32 UR6, UR6, 0x1, URZ ;  /* 0x0000000106067899 */ /* 0x000fe200080006ff */
[----:B------:R-:W1:Y:S11]  /*0670*/  FENCE.VIEW.ASYNC.S ;  /* 0x00000000000073c6 */ /* 0x000e760000000000 */
[----:B-1----:R1:W2:Y:S01]  /*0680*/  SYNCS.EXCH.64 URZ, [UR4], UR6 ;  /* 0x0000000604ff75b2 */ /* 0x0022a20008000100 */
[----:B------:R1:W3:Y:S01]  /*0690*/  SYNCS.EXCH.64 URZ, [UR4+0x78], UR6 ;  /* 0x0000780604ff75b2 */ /* 0x0002e20008000100 */
[----:B------:R1:W1:Y:S01]  /*06a0*/  SYNCS.EXCH.64 URZ, [UR4+0x8], UR6 ;  /* 0x0000080604ff75b2 */ /* 0x0002620008000100 */
        /* <DEDUP_REMOVED lines=27> */
[----:B--23--:R-:W-:Y:S01]  /*0860*/  NOP ;  /* 0x0000000000007918 */ /* 0x00cfe20000000000 */
.L_x_10:
[----:B-1----:R-:W-:Y:S05]  /*0870*/  BSYNC.RECONVERGENT B0 ;  /* 0x0000000000007941 */ /* 0x002fea0003800200 */
.L_x_9:
[----:B------:R-:W1:Y:S01]  /*0880*/  SHFL.IDX PT, R0, R2, RZ, 0x1f ;  /* 0x00001fff02007589 */ /* 0x000e6200000e0000 */
[----:B------:R-:W-:Y:S01]  /*0890*/  NOP ;  /* 0x0000000000007918 */ /* 0x000fe20000000000 */
[----:B-1----:R-:W-:-:S13]  /*08a0*/  ISETP.NE.AND P0, PT, R0, 0x1, PT ;  /* 0x000000010000780c */ /* 0x002fda0003f05270 */
[----:B------:R-:W-:Y:S05]  /*08b0*/  @P0 BRA `(.L_x_11) ;  /* 0x0000000000440947 */ /* 0x000fea0003800000 */
[----:B------:R-:W-:Y:S01]  /*08c0*/  UMOV UR4, 0x400 ;  /* 0x0000040000047882 */ /* 0x000fe20000000000 */
[----:B------:R-:W-:Y:S01]  /*08d0*/  UMOV UR8, 0x20 ;  /* 0x0000002000087882 */ /* 0x000fe20000000000 */
[----:B------:R-:W-:Y:S01]  /*08e0*/  UMOV UR6, 0x80 ;  /* 0x0000008000067882 */ /* 0x000fe20000000000 */
[----:B------:R-:W-:Y:S02]  /*08f0*/  ULEA UR4, UR15, UR4, 0x18 ;  /* 0x000000040f047291 */ /* 0x000fe4000f8ec0ff */
[----:B------:R-:W-:-:S04]  /*0900*/  UIADD3 UR8, UPT, UPT, -UR8, 0x100000, URZ ;  /* 0x0010000008087890 */ /* 0x000fc8000fffe1ff */
[----:B------:R-:W-:Y:S02]  /*0910*/  USHF.L.U32 UR9, UR8, 0xb, URZ ;  /* 0x0000000b08097899 */ /* 0x000fe400080006ff */
[----:B------:R-:W-:Y:S02]  /*0920*/  USHF.L.U32 UR8, UR8, 0x1, URZ ;  /* 0x0000000108087899 */ /* 0x000fe400080006ff */
[----:B------:R-:W-:-:S04]  /*0930*/  UIADD3 UR6, UPT, UPT, -UR6, 0x100000, URZ ;  /* 0x0010000006067890 */ /* 0x000fc8000fffe1ff */
[----:B------:R-:W-:Y:S02]  /*0940*/  USHF.L.U32 UR7, UR6, 0xb, URZ ;  /* 0x0000000b06077899 */ /* 0x000fe400080006ff */
[----:B------:R-:W-:Y:S01]  /*0950*/  USHF.L.U32 UR6, UR6, 0x1, URZ ;  /* 0x0000000106067899 */ /* 0x000fe200080006ff */
[----:B------:R-:W-:Y:S01]  /*0960*/  ELECT P0, URZ, PT ;  /* 0x0000000000ff782f */ /* 0x000fe20003800000 */
[----:B------:R-:W1:Y:S02]  /*0970*/  FENCE.VIEW.ASYNC.S ;  /* 0x00000000000073c6 */ /* 0x000e640000000000 */
[----:B-1----:R1:W2:Y:S08]  /*0980*/  SYNCS.EXCH.64 URZ, [UR4+0xf0], UR8 ;  /* 0x0000f00804ff75b2 */ /* 0x0022b00008000100 */
[----:B------:R1:W3:Y:S01]  /*0990*/  SYNCS.EXCH.64 URZ, [UR4+0x100], UR6 ;  /* 0x0001000604ff75b2 */ /* 0x0002e20008000100 */
[----:B------:R1:W1:Y:S01]  /*09a0*/  SYNCS.EXCH.64 URZ, [UR4+0xf8], UR8 ;  /* 0x0000f80804ff75b2 */ /* 0x0002620008000100 */
[----:B------:R1:W1:Y:S01]  /*09b0*/  SYNCS.EXCH.64 URZ, [UR4+0x108], UR6 ;  /* 0x0001080604ff75b2 */ /* 0x0002620008000100 */
[----:B------:R-:W-:Y:S01]  /*09c0*/  NOP ;  /* 0x0000000000007918 */ /* 0x000fe20000000000 */
.L_x_11:
[----:B------:R-:W4:Y:S01]  /*09d0*/  SHFL.IDX PT, R0, R2, RZ, 0x1f ;  /* 0x00001fff02007589 */ /* 0x000f2200000e0000 */
[----:B------:R-:W-:Y:S01]  /*09e0*/  NOP ;  /* 0x0000000000007918 */ /* 0x000fe20000000000 */
[----:B----4-:R-:W-:-:S13]  /*09f0*/  ISETP.NE.AND P0, PT, R0, 0x3, PT ;  /* 0x000000030000780c */ /* 0x010fda0003f05270 */
[----:B------:R-:W-:Y:S05]  /*0a00*/  @P0 BRA `(.L_x_12) ;  /* 0x00000000002c0947 */ /* 0x000fea0003800000 */
[----:B-1----:R-:W-:Y:S01]  /*0a10*/  UMOV UR4, 0x400 ;  /* 0x0000040000047882 */ /* 0x002fe20000000000 */
[----:B------:R-:W-:Y:S01]  /*0a20*/  UMOV UR6, 0x20 ;  /* 0x0000002000067882 */ /* 0x000fe20000000000 */
[----:B------:R-:W-:Y:S02]  /*0a30*/  ULEA UR4, UR15, UR4, 0x18 ;  /* 0x000000040f047291 */ /* 0x000fe4000f8ec0ff */
[----:B------:R-:W-:-:S04]  /*0a40*/  UIADD3 UR6, UPT, UPT, -UR6, 0x100000, URZ ;  /* 0x0010000006067890 */ /* 0x000fc8000fffe1ff */
[----:B------:R-:W-:Y:S02]  /*0a50*/  USHF.L.U32 UR7, UR6, 0xb, URZ ;  /* 0x0000000b06077899 */ /* 0x000fe400080006ff */
[----:B------:R-:W-:Y:S01]  /*0a60*/  USHF.L.U32 UR6, UR6, 0x1, URZ ;  /* 0x0000000106067899 */ /* 0x000fe200080006ff */
[----:B------:R-:W-:Y:S01]  /*0a70*/  ELECT P0, URZ, PT ;  /* 0x0000000000ff782f */ /* 0x000fe20003800000 */
[----:B------:R-:W1:Y:S10]  /*0a80*/  FENCE.VIEW.ASYNC.S ;  /* 0x00000000000073c6 */ /* 0x000e740000000000 */
[----:B-1----:R4:W1:Y:S01]  /*0a90*/  SYNCS.EXCH.64 URZ, [UR4+0x110], UR6 ;  /* 0x0001100604ff75b2 */ /* 0x0028620008000100 */
[----:B------:R4:W1:Y:S02]  /*0aa0*/  SYNCS.EXCH.64 URZ, [UR4+0x118], UR6 ;  /* 0x0001180604ff75b2 */ /* 0x0008640008000100 */
[----:B----4-:R-:W-:Y:S01]  /*0ab0*/  NOP ;  /* 0x0000000000007918 */ /* 0x010fe20000000000 */
.L_x_12:
[----:B------:R-:W4:Y:S01]  /*0ac0*/  SHFL.IDX PT, R0, R2, RZ, 0x1f ;  /* 0x00001fff02007589 */ /* 0x000f2200000e0000 */
[----:B------:R-:W-:Y:S01]  /*0ad0*/  NOP ;  /* 0x0000000000007918 */ /* 0x000fe20000000000 */
[----:B----4-:R-:W-:-:S13]  /*0ae0*/  ISETP.NE.AND P0, PT, R0, 0x4, PT ;  /* 0x000000040000780c */ /* 0x010fda0003f05270 */
[----:B------:R-:W-:Y:S05]  /*0af0*/  @P0 BRA `(.L_x_13) ;  /* 0x0000000000480947 */ /* 0x000fea0003800000 */
[----:B-1----:R-:W-:Y:S01]  /*0b00*/  UMOV UR6, 0x1e0 ;  /* 0x000001e000067882 */ /* 0x002fe20000000000 */
[----:B------:R-:W-:Y:S01]  /*0b10*/  UMOV UR4, 0x400 ;  /* 0x0000040000047882 */ /* 0x000fe20000000000 */
[----:B------:R-:W-:Y:S01]  /*0b20*/  USEL UR6, UR6, 0x1a0, UP4 ;  /* 0x000001a006067887 */ /* 0x000fe2000a000000 */
        /* <DEDUP_REMOVED lines=10> */
[----:B-1----:R4:W1:Y:S08]  /*0bd0*/  SYNCS.EXCH.64 URZ, [UR4+0x120], UR8 ;  /* 0x0001200804ff75b2 */ /* 0x0028700008000100 */
[----:B------:R4:W1:Y:S01]  /*0be0*/  SYNCS.EXCH.64 URZ, [UR4+0x130], UR6 ;  /* 0x0001300604ff75b2 */ /* 0x0008620008000100 */
[----:B------:R4:W1:Y:S01]  /*0bf0*/  SYNCS.EXCH.64 URZ, [UR4+0x128], UR8 ;  /* 0x0001280804ff75b2 */ /* 0x0008620008000100 */
[----:B------:R4:W1:Y:S02]  /*0c00*/  SYNCS.EXCH.64 URZ, [UR4+0x138], UR6 ;  /* 0x0001380604ff75b2 */ /* 0x0008640008000100 */
[----:B----4-:R-:W-:Y:S01]  /*0c10*/  NOP ;  /* 0x0000000000007918 */ /* 0x010fe20000000000 */
.L_x_13:
[----:B------:R-:W4:Y:S01]  /*0c20*/  SHFL.IDX PT, R0, R2, RZ, 0x1f ;  /* 0x00001fff02007589 */ /* 0x000f2200000e0000 */
[----:B------:R-:W-:Y:S01]  /*0c30*/  NOP ;  /* 0x0000000000007918 */ /* 0x000fe20000000000 */
[----:B----4-:R-:W-:-:S13]  /*0c40*/  ISETP.NE.AND P0, PT, R0, 0x5, PT ;  /* 0x000000050000780c */ /* 0x010fda0003f05270 */
[----:B------:R-:W-:Y:S05]  /*0c50*/  @P0 BRA `(.L_x_14) ;  /* 0x0000000000440947 */ /* 0x000fea0003800000 */
[----:B-1----:R-:W-:Y:S01]  /*0c60*/  UMOV UR4, 0x400 ;  /* 0x0000040000047882 */ /* 0x002fe20000000000 */
        /* <DEDUP_REMOVED lines=16> */
.L_x_14:
[----:B------:R-:W4:Y:S01]  /*0d70*/  SHFL.IDX PT, R2, R2, RZ, 0x1f ;  /* 0x00001fff02027589 */ /* 0x000f2200000e0000 */
[----:B------:R-:W-:Y:S01]  /*0d80*/  ISETP.NE.OR P1, PT, RZ, UR14, !P1 ;  /* 0x0000000eff007c0c */ /* 0x000fe2000cf25670 */
        /* <DEDUP_REMOVED lines=12> */
[----:B------:R4:W1:Y:S01]  /*0e50*/  SYNCS.EXCH.64 URZ, [UR4+0x170], UR6 ;  /* 0x0001700604ff75b2 */ /* 0x0008620008000100 */
[----:B------:R4:W1:Y:S01]  /*0e60*/  SYNCS.EXCH.64 URZ, [UR4+0x168], UR6 ;  /* 0x0001680604ff75b2 */ /* 0x0008620008000100 */
[----:B------:R4:W1:Y:S02]  /*0e70*/  SYNCS.EXCH.64 URZ, [UR4+0x178], UR6 ;  /* 0x0001780604ff75b2 */ /* 0x0008640008000100 */
[----:B----4-:R-:W-:Y:S01]  /*0e80*/  NOP ;  /* 0x0000000000007918 */ /* 0x010fe20000000000 */
.L_x_15:
[----:B------:R-:W-:Y:S01]  /*0e90*/  VOTEU.ALL UP0, P1 ;  /* 0x0000000000ff7886 */ /* 0x000fe20000800000 */
[----:B-1----:R-:W-:Y:S01]  /*0ea0*/  UMOV UR4, 0x20 ;  /* 0x0000002000047882 */ /* 0x002fe20000000000 */
[----:B------:R-:W1:Y:S01]  /*0eb0*/  LDCU UR7, c[0x0][0x36c] ;  /* 0x00006d80ff0777ac */ /* 0x000e620008000800 */
[----:B------:R-:W-:Y:S01]  /*0ec0*/  NOP ;  /* 0x0000000000007918 */ /* 0x000fe20000000000 */
[----:B------:R-:W-:Y:S01]  /*0ed0*/  LOP3.LUT R0, R4, 0x1f, RZ, 0xc0, !PT ;  /* 0x0000001f04007812 */ /* 0x000fe200078ec0ff */
[----:B------:R-:W-:Y:S01]  /*0ee0*/  @!UP0 UMOV UR6, 0x400 ;  /* 0x0000040000068882 */ /* 0x000fe20000000000 */
[----:B------:R-:W-:-:S04]  /*0ef0*/  @!UP0 UIADD3 UR4, UPT, UPT, -UR4, 0x100000, URZ ;  /* 0x0010000004048890 */ /* 0x000fc8000fffe1ff */
[----:B------:R-:W-:Y:S02]  /*0f00*/  @!UP0 USHF.L.U32 UR5, UR4, 0xb, URZ ;  /* 0x0000000b04058899 */ /* 0x000fe400080006ff */
[----:B------:R-:W-:Y:S02]  /*0f10*/  @!UP0 USHF.L.U32 UR4, UR4, 0x1, URZ ;  /* 0x0000000104048899 */ /* 0x000fe400080006ff */
[----:B------:R-:W-:Y:S01]  /*0f20*/  @!UP0 ULEA UR6, UR15, UR6, 0x18 ;  /* 0x000000060f068291 */ /* 0x000fe2000f8ec0ff */
[----:B------:R-:W-:Y:S01]  /*0f30*/  VOTEU.ALL UP0, P1 ;  /* 0x0000000000ff7886 */ /* 0x000fe20000800000 */
[----:B------:R-:W-:Y:S02]  /*0f40*/  UISETP.NE.AND UP5, UPT, UR14, URZ, UPT ;  /* 0x000000ff0e00728c */ /* 0x000fe4000bfa5270 */
[----:B-1----:R-:W-:Y:S01]  /*0f50*/  UISETP.EQ.U32.AND UP6, UPT, UR7, 0x1, UPT ;  /* 0x000000010700788c */ /* 0x002fe2000bfc2070 */
[----:B------:R-:W1:Y:S07]  /*0f60*/  FENCE.VIEW.ASYNC.S ;  /* 0x00000000000073c6 */ /* 0x000e6e0000000000 */
[----:B-1----:R1:W4:Y:S01]  /*0f70*/  @!UP0 SYNCS.EXCH.64 URZ, [UR6+0x180], UR4 ;  /* 0x0001800406ff85b2 */ /* 0x0023220008000100 */
[----:B------:R-:W-:Y:S05]  /*0f80*/  BRA.U !UP6, `(.L_x_16) ;  /* 0x000000010e087547 */ /* 0x000fea000b800000 */
[----:B--234-:R-:W-:Y:S01]  /*0f90*/  UCGABAR_ARV ;  /* 0x00000000000079c7 */ /* 0x01cfe20008000000 */
[----:B------:R-:W-:Y:S05]  /*0fa0*/  BRA `(.L_x_17) ;  /* 0x0000000000047947 */ /* 0x000fea0003800000 */
.L_x_16:
[----:B--234-:R-:W-:Y:S01]  /*0fb0*/  NOP ;  /* 0x0000000000007918 */ /* 0x01cfe20000000000 */
.L_x_17:
[----:B------:R-:W2:Y:S01]  /*0fc0*/  S2UR UR23, SR_CTAID.X ;  /* 0x00000000001779c3 */ /* 0x000ea20000002500 */
[----:B------:R-:W-:-:S05]  /*0fd0*/  CS2R.32 R3, SR_CgaSize ;  /* 0x0000000000037805 */ /* 0x000fca0000008a00 */
[----:B------:R-:W-:-:S05]  /*0fe0*/  IMAD R3, R3, -0xa0, RZ ;  /* 0xffffff6003037824 */ /* 0x000fca00078e02ff */
[----:B-1----:R-:W-:-:S14]  /*0ff0*/  R2UR UR5, R3 ;  /* 0x00000000030572ca */ /* 0x002fdc00000e0000 */
[----:B------:R-:W1:Y:S01]  /*1000*/  LDCU UR5, c[0x0][UR5+0x2b0] ;  /* 0x00005600050577ac */ /* 0x000e620008000800 */
[----:B------:R-:W-:-:S05]  /*1010*/  CS2R.32 R3, SR_CgaSize ;  /* 0x0000000000037805 */ /* 0x000fca0000008a00 */
[----:B------:R-:W-:-:S05]  /*1020*/  IMAD R3, R3, -0xa0, RZ ;  /* 0xffffff6003037824 */ /* 0x000fca00078e02ff */
[----:B------:R-:W-:-:S14]  /*1030*/  R2UR UR4, R3 ;  /* 0x00000000030472ca */ /* 0x000fdc00000e0000 */
[----:B------:R-:W3:Y:S01]  /*1040*/  LDCU UR4, c[0x0][UR4+0x2b4] ;  /* 0x00005680040477ac */ /* 0x000ee20008000800 */
[----:B------:R-:W4:Y:S01]  /*1050*/  S2UR UR7, SR_CTAID.Y ;  /* 0x00000000000779c3 */ /* 0x000f220000002600 */
[----:B------:R-:W3:Y:S01]  /*1060*/  LDCU UR20, c[0x0][0xb24] ;  /* 0x00016480ff1477ac */ /* 0x000ee20008000800 */
[----:B------:R-:W-:-:S05]  /*1070*/  CS2R.32 R3, SR_CgaSize ;  /* 0x0000000000037805 */ /* 0x000fca0000008a00 */
[----:B------:R-:W-:-:S05]  /*1080*/  IMAD R3, R3, -0xa0, RZ ;  /* 0xffffff6003037824 */ /* 0x000fca00078e02ff */
[----:B------:R-:W-:-:S14]  /*1090*/  R2UR UR60, R3 ;  /* 0x00000000033c72ca */ /* 0x000fdc00000e0000 */
[----:B------:R-:W4:Y:S01]  /*10a0*/  LDCU UR60, c[0x0][UR60+0x2a0] ;  /* 0x000054003c3c77ac */ /* 0x000f220008000800 */
[----:B------:R-:W1:Y:S01]  /*10b0*/  S2UR UR36, SR_CTAID.Z ;  /* 0x00000000002479c3 */ /* 0x000e620000002700 */
[----:B------:R-:W-:-:S05]  /*10c0*/  CS2R.32 R3, SR_CgaSize ;  /* 0x0000000000037805 */ /* 0x000fca0000008a00 */
[----:B------:R-:W-:-:S05]  /*10d0*/  IMAD R3, R3, -0xa0, RZ ;  /* 0xffffff6003037824 */ /* 0x000fca00078e02ff */
[----:B------:R-:W-:-:S14]  /*10e0*/  R2UR UR61, R3 ;  /* 0x00000000033d72ca */ /* 0x000fdc00000e0000 */
[----:B------:R-:W4:Y:S01]  /*10f0*/  LDCU UR61, c[0x0][UR61+0x2a4] ;  /* 0x000054803d3d77ac */ /* 0x000f220008000800 */
[----:B------:R-:W4:Y:S01]  /*1100*/  LDCU UR21, c[0x0][0xb24] ;  /* 0x00016480ff1577ac */ /* 0x000f220008000800 */
[----:B--2---:R-:W-:Y:S01]  /*1110*/  I2FP.F32.U32 R3, UR23 ;  /* 0x0000001700037c45 */ /* 0x004fe20008201000 */
[----:B------:R-:W2:Y:S04]  /*1120*/  LDCU UR25, c[0x0][0xb30] ;  /* 0x00016600ff1977ac */ /* 0x000ea80008000800 */
[----:B-1----:R-:W-:Y:S01]  /*1130*/  FMUL R3, R3, UR5 ;  /* 0x0000000503037c20 */ /* 0x002fe20008400000 */
[----:B---3--:R-:W-:Y:S01]  /*1140*/  UISETP.GE.AND UP1, UPT, UR20, 0x1, UPT ;  /* 0x000000011400788c */ /* 0x008fe2000bf26270 */
[----:B----4-:R-:W-:Y:S01]  /*1150*/  I2FP.F32.U32 R2, UR7 ;  /* 0x0000000700027c45 */ /* 0x010fe20008201000 */
[----:B------:R-:W-:Y:S01]  /*1160*/  UMOV UR47, UR7 ;  /* 0x00000007002f7c82 */ /* 0x000fe20008000000 */
[----:B------:R-:W-:-:S02]  /*1170*/  UMOV UR46, UR23 ;  /* 0x00000017002e7c82 */ /* 0x000fc40008000000 */
[----:B------:R-:W1:Y:S01]  /*1180*/  F2I.U32.TRUNC.NTZ R3, R3 ;  /* 0x0000000300037305 */ /* 0x000e62000020f000 */
[----:B------:R-:W-:-:S07]  /*1190*/  FMUL R2, R2, UR4 ;  /* 0x0000000402027c20 */ /* 0x000fce0008400000 */
[----:B------:R-:W3:Y:S01]  /*11a0*/  F2I.U32.TRUNC.NTZ R2, R2 ;  /* 0x0000000200027305 */ /* 0x000ee2000020f000 */
[----:B-1----:R-:W-:Y:S02]  /*11b0*/  R2UR UR4, R3 ;  /* 0x00000000030472ca */ /* 0x002fe400000e0000 */
[----:B------:R-:W-:Y:S02]  /*11c0*/  PRMT R3, RZ, 0x7610, R3 ;  /* 0x00007610ff037816 */ /* 0x000fe40000000003 */
[----:B---3--:R-:W-:Y:S02]  /*11d0*/  R2UR UR6, R2 ;  /* 0x00000000020672ca */ /* 0x008fe400000e0000 */
[----:B------:R-:W-:-:S07]  /*11e0*/  PRMT R2, RZ, 0x7610, R2 ;  /* 0x00007610ff027816 */ /* 0x000fce0000000002 */
[----:B------:R-:W-:-:S04]  /*11f0*/  UIADD3 UR5, UPT, UPT, -UR4, URZ, URZ ;  /* 0x000000ff04057290 */ /* 0x000fc8000fffe1ff */
[----:B------:R-:W-:Y:S02]  /*1200*/  UIMAD UR60, UR60, UR5, UR23 ;  /* 0x000000053c3c72a4 */ /* 0x000fe4000f8e0217 */
[----:B------:R-:W-:-:S04]  /*1210*/  UIADD3 UR4, UPT, UPT, -UR6, URZ, URZ ;  /* 0x000000ff06047290 */ /* 0x000fc8000fffe1ff */
[----:B------:R-:W-:Y:S01]  /*1220*/  UIMAD UR61, UR61, UR4, UR7 ;  /* 0x000000043d3d72a4 */ /* 0x000fe2000f8e0207 */
[----:B--2---:R-:W-:Y:S11]  /*1230*/  BRA.U UP5, `(.L_x_18) ;  /* 0x0000000105287547 */ /* 0x004ff6000b800000 */
[----:B------:R-:W-:Y:S02]  /*1240*/  UISETP.NE.AND UP0, UPT, UR61, URZ, UPT ;  /* 0x000000ff3d00728c */ /* 0x000fe4000bf05270 */
[----:B------:R-:W-:Y:S02]  /*1250*/  ULOP3.LUT UR4, UR60, 0xfffffffe, URZ, 0xc0, !UPT ;  /* 0xfffffffe3c047892 */ /* 0x000fe4000f8ec0ff */
[----:B------:R-:W-:Y:S01]  /*1260*/  UISETP.LT.U32.OR UP0, UPT, UR60, 0x2, !UP0 ;  /* 0x000000023c00788c */ /* 0x000fe2000c701470 */
[----:B------:R-:W-:-:S03]  /*1270*/  UMOV UR7, 0x3 ;  /* 0x0000000300077882 */ /* 0x000fc60000000000 */
[----:B------:R-:W-:Y:S02]  /*1280*/  USEL UR6, URZ, 0x1, !UP0 ;  /* 0x00000001ff067887 */ /* 0x000fe4000c000000 */
[----:B------:R-:W-:Y:S02]  /*1290*/  USEL UR5, URZ, 0x2, !UP0 ;  /* 0x00000002ff057887 */ /* 0x000fe4000c000000 */
[----:B------:R-:W-:Y:S02]  /*12a0*/  USHF.L.U32 UR4, UR7, UR4, URZ ;  /* 0x0000000407047299 */ /* 0x000fe400080006ff */
[----:B------:R-:W-:-:S04]  /*12b0*/  UIADD3 UR5, UPT, UPT, UR6, UR5, URZ ;  /* 0x0000000506057290 */ /* 0x000fc8000fffe0ff */
[----:B------:R-:W-:Y:S02]  /*12c0*/  MOV R2, UR4 ;  /* 0x0000000400027c02 */ /* 0x000fe40008000f00 */
[----:B------:R-:W-:Y:S02]  /*12d0*/  MOV R3, UR5 ;  /* 0x0000000500037c02 */ /* 0x000fe40008000f00 */
.L_x_18:
[----:B------:R-:W-:Y:S05]  /*12e0*/  BRA.U !UP1, `(.L_x_19) ;  /* 0x0000000109d47547 */ /* 0x000fea000b800000 */
[----:B------:R-:W1:Y:S01]  /*12f0*/  LDCU.128 UR16, c[0x0][0xb10] ;  /* 0x00016200ff1077ac */ /* 0x000e620008000c00 */
[----:B------:R-:W2:Y:S01]  /*1300*/  LDCU UR6, c[0x0][0x370] ;  /* 0x00006e00ff0677ac */ /* 0x000ea20008000800 */
[----:B------:R-:W3:Y:S01]  /*1310*/  LDCU UR7, c[0x0][0x374] ;  /* 0x00006e80ff0777ac */ /* 0x000ee20008000800 */
[----:B------:R-:W4:Y:S01]  /*1320*/  LDCU UR22, c[0x0][0xb0c] ;  /* 0x00016180ff1677ac */ /* 0x000f220008000800 */
[----:B------:R-:W4:Y:S01]  /*1330*/  LDCU UR24, c[0x0][0xb20] ;  /* 0x00016400ff1877ac */ /* 0x000f220008000800 */
[----:B------:R-:W4:Y:S01]  /*1340*/  LDCU.64 UR8, c[0x0][0xb28] ;  /* 0x00016500ff0877ac */ /* 0x000f220008000a00 */
[----:B-1----:R-:W-:Y:S02]  /*1350*/  UISETP.NE.AND UP3, UPT, UR18, 0x1, UPT ;  /* 0x000000011200788c */ /* 0x002fe4000bf65270 */
[----:B---3--:R-:W-:Y:S02]  /*1360*/  UIMAD.WIDE.U32 UR10, UR7, UR19, URZ ;  /* 0x00000013070a72a5 */ /* 0x008fe4000f8e00ff */
[----:B--2---:R-:W-:-:S02]  /*1370*/  UIMAD.WIDE.U32 UR12, UR6, UR16, URZ ;  /* 0x00000010060c72a5 */ /* 0x004fc4000f8e00ff */
[----:B----4-:R-:W-:Y:S02]  /*1380*/  UISETP.NE.AND UP0, UPT, UR22, 0x1, UPT ;  /* 0x000000011600788c */ /* 0x010fe4000bf05270 */
[----:B------:R-:W-:Y:S01]  /*1390*/  UIMAD.WIDE.U32 UR4, UR23, UR16, URZ ;  /* 0x00000010170472a5 */ /* 0x000fe2000f8e00ff */
[----:B------:R-:W-:Y:S02]  /*13a0*/  UMOV UR10, UR11 ;  /* 0x0000000b000a7c82 */ /* 0x000fe40008000000 */
[----:B------:R-:W-:Y:S01]  /*13b0*/  UMOV UR12, UR13 ;  /* 0x0000000d000c7c82 */ /* 0x000fe20008000000 */
[----:B------:R-:W-:Y:S02]  /*13c0*/  @UP3 USHF.R.U32.HI UR7, URZ, UR24, UR10 ;  /* 0x00000018ff073299 */ /* 0x000fe4000801160a */
[----:B------:R-:W-:Y:S01]  /*13d0*/  UISETP.NE.AND UP1, UPT, UR20, 0x1, UPT ;  /* 0x000000011400788c */ /* 0x000fe2000bf25270 */
[----:B------:R-:W-:Y:S02]  /*13e0*/  UMOV UR4, UR5 ;  /* 0x0000000500047c82 */ /* 0x000fe40008000000 */
[----:B------:R-:W-:-:S02]  /*13f0*/  @UP0 USHF.R.U32.HI UR6, URZ, UR17, UR12 ;  /* 0x00000011ff060299 */ /* 0x000fc4000801160c */
[----:B------:R-:W-:Y:S02]  /*1400*/  USHF.R.U32.HI UR4, URZ, UR17, UR4 ;  /* 0x00000011ff047299 */ /* 0x000fe40008011604 */
[----:B------:R-:W-:Y:S02]  /*1410*/  UIMAD.WIDE.U32 UR12, UR47, UR19, URZ ;  /* 0x000000132f0c72a5 */ /* 0x000fe4000f8e00ff */
[----:B------:R-:W-:Y:S02]  /*1420*/  UIMAD.WIDE.U32 UR10, UR7, UR8, URZ ;  /* 0x00000008070a72a5 */ /* 0x000fe4000f8e00ff */
[----:B------:R-:W-:Y:S02]  /*1430*/  UIMAD.WIDE.U32 UR16, UR6, UR8, URZ ;  /* 0x00000008061072a5 */ /* 0x000fe4000f8e00ff */
[----:B------:R-:W-:-:S03]  /*1440*/  USEL UR5, UR23, UR4, !UP0 ;  /* 0x0000000417057287 */ /* 0x000fc6000c000000 */
[----:B------:R-:W-:Y:S01]  /*1450*/  UMOV UR4, UR13 ;  /* 0x0000000d00047c82 */ /* 0x000fe20008000000 */
[----:B------:R-:W-:Y:S01]  /*1460*/  UMOV UR10, UR11 ;  /* 0x0000000b000a7c82 */ /* 0x000fe20008000000 */
[----:B------:R-:W-:Y:S02]  /*1470*/  USHF.R.U32.HI UR4, URZ, UR24, UR4 ;  /* 0x00000018ff047299 */ /* 0x000fe40008011604 */
[----:B------:R-:W-:Y:S01]  /*1480*/  @UP1 USHF.R.U32.HI UR7, URZ, UR9, UR10 ;  /* 0x00000009ff071299 */ /* 0x000fe2000801160a */
[----:B------:R-:W-:Y:S01]  /*1490*/  UMOV UR16, UR17 ;  /* 0x0000001100107c82 */ /* 0x000fe20008000000 */
[----:B------:R-:W-:Y:S02]  /*14a0*/  USEL UR4, UR47, UR4, !UP3 ;  /* 0x000000042f047287 */ /* 0x000fe4000d800000 */
[----:B------:R-:W-:Y:S02]  /*14b0*/  @UP1 USHF.R.U32.HI UR6, URZ, UR9, UR16 ;  /* 0x00000009ff061299 */ /* 0x000fe40008011610 */
[----:B------:R-:W-:-:S02]  /*14c0*/  UIMAD UR7, UR7, UR20, URZ ;  /* 0x00000014070772a4 */ /* 0x000fc4000f8e02ff */
[----:B------:R-:W-:Y:S02]  /*14d0*/  UIMAD UR12, UR6, UR20, URZ ;  /* 0x00000014060c72a4 */ /* 0x000fe4000f8e02ff */
[----:B------:R-:W-:Y:S02]  /*14e0*/  UISETP.GE.AND UP0, UPT, UR4, UR7, UPT ;  /* 0x000000070400728c */ /* 0x000fe4000bf06270 */
[----:B------:R-:W-:Y:S02]  /*14f0*/  UIMAD.WIDE.U32 UR10, UR4, UR8, URZ ;  /* 0x00000008040a72a5 */ /* 0x000fe4000f8e00ff */
[----:B------:R-:W-:Y:S02]  /*1500*/  UISETP.GE.OR UP0, UPT, UR5, UR12, UP0 ;  /* 0x0000000c0500728c */ /* 0x000fe40008706670 */
[----:B------:R-:W-:Y:S02]  /*1510*/  UIMAD.WIDE.U32 UR12, UR5, UR8, URZ ;  /* 0x00000008050c72a5 */ /* 0x000fe4000f8e00ff */
[----:B------:R-:W-:Y:S01]  /*1520*/  UIADD3 UR10, UPT, UPT, -UR4, URZ, URZ ;  /* 0x000000ff040a7290 */ /* 0x000fe2000fffe1ff */
[----:B------:R-:W-:Y:S01]  /*1530*/  UMOV UR8, UR11 ;  /* 0x0000000b00087c82 */ /* 0x000fe20008000000 */
[----:B------:R-:W-:-:S02]  /*1540*/  UIADD3 UR46, UPT, UPT, -UR5, URZ, URZ ;  /* 0x000000ff052e7290 */ /* 0x000fc4000fffe1ff */
[----:B------:R-:W-:-:S03]  /*1550*/  USHF.R.U32.HI UR8, URZ, UR9, UR8 ;  /* 0x00000009ff087299 */ /* 0x000fc60008011608 */
[----:B------:R-:W-:Y:S01]  /*1560*/  @!UP0 UMOV UR7, UR13 ;  /* 0x0000000d00078c82 */ /* 0x000fe20008000000 */
[----:B------:R-:W-:Y:S02]  /*1570*/  UIMAD UR47, UR18, UR10, UR47 ;  /* 0x0000000a122f72a4 */ /* 0x000fe4000f8e022f */
[----:B------:R-:W-:Y:S02]  /*1580*/  USEL UR8, UR4, UR8, !UP1 ;  /* 0x0000000804087287 */ /* 0x000fe4000c800000 */
[----:B------:R-:W-:Y:S02]  /*1590*/  @!UP0 USHF.R.U32.HI UR7, URZ, UR9, UR7 ;  /* 0x00000009ff078299 */ /* 0x000fe40008011607 */
[----:B------:R-:W-:Y:S02]  /*15a0*/  UIADD3 UR9, UPT, UPT, -UR8, URZ, URZ ;  /* 0x000000ff08097290 */ /* 0x000fe4000fffe1ff */
[----:B------:R-:W-:Y:S02]  /*15b0*/  @!UP0 USEL UR7, UR5, UR7, !UP1 ;  /* 0x0000000705078287 */ /* 0x000fe4000c800000 */
[----:B------:R-:W-:-:S02]  /*15c0*/  UIMAD UR9, UR20, UR9, UR4 ;  /* 0x00000009140972a4 */ /* 0x000fc4000f8e0204 */
[----:B------:R-:W-:Y:S02]  /*15d0*/  @!UP0 UIADD3 UR8, UPT, UPT, UR8, -UR7, URZ ;  /* 0x8000000708088290 */ /* 0x000fe4000fffe0ff */
[----:B------:R-:W-:Y:S02]  /*15e0*/  @!UP0 UIMAD UR6, UR9, UR6, UR7 ;  /* 0x00000006090682a4 */ /* 0x000fe4000f8e0207 */
[----:B------:R-:W-:Y:S02]  /*15f0*/  @!UP0 UIMAD UR4, UR8, UR20, UR5 ;  /* 0x00000014080482a4 */ /* 0x000fe4000f8e0205 */
[----:B------:R-:W-:Y:S02]  /*1600*/  UIMAD UR46, UR22, UR46, UR23 ;  /* 0x0000002e162e72a4 */ /* 0x000fe4000f8e0217 */
[----:B------:R-:W-:Y:S01]  /*1610*/  UIMAD UR47, UR4, UR18, UR47 ;  /* 0x00000012042f72a4 */ /* 0x000fe2000f8e022f */
[----:B------:R-:W-:Y:S02]  /*1620*/  @!UP0 UMOV UR5, UR6 ;  /* 0x0000000600058c82 */ /* 0x000fe40008000000 */
[----:B------:R-:W-:-:S12]  /*1630*/  UIMAD UR46, UR5, UR22, UR46 ;  /* 0x00000016052e72a4 */ /* 0x000fd8000f8e022e */
.L_x_19:
[----:B------:R-:W-:Y:S02]  /*1640*/  UISETP.NE.AND UP1, UPT, UR25, 0x1, UPT ;  /* 0x000000011900788c */ /* 0x000fe4000bf25270 */
[----:B------:R-:W-:-:S07]  /*1650*/  UISETP.NE.AND UP0, UPT, UR14, 0x2, UPT ;  /* 0x000000020e00788c */ /* 0x000fce000bf05270 */
[----:B------:R-:W-:Y:S05]  /*1660*/  BRA.U UP1, `(.L_x_20) ;  /* 0x0000000101407547 */ /* 0x000fea000b800000 */
[----:B------:R-:W1:Y:S01]  /*1670*/  LDCU.128 UR8, c[0x0][0xb10] ;  /* 0x00016200ff0877ac */ /* 0x000e620008000c00 */
[----:B------:R-:W2:Y:S01]  /*1680*/  LDCU UR12, c[0x0][0xb0c] ;  /* 0x00016180ff0c77ac */ /* 0x000ea20008000800 */
[----:B------:R-:W3:Y:S01]  /*1690*/  LDCU UR13, c[0x0][0xb20] ;  /* 0x00016400ff0d77ac */ /* 0x000ee20008000800 */
[----:B-1----:R-:W-:Y:S02]  /*16a0*/  UIMAD.WIDE.U32 UR4, UR46, UR8, URZ ;  /* 0x000000082e0472a5 */ /* 0x002fe4000f8e00ff */
[----:B------:R-:W-:Y:S02]  /*16b0*/  UIMAD.WIDE.U32 UR6, UR47, UR11, URZ ;  /* 0x0000000b2f0672a5 */ /* 0x000fe4000f8e00ff */
[----:B--2---:R-:W-:Y:S02]  /*16c0*/  UISETP.NE.AND UP1, UPT, UR12, 0x1, UPT ;  /* 0x000000010c00788c */ /* 0x004fe4000bf25270 */
[----:B------:R-:W-:-:S03]  /*16d0*/  USHF.R.U32.HI UR5, URZ, UR9, UR5 ;  /* 0x00000009ff057299 */ /* 0x000fc60008011605 */
[----:B------:R-:W-:Y:S01]  /*16e0*/  UMOV UR4, UR7 ;  /* 0x0000000700047c82 */ /* 0x000fe20008000000 */
[----:B------:R-:W-:Y:S02]  /*16f0*/  USEL UR5, UR46, UR5, !UP1 ;  /* 0x000000052e057287 */ /* 0x000fe4000c800000 */
[----:B------:R-:W-:Y:S02]  /*1700*/  UISETP.NE.AND UP1, UPT, UR10, 0x1, UPT ;  /* 0x000000010a00788c */ /* 0x000fe4000bf25270 */
[----:B---3--:R-:W-:-:S04]  /*1710*/  USHF.R.U32.HI UR4, URZ, UR13, UR4 ;  /* 0x0000000dff047299 */ /* 0x008fc80008011604 */
[----:B------:R-:W-:-:S04]  /*1720*/  USEL UR4, UR47, UR4, !UP1 ;  /* 0x000000042f047287 */ /* 0x000fc8000c800000 */
[----:B------:R-:W-:Y:S02]  /*1730*/  UIADD3 UR6, UPT, UPT, -UR4, UR5, URZ ;  /* 0x0000000504067290 */ /* 0x000fe4000fffe1ff */
[----:B------:R-:W-:Y:S02]  /*1740*/  UIADD3 UR4, UPT, UPT, UR4, -UR5, URZ ;  /* 0x8000000504047290 */ /* 0x000fe4000fffe0ff */
[----:B------:R-:W-:Y:S02]  /*1750*/  UIMAD UR47, UR6, UR10, UR47 ;  /* 0x0000000a062f72a4 */ /* 0x000fe4000f8e022f */
[----:B------:R-:W-:-:S12]  /*1760*/  UIMAD UR46, UR4, UR12, UR46 ;  /* 0x0000000c042e72a4 */ /* 0x000fd8000f8e022e */
.L_x_20:
[----:B------:R-:W-:Y:S05]  /*1770*/  BRA.U !UP6, `(.L_x_21) ;  /* 0x000000010e0c7547 */ /* 0x000fea000b800000 */
[----:B------:R-:W-:Y:S01]  /*1780*/  UCGABAR_WAIT ;  /* 0x0000000000007dc7 */ /* 0x000fe20008000000 */
[----:B------:R-:W-:Y:S01]  /*1790*/  CCTL.IVALL ;  /* 0x00000000ff00798f */ /* 0x000fe20002000000 */
[----:B------:R-:W-:Y:S05]  /*17a0*/  BRA `(.L_x_22) ;  /* 0x0000000000047947 */ /* 0x000fea0003800000 */
.L_x_21:
[----:B------:R-:W-:Y:S06]  /*17b0*/  BAR.SYNC.DEFER_BLOCKING 0x0 ;  /* 0x0000000000007b1d */ /* 0x000fec0000010000 */
.L_x_22:
[----:B------:R-:W-:Y:S05]  /*17c0*/  BRA.U UP0, `(.L_x_23) ;  /* 0x0000001900647547 */ /* 0x000fea000b800000 */
[----:B------:R-:W1:Y:S01]  /*17d0*/  LDCU UR6, c[0x0][0x38c] ;  /* 0x00007180ff0677ac */ /* 0x000e620008000800 */
[----:B------:R-:W-:Y:S01]  /*17e0*/  PLOP3.LUT P1, PT, PT, PT, UP4, 0x80, 0x8 ;  /* 0x000000000008781c */ /* 0x000fe20003f2f048 */
[----:B------:R-:W-:Y:S01]  /*17f0*/  IMAD.MOV.U32 R12, RZ, RZ, 0x1 ;  /* 0x00000001ff0c7424 */ /* 0x000fe200078e00ff */
[----:B------:R-:W-:Y:S02]  /*1800*/  ISETP.NE.AND P2, PT, R0, RZ, P3 ;  /* 0x000000ff0000720c */ /* 0x000fe40001f45270 */
[----:B------:R-:W-:Y:S02]  /*1810*/  CS2R R10, SRZ ;  /* 0x00000000000a7805 */ /* 0x000fe4000001ff00 */
[----:B------:R-:W-:Y:S01]  /*1820*/  PLOP3.LUT P1, PT, P1, PT, PT, 0x8, 0x80 ;  /* 0x000000000080781c */ /* 0x000fe20000f2e170 */
[----:B------:R-:W-:Y:S01]  /*1830*/  IMAD.MOV.U32 R9, RZ, RZ, RZ ;  /* 0x000000ffff097224 */ /* 0x000fe200078e00ff */
[----:B------:R-:W2:Y:S01]  /*1840*/  LDCU UR39, c[0x0][0x370] ;  /* 0x00006e00ff2777ac */ /* 0x000ea20008000800 */
[----:B------:R-:W-:Y:S01]  /*1850*/  IMAD.MOV.U32 R8, RZ, RZ, 0x1 ;  /* 0x00000001ff087424 */ /* 0x000fe200078e00ff */
[----:B------:R-:W-:Y:S01]  /*1860*/  ULOP3.LUT UR48, UR23, 0x1, URZ, 0xc0, !UPT ;  /* 0x0000000117307892 */ /* 0x000fe2000f8ec0ff */
[----:B------:R-:W3:Y:S01]  /*1870*/  LDCU.64 UR26, c[0x0][0x348] ;  /* 0x00006900ff1a77ac */ /* 0x000ee20008000a00 */
[----:B------:R-:W-:-:S02]  /*1880*/  USHF.L.U32 UR45, UR23, 0x7, URZ ;  /* 0x00000007172d7899 */ /* 0x000fc400080006ff */
[----:B-1----:R-:W-:Y:S02]  /*1890*/  UIADD3 UR5, UPT, UPT, UR6, 0xf, URZ ;  /* 0x0000000f06057890 */ /* 0x002fe4000fffe0ff */
[----:B------:R-:W-:Y:S02]  /*18a0*/  UIADD3 UR44, UPT, UPT, UR6, 0x1e, URZ ;  /* 0x0000001e062c7890 */ /* 0x000fe4000fffe0ff */
[----:B------:R-:W-:Y:S01]  /*18b0*/  USHF.R.S32.HI UR4, URZ, 0x1f, UR5 ;  /* 0x0000001fff047899 */ /* 0x000fe20008011405 */
[----:B------:R-:W1:Y:S03]  /*18c0*/  LDCU UR38, c[0x0][0x374] ;  /* 0x00006e80ff2677ac */ /* 0x000e660008000800 */
[----:B------:R-:W-:Y:S02]  /*18d0*/  ULEA.HI UR4, UR4, UR5, URZ, 0x4 ;  /* 0x0000000504047291 */ /* 0x000fe4000f8f20ff */
[----:B------:R-:W-:-:S02]  /*18e0*/  UIADD3 UR5, UPT, UPT, UR6, -0x1, URZ ;  /* 0xffffffff06057890 */ /* 0x000fc4000fffe0ff */
[----:B------:R-:W-:Y:S02]  /*18f0*/  USHF.R.S32.HI UR41, URZ, 0x4, UR4 ;  /* 0x00000004ff297899 */ /* 0x000fe40008011404 */
[----:B------:R-:W-:Y:S02]  /*1900*/  UISETP.GE.U32.AND UP1, UPT, UR5, -0x1f, UPT ;  /* 0xffffffe10500788c */ /* 0x000fe4000bf26070 */
[----:B------:R-:W-:Y:S01]  /*1910*/  UISETP.LT.U32.AND UP0, UPT, UR41, 0xf, UPT ;  /* 0x0000000f2900788c */ /* 0x000fe2000bf01070 */
[----:B------:R-:W-:-:S03]  /*1920*/  UMOV UR6, URZ ;  /* 0x000000ff00067c82 */ /* 0x000fc60008000000 */
[----:B------:R-:W-:Y:S02]  /*1930*/  USEL UR40, UR41, 0xf, UP0 ;  /* 0x0000000f29287887 */ /* 0x000fe40008000000 */
[----:B------:R-:W-:Y:S02]  /*1940*/  UISETP.NE.AND UP0, UPT, UR14, URZ, UPT ;  /* 0x000000ff0e00728c */ /* 0x000fe4000bf05270 */
[----:B------:R-:W-:Y:S02]  /*1950*/  UIADD3 UR4, UPT, UPT, UR40, -0x1, URZ ;  /* 0xffffffff28047890 */ /* 0x000fe4000fffe0ff */
[----:B------:R-:W-:Y:S02]  /*1960*/  @UP1 UIADD3 UR4, UPT, UPT, UR40, URZ, URZ ;  /* 0x000000ff28041290 */ /* 0x000fe4000fffe0ff */
[----:B------:R-:W-:Y:S02]  /*1970*/  USEL UR14, UR53, 0x2, UP0 ;  /* 0x00000002350e7887 */ /* 0x000fe40008000000 */
[----:B------:R-:W-:-:S02]  /*1980*/  UIADD3 UR43, UPT, UPT, UR41, -UR40, URZ ;  /* 0x80000028292b7290 */ /* 0x000fc4000fffe0ff */
[----:B------:R-:W-:Y:S02]  /*1990*/  UIADD3 UR30, UPT, UPT, UR4, 0x1, URZ ;  /* 0x00000001041e7890 */ /* 0x000fe4000fffe0ff */
[----:B-123--:R-:W-:-:S12]  /*19a0*/  UIADD3 UR42, UPT, UPT, -UR4, URZ, URZ ;  /* 0x000000ff042a7290 */ /* 0x00efd8000fffe1ff */
.L_x_43:
[----:B------:R-:W-:Y:S01]  /*19b0*/  UISETP.NE.AND UP0, UPT, UR15, URZ, UPT ;  /* 0x000000ff0f00728c */ /* 0x000fe2000bf05270 */
[----:B------:R-:W1:Y:S08]  /*19c0*/  S2UR UR15, SR_CgaCtaId ;  /* 0x00000000000f79c3 */ /* 0x000e700000008800 */
[----:B------:R-:W-:Y:S05]  /*19d0*/  BRA.U UP0, `(.L_x_24) ;  /* 0x0000000100347547 */ /* 0x000fea000b800000 */
[----:B------:R-:W2:Y:S01]  /*19e0*/  S2R R0, SR_CgaCtaId ;  /* 0x0000000000007919 */ /* 0x000ea20000008800 */
[----:B------:R-:W-:-:S04]  /*19f0*/  MOV R2, 0x400 ;  /* 0x0000040000027802 */ /* 0x000fc80000000f00 */
[----:B--2---:R-:W-:Y:S02]  /*1a00*/  LEA R0, R0, R2, 0x18 ;  /* 0x0000000200007211 */ /* 0x004fe400078ec0ff */
[----:B------:R-:W-:-:S03]  /*1a10*/  SHF.L.U32 R2, R8, 0x1f, RZ ;  /* 0x0000001f08027819 */ /* 0x000fc600000006ff */
[----:B------:R-:W-:-:S04]  /*1a20*/  IMAD R0, R9, 0x8, R0 ;  /* 0x0000000809007824 */ /* 0x000fc800078e0200 */
[----:B------:R-:W2:Y:S02]  /*1a30*/  SYNCS.PHASECHK.TRANS64.TRYWAIT P0, [R0+URZ+0x170], R2 ;  /* 0x00017002000075a7 */ /* 0x000ea400080011ff */
[----:B--2---:R-:W-:Y:S05]  /*1a40*/  @!P0 BRA `(.L_x_25) ;  /* 0x000000b400348947 */ /* 0x004fea0003800000 */
.L_x_136:
[----:B------:R-:W-:Y:S01]  /*1a50*/  VIADD R9, R9, 0x1 ;  /* 0x0000000109097836 */ /* 0x000fe20000000000 */
[----:B------:R2:W-:Y:S04]  /*1a60*/  SYNCS.ARRIVE.TRANS64.A1T0 RZ, [R0+URZ+0x160], RZ ;  /* 0x000160ff00ff79a7 */ /* 0x0005e800081000ff */
[----:B------:R-:W-:-:S04]  /*1a70*/  ISETP.NE.AND P0, PT, R9, 0x2, PT ;  /* 0x000000020900780c */ /* 0x000fc80003f05270 */
[----:B------:R-:W-:Y:S02]  /*1a80*/  SEL R9, R9, RZ, P0 ;  /* 0x000000ff09097207 */ /* 0x000fe40000000000 */
[----:B--2---:R-:W-:-:S04]  /*1a90*/  SEL R0, RZ, 0x1, P0 ;  /* 0x00000001ff007807 */ /* 0x004fc80000000000 */
[----:B------:R-:W-:-:S07]  /*1aa0*/  LOP3.LUT R8, R8, R0, RZ, 0x3c, !PT ;  /* 0x0000000008087212 */ /* 0x000fce00078e3cff */
.L_x_24:
[----:B------:R-:W-:Y:S01]  /*1ab0*/  UMOV UR4, 0x400 ;  /* 0x0000040000047882 */ /* 0x000fe20000000000 */
[----:B------:R-:W-:Y:S01]  /*1ac0*/  SHF.L.U32 R0, R12, 0x1f, RZ ;  /* 0x0000001f0c007819 */ /* 0x000fe200000006ff */
[----:B-1----:R-:W-:Y:S02]  /*1ad0*/  ULEA UR4, UR15, UR4, 0x18 ;  /* 0x000000040f047291 */ /* 0x002fe4000f8ec0ff */
[----:B------:R-:W-:Y:S02]  /*1ae0*/  UISETP.GE.U32.AND UP0, UPT, UR44, 0x1f, UPT ;  /* 0x0000001f2c00788c */ /* 0x000fe4000bf06070 */
[----:B------:R-:W-:Y:S02]  /*1af0*/  ULEA UR5, UR6, UR4, 0x3 ;  /* 0x0000000406057291 */ /* 0x000fe4000f8e18ff */
[----:B------:R-:W-:Y:S01]  /*1b00*/  ULEA UR11, UR47, UR48, 0x1 ;  /* 0x000000302f0b7291 */ /* 0x000fe2000f8e08ff */
[----:B------:R-:W-:-:S03]  /*1b10*/  UMOV UR7, URZ ;  /* 0x000000ff00077c82 */ /* 0x000fc60008000000 */
[----:B------:R-:W-:-:S03]  /*1b20*/  UIMAD UR11, UR11, 0x70, URZ ;  /* 0x000000700b0b78a4 */ /* 0x000fc6000f8e02ff */
[----:B------:R1:W2:Y:S01]  /*1b30*/  SYNCS.PHASECHK.TRANS64.TRYWAIT P0, [UR5+0x78], R0 ;  /* 0x00007800ff0075a7 */ /* 0x0002a20008001105 */
[----:B------:R-:W-:-:S04]  /*1b40*/  ULEA.HI UR5, UR46, UR46, URZ, 0x1 ;  /* 0x0000002e2e057291 */ /* 0x000fc8000f8f08ff */
[----:B------:R-:W-:-:S04]  /*1b50*/  USHF.L.U32 UR5, UR5, 0x7, URZ ;  /* 0x0000000705057899 */ /* 0x000fc800080006ff */
[----:B------:R-:W-:-:S04]  /*1b60*/  ULOP3.LUT UR35, UR5, 0xffffff00, URZ, 0xc0, !UPT ;  /* 0xffffff0005237892 */ /* 0x000fc8000f8ec0ff */
[----:B------:R-:W-:Y:S01]  /*1b70*/  ULOP3.LUT UR35, UR35, 0x80, UR45, 0xf8, !UPT ;  /* 0x0000008023237892 */ /* 0x000fe2000f8ef82d */
[----:B------:R-:W-:Y:S11]  /*1b80*/  BRA.U !UP0, `(.L_x_26) ;  /* 0x0000000108c07547 */ /* 0x000ff6000b800000 */
[----:B------:R-:W-:Y:S01]  /*1b90*/  UMOV UR13, UR42 ;  /* 0x0000002a000d7c82 */ /* 0x000fe20008000000 */
[----:B------:R-:W-:Y:S01]  /*1ba0*/  UMOV UR5, UR6 ;  /* 0x0000000600057c82 */ /* 0x000fe20008000000 */
[----:B------:R-:W-:-:S05]  /*1bb0*/  UMOV UR34, URZ ;  /* 0x000000ff00227c82 */ /* 0x000fca0008000000 */
.L_x_32:
[----:B--2---:R-:W-:Y:S01]  /*1bc0*/  @P3 MOV R2, 0x3c00 ;  /* 0x00003c0000023802 */ /* 0x004fe20000000f00 */
[----:B------:R-:W-:Y:S01]  /*1bd0*/  ULEA UR33, UR5, UR4, 0x3 ;  /* 0x0000000405217291 */ /* 0x000fe2000f8e18ff */
[----:B--234-:R-:W-:Y:S11]  /*1be0*/  @P0 BRA `(.L_x_27) ;  /* 0x00000000000c0947 */ /* 0x01cff60003800000 */
[----:B------:R-:W-:Y:S04]  /*1bf0*/  SHF.L.U32 R3, R12, 0x1f, RZ ;  /* 0x0000001f0c037819 */ /* 0x000fe800000006ff */
[----:B------:R-:W2:Y:S02]  /*1c00*/  SYNCS.PHASECHK.TRANS64.TRYWAIT P0, [UR33+0x78], R3 ;  /* 0x00007803ff0075a7 */ /* 0x000ea40008001121 */
[----:B--2---:R-:W-:Y:S05]  /*1c10*/  @!P0 BRA `(.L_x_28) ;  /* 0x000000b000d48947 */ /* 0x004fea0003800000 */
.L_x_27:
[----:B------:R2:W-:Y:S01]  /*1c20*/  @P3 SYNCS.ARRIVE.TRANS64 RZ, [UR33], R2 ;  /* 0x00000002ffff39a7 */ /* 0x0005e20008000021 */
[----:B------:R-:W-:Y:S02]  /*1c30*/  ULOP3.LUT UR6, UR14, 0x2, URZ, 0xfc, !UPT ;  /* 0x000000020e067892 */ /* 0x000fe4000f8efcff */
[----:B------:R-:W-:Y:S02]  /*1c40*/  UIADD3 UR13, UPT, UPT, UR13, 0x1, URZ ;  /* 0x000000010d0d7890 */ /* 0x000fe4000fffe0ff */
[----:B------:R-:W-:Y:S02]  /*1c50*/  UISETP.NE.AND UP0, UPT, UR6, 0x2, UPT ;  /* 0x000000020600788c */ /* 0x000fe4000bf05270 */
[----:B------:R-:W-:Y:S07]  /*1c60*/  UISETP.NE.AND UP2, UPT, UR13, 0x1, UPT ;  /* 0x000000010d00788c */ /* 0x000fee000bf45270 */
[----:B------:R-:W-:Y:S05]  /*1c70*/  BRA.U UP0, `(.L_x_29) ;  /* 0x0000000100047547 */ /* 0x000fea000b800000 */
[----:B------:R-:W-:Y:S05]  /*1c80*/  BPT.TRAP 0x1 ;  /* 0x000000040000795c */ /* 0x000fea0000300000 */
.L_x_29:
[----:B------:R-:W-:Y:S04]  /*1c90*/  BSSY.RECONVERGENT B0, `(.L_x_30) ;  /* 0x0000003000007945 */ /* 0x000fe80003800200 */
[----:B------:R-:W-:Y:S05]  /*1ca0*/  @!P2 BRA `(.L_x_31) ;  /* 0x000000000004a947 */ /* 0x000fea0003800000 */
[----:B------:R-:W-:Y:S05]  /*1cb0*/  BPT.TRAP 0x1 ;  /* 0x000000040000795c */ /* 0x000fea0000300000 */
.L_x_31:
[----:B------:R-:W-:Y:S05]  /*1cc0*/  BSYNC.RECONVERGENT B0 ;  /* 0x0000000000007941 */ /* 0x000fea0003800200 */
.L_x_30:
[----:B------:R-:W-:Y:S02]  /*1cd0*/  UIADD3 UR6, UPT, UPT, UR5, 0x1, URZ ;  /* 0x0000000105067890 */ /* 0x000fe4000fffe0ff */
[----:B------:R-:W-:Y:S02]  /*1ce0*/  UIADD3 UR18, UP1, UPT, UR26, 0x80, URZ ;  /* 0x000000801a127890 */ /* 0x000fe4000ff3e0ff */
[----:B------:R-:W-:Y:S02]  /*1cf0*/  UISETP.NE.AND UP0, UPT, UR6, 0xf, UPT ;  /* 0x0000000f0600788c */ /* 0x000fe4000bf05270 */
[----:B------:R-:W-:Y:S02]  /*1d00*/  ULEA UR32, UR5, UR4, 0xc ;  /* 0x0000000405207291 */ /* 0x000fe4000f8e60ff */
[----:B------:R-:W-:Y:S02]  /*1d10*/  USEL UR8, URZ, 0x1, UP0 ;  /* 0x00000001ff087887 */ /* 0x000fe40008000000 */
[----:B------:R-:W-:Y:S02]  /*1d20*/  USEL UR6, UR6, URZ, UP0 ;  /* 0x000000ff06067287 */ /* 0x000fe40008000000 */
[----:B------:R-:W-:Y:S02]  /*1d30*/  ULOP3.LUT UR33, UR33, 0xfefffff8, URZ, 0xc0, !UPT ;  /* 0xfefffff821217892 */ /* 0x000fe4000f8ec0ff */
[----:B------:R-:W-:Y:S01]  /*1d40*/  ULEA UR7, UR6, UR4, 0x3 ;  /* 0x0000000406077291 */ /* 0x000fe2000f8e18ff */
[----:B------:R-:W-:Y:S01]  /*1d50*/  LOP3.LUT R12, R12, UR8, RZ, 0x3c, !PT ;  /* 0x000000080c0c7c12 */ /* 0x000fe2000f8e3cff */
[----:B------:R-:W-:Y:S02]  /*1d60*/  UIADD3.X UR19, UPT, UPT, URZ, UR27, URZ, UP1, !UPT ;  /* 0x0000001bff137290 */ /* 0x000fe40008ffe4ff */
[----:B------:R-:W-:Y:S01]  /*1d70*/  UIADD3 UR32, UPT, UPT, UR32, 0x1c400, URZ ;  /* 0x0001c40020207890 */ /* 0x000fe2000fffe0ff */
[----:B-1----:R-:W-:Y:S01]  /*1d80*/  SHF.L.U32 R0, R12, 0x1f, RZ ;  /* 0x0000001f0c007819 */ /* 0x002fe200000006ff */
[----:B------:R-:W-:Y:S01]  /*1d90*/  UIMAD UR8, UR5, 0xe00, UR4 ;  /* 0x00000e00050878a4 */ /* 0x000fe2000f8e0204 */
[----:B------:R-:W-:Y:S02]  /*1da0*/  UMOV UR22, 0x0 ;  /* 0x0000000000167882 */ /* 0x000fe40000000000 */
[----:B------:R3:W4:Y:S01]  /*1db0*/  SYNCS.PHASECHK.TRANS64.TRYWAIT P0, [UR7+0x78], R0 ;  /* 0x00007800ff0075a7 */ /* 0x0007220008001107 */
[----:B------:R-:W-:Y:S01]  /*1dc0*/  UMOV UR23, 0x10000000 ;  /* 0x1000000000177882 */ /* 0x000fe20000000000 */
[----:B------:R-:W-:Y:S02]  /*1dd0*/  UIADD3 UR16, UP0, UPT, UR26, 0x180, URZ ;  /* 0x000001801a107890 */ /* 0x000fe4000ff1e0ff */
[----:B------:R1:W-:Y:S01]  /*1de0*/  UTMALDG.3D.2CTA [UR32], [UR18], desc[UR22] ;  /* 0x00001620120075b4 */ /* 0x0003e20008211000 */
[----:B------:R-:W-:Y:S02]  /*1df0*/  UIADD3 UR8, UPT, UPT, UR8, 0x2b400, URZ ;  /* 0x0002b40008087890 */ /* 0x000fe4000fffe0ff */
[----:B------:R-:W-:Y:S01]  /*1e00*/  UIADD3.X UR17, UPT, UPT, URZ, UR27, URZ, UP0, !UPT ;  /* 0x0000001bff117290 */ /* 0x000fe200087fe4ff */
[----:B------:R-:W-:Y:S01]  /*1e10*/  UMOV UR10, UR34 ;  /* 0x00000022000a7c82 */ /* 0x000fe20008000000 */
[----:B------:R-:W-:Y:S01]  /*1e20*/  UMOV UR12, UR36 ;  /* 0x00000024000c7c82 */ /* 0x000fe20008000000 */
[----:B------:R-:W-:Y:S01]  /*1e30*/  UMOV UR9, UR33 ;  /* 0x0000002100097c82 */ /* 0x000fe20008000000 */
[----:B------:R-:W-:Y:S01]  /*1e40*/  UMOV UR7, UR30 ;  /* 0x0000001e00077c82 */ /* 0x000fe20008000000 */
[----:B------:R-:W-:Y:S04]  /*1e50*/  UMOV UR5, UR6 ;  /* 0x0000000600057c82 */ /* 0x000fe80008000000 */
[----:B------:R3:W-:Y:S01]  /*1e60*/  UTMALDG.3D.2CTA [UR8], [UR16], desc[UR22] ;  /* 0x00001608100075b4 */ /* 0x0007e20008211000 */
[----:B-1----:R-:W-:Y:S01]  /*1e70*/  UIADD3 UR34, UPT, UPT, UR34, 0x10, URZ ;  /* 0x0000001022227890 */ /* 0x002fe2000fffe0ff */
[----:B------:R-:W-:Y:S11]  /*1e80*/  BRA.U UP2, `(.L_x_32) ;  /* 0xfffffffd024c7547 */ /* 0x000ff6000b83ffff */
.L_x_26:
[----:B------:R-:W-:Y:S01]  /*1e90*/  ULEA UR5, UR6, UR4, 0x3 ;  /* 0x0000000406057291 */ /* 0x000fe2000f8e18ff */
[----:B-1-3--:R-:W-:Y:S01]  /*1ea0*/  SHF.L.U32 R0, R12, 0x1f, RZ ;  /* 0x0000001f0c007819 */ /* 0x00afe200000006ff */
[----:B------:R-:W-:Y:S01]  /*1eb0*/  @!P1 SYNCS.ARRIVE.TRANS64.A1T0 RZ, [UR4+0x118], RZ ;  /* 0x000118ffffff99a7 */ /* 0x000fe20008100004 */
[----:B------:R-:W-:-:S06]  /*1ec0*/  UISETP.GT.AND UP0, UPT, UR41, UR40, UPT ;  /* 0x000000282900728c */ /* 0x000fcc000bf04270 */
[----:B--2-4-:R1:W2:Y:S03]  /*1ed0*/  SYNCS.PHASECHK.TRANS64.TRYWAIT P0, [UR5+0x78], R0 ;  /* 0x00007800ff0075a7 */ /* 0x0142a60008001105 */
[----:B------:R-:W-:Y:S05]  /*1ee0*/  BRA.U !UP0, `(.L_x_33) ;  /* 0x0000000108c07547 */ /* 0x000fea000b800000 */
[----:B------:R-:W-:Y:S01]  /*1ef0*/  UIADD3 UR13, UPT, UPT, UR43, UR7, URZ ;  /* 0x000000072b0d7290 */ /* 0x000fe2000fffe0ff */
[----:B------:R-:W-:-:S11]  /*1f00*/  UMOV UR5, UR6 ;  /* 0x0000000600057c82 */ /* 0x000fd60008000000 */
.L_x_39:
[----:B--2---:R-:W-:Y:S01]  /*1f10*/  @P3 MOV R2, 0x3c00 ;  /* 0x00003c0000023802 */ /* 0x004fe20000000f00 */
[----:B------:R-:W-:Y:S01]  /*1f20*/  ULEA UR17, UR5, UR4, 0x3 ;  /* 0x0000000405117291 */ /* 0x000fe2000f8e18ff */
[----:B--2-4-:R-:W-:Y:S11]  /*1f30*/  @P0 BRA `(.L_x_34) ;  /* 0x00000000000c0947 */ /* 0x014ff60003800000 */
[----:B------:R-:W-:Y:S04]  /*1f40*/  SHF.L.U32 R3, R12, 0x1f, RZ ;  /* 0x0000001f0c037819 */ /* 0x000fe800000006ff */
[----:B------:R-:W2:Y:S02]  /*1f50*/  SYNCS.PHASECHK.TRANS64.TRYWAIT P0, [UR17+0x78], R3 ;  /* 0x00007803ff0075a7 */ /* 0x000ea40008001111 */
[----:B--2---:R-:W-:Y:S05]  /*1f60*/  @!P0 BRA `(.L_x_35) ;  /* 0x000000b000188947 */ /* 0x004fea0003800000 */
.L_x_34:
[----:B------:R2:W-:Y:S01]  /*1f70*/  @P3 SYNCS.ARRIVE.TRANS64 RZ, [UR17], R2 ;  /* 0x00000002ffff39a7 */ /* 0x0005e20008000011 */
[----:B------:R-:W-:Y:S04]  /*1f80*/  ULOP3.LUT UR6, UR14, 0x2, URZ, 0xfc, !UPT ;  /* 0x000000020e067892 */ /* 0x000fe8000f8efcff */
[----:B------:R-:W-:Y:S09]  /*1f90*/  UISETP.NE.AND UP0, UPT, UR6, 0x2, UPT ;  /* 0x000000020600788c */ /* 0x000ff2000bf05270 */
[----:B------:R-:W-:Y:S05]  /*1fa0*/  BRA.U UP0, `(.L_x_36) ;  /* 0x0000000100047547 */ /* 0x000fea000b800000 */
[----:B------:R-:W-:Y:S05]  /*1fb0*/  BPT.TRAP 0x1 ;  /* 0x000000040000795c */ /* 0x000fea0000300000 */
.L_x_36:
[----:B------:R-:W-:Y:S04]  /*1fc0*/  BSSY.RECONVERGENT B0, `(.L_x_37) ;  /* 0x0000003000007945 */ /* 0x000fe80003800200 */
[----:B------:R-:W-:Y:S05]  /*1fd0*/  @!P2 BRA `(.L_x_38) ;  /* 0x000000000004a947 */ /* 0x000fea0003800000 */
[----:B------:R-:W-:Y:S05]  /*1fe0*/  BPT.TRAP 0x1 ;  /* 0x000000040000795c */ /* 0x000fea0000300000 */
.L_x_38:
[----:B------:R-:W-:Y:S05]  /*1ff0*/  BSYNC.RECONVERGENT B0 ;  /* 0x0000000000007941 */ /* 0x000fea0003800200 */
.L_x_37:
[----:B------:R-:W-:Y:S02]  /*2000*/  UIADD3 UR6, UPT, UPT, UR5, 0x1, URZ ;  /* 0x0000000105067890 */ /* 0x000fe4000fffe0ff */
[----:B------:R-:W-:Y:S02]  /*2010*/  ULEA UR16, UR5, UR4, 0xc ;  /* 0x0000000405107291 */ /* 0x000fe4000f8e60ff */
[----:B------:R-:W-:Y:S02]  /*2020*/  UISETP.NE.AND UP0, UPT, UR6, 0xf, UPT ;  /* 0x0000000f0600788c */ /* 0x000fe4000bf05270 */
[----:B------:R-:W-:Y:S02]  /*2030*/  UIADD3 UR24, UP1, UPT, UR26, 0x80, URZ ;  /* 0x000000801a187890 */ /* 0x000fe4000ff3e0ff */
[----:B------:R-:W-:Y:S02]  /*2040*/  USEL UR9, URZ, 0x1, UP0 ;  /* 0x00000001ff097887 */ /* 0x000fe40008000000 */
[----:B------:R-:W-:Y:S02]  /*2050*/  USEL UR6, UR6, URZ, UP0 ;  /* 0x000000ff06067287 */ /* 0x000fe40008000000 */
[----:B------:R-:W-:Y:S02]  /*2060*/  ULOP3.LUT UR17, UR17, 0xfefffff8, URZ, 0xc0, !UPT ;  /* 0xfefffff811117892 */ /* 0x000fe4000f8ec0ff */
[----:B------:R-:W-:Y:S01]  /*2070*/  ULEA UR8, UR6, UR4, 0x3 ;  /* 0x0000000406087291 */ /* 0x000fe2000f8e18ff */
[----:B------:R-:W-:Y:S01]  /*2080*/  LOP3.LUT R12, R12, UR9, RZ, 0x3c, !PT ;  /* 0x000000090c0c7c12 */ /* 0x000fe2000f8e3cff */
[----:B------:R-:W-:Y:S02]  /*2090*/  USHF.L.U32 UR18, UR7, 0x4, URZ ;  /* 0x0000000407127899 */ /* 0x000fe400080006ff */
[----:B------:R-:W-:Y:S01]  /*20a0*/  UIADD3 UR16, UPT, UPT, UR16, 0x1c400, URZ ;  /* 0x0001c40010107890 */ /* 0x000fe2000fffe0ff */
[----:B-1----:R-:W-:Y:S01]  /*20b0*/  SHF.L.U32 R0, R12, 0x1f, RZ ;  /* 0x0000001f0c007819 */ /* 0x002fe200000006ff */
[----:B------:R-:W-:Y:S02]  /*20c0*/  UIADD3.X UR25, UPT, UPT, URZ, UR27, URZ, UP1, !UPT ;  /* 0x0000001bff197290 */ /* 0x000fe40008ffe4ff */
[----:B------:R-:W-:Y:S01]  /*20d0*/  UIADD3 UR22, UP0, UPT, UR26, 0x180, URZ ;  /* 0x000001801a167890 */ /* 0x000fe2000ff1e0ff */
[----:B------:R3:W4:Y:S01]  /*20e0*/  SYNCS.PHASECHK.TRANS64.TRYWAIT P0, [UR8+0x78], R0 ;  /* 0x00007800ff0075a7 */ /* 0x0007220008001108 */
[----:B------:R-:W-:Y:S02]  /*20f0*/  UIMAD UR8, UR5, 0xe00, UR4 ;  /* 0x00000e00050878a4 */ /* 0x000fe4000f8e0204 */
[----:B------:R-:W-:Y:S01]  /*2100*/  UIADD3.X UR23, UPT, UPT, URZ, UR27, URZ, UP0, !UPT ;  /* 0x0000001bff177290 */ /* 0x000fe200087fe4ff */
[----:B------:R-:W-:Y:S01]  /*2110*/  UMOV UR28, 0x0 ;  /* 0x00000000001c7882 */ /* 0x000fe20000000000 */
[----:B------:R-:W-:Y:S01]  /*2120*/  UMOV UR29, 0x10000000 ;  /* 0x10000000001d7882 */ /* 0x000fe20000000000 */
[----:B------:R-:W-:Y:S01]  /*2130*/  UMOV UR19, UR35 ;  /* 0x0000002300137c82 */ /* 0x000fe20008000000 */
[----:B------:R-:W-:Y:S01]  /*2140*/  UMOV UR20, UR36 ;  /* 0x0000002400147c82 */ /* 0x000fe20008000000 */
[----:B------:R-:W-:Y:S01]  /*2150*/  UIADD3 UR8, UPT, UPT, UR8, 0x2b400, URZ ;  /* 0x0002b40008087890 */ /* 0x000fe2000fffe0ff */
[----:B------:R3:W-:Y:S01]  /*2160*/  UTMALDG.3D.2CTA [UR16], [UR24], desc[UR28] ;  /* 0x00001c10180075b4 */ /* 0x0007e20008211000 */
[----:B------:R-:W-:Y:S01]  /*2170*/  UIADD3 UR7, UPT, UPT, UR7, 0x1, URZ ;  /* 0x0000000107077890 */ /* 0x000fe2000fffe0ff */
[----:B------:R-:W-:Y:S01]  /*2180*/  UMOV UR12, UR36 ;  /* 0x00000024000c7c82 */ /* 0x000fe20008000000 */
[----:B------:R-:W-:Y:S01]  /*2190*/  UMOV UR9, UR17 ;  /* 0x0000001100097c82 */ /* 0x000fe20008000000 */
[----:B------:R-:W-:Y:S01]  /*21a0*/  UMOV UR10, UR18 ;  /* 0x00000012000a7c82 */ /* 0x000fe20008000000 */
[----:B------:R-:W-:Y:S03]  /*21b0*/  UISETP.NE.AND UP0, UPT, UR7, UR13, UPT ;  /* 0x0000000d0700728c */ /* 0x000fe6000bf05270 */
[----:B------:R3:W-:Y:S01]  /*21c0*/  UTMALDG.3D.2CTA [UR8], [UR22], desc[UR28] ;  /* 0x00001c08160075b4 */ /* 0x0007e20008211000 */
[----:B------:R-:W-:Y:S05]  /*21d0*/  UMOV UR5, UR6 ;  /* 0x0000000600057c82 */ /* 0x000fea0008000000 */
[----:B---3--:R-:W-:Y:S05]  /*21e0*/  BRA.U UP0, `(.L_x_39) ;  /* 0xfffffffd00487547 */ /* 0x008fea000b83ffff */
.L_x_33:
[C---:B------:R-:W-:Y:S01]  /*21f0*/  LEA R3, R11.reuse, UR4, 0x3 ;  /* 0x000000040b037c11 */ /* 0x040fe2000f8e18ff */
[----:B------:R-:W-:Y:S01]  /*2200*/  NOP ;  /* 0x0000000000007918 */ /* 0x000fe20000000000 */
[----:B-1----:R-:W-:Y:S02]  /*2210*/  SHF.L.U32 R0, R10, 0x1f, RZ ;  /* 0x0000001f0a007819 */ /* 0x002fe400000006ff */
[----:B------:R-:W-:Y:S02]  /*2220*/  LEA R4, R11, UR4, 0x4 ;  /* 0x000000040b047c11 */ /* 0x000fe4000f8e20ff */
[----:B--2-4-:R-:W1:Y:S02]  /*2230*/  SYNCS.PHASECHK.TRANS64.TRYWAIT P0, [R3+URZ+0x120], R0 ;  /* 0x00012000030075a7 */ /* 0x014e6400080011ff */
[----:B-1----:R-:W-:Y:S05]  /*2240*/  @!P0 BRA `(.L_x_40) ;  /* 0x000000ac00788947 */ /* 0x002fea0003800000 */
.L_x_139:
[----:B------:R-:W2:Y:S01]  /*2250*/  LDS.128 R4, [R4+0x190] ;  /* 0x0001900004047984 */ /* 0x000ea20000000c00 */
[----:B------:R-:W-:Y:S01]  /*2260*/  UISETP.GE.AND UP0, UPT, UR21, 0x1, UPT ;  /* 0x000000011500788c */ /* 0x000fe2000bf06270 */
[----:B------:R-:W-:Y:S01]  /*2270*/  @!PT LDS RZ, [RZ] ;  /* 0x00000000fffff984 */ /* 0x000fe20000000800 */
[----:B------:R-:W-:Y:S01]  /*2280*/  @!PT LDS RZ, [RZ] ;  /* 0x00000000fffff984 */ /* 0x000fe20000000800 */
[----:B------:R-:W-:Y:S01]  /*2290*/  @!PT LDS RZ, [RZ] ;  /* 0x00000000fffff984 */ /* 0x000fe20000000800 */
[----:B------:R-:W-:Y:S01]  /*22a0*/  @!PT LDS RZ, [RZ] ;  /* 0x00000000fffff984 */ /* 0x000fe20000000800 */
[----:B------:R3:W-:Y:S06]  /*22b0*/  MEMBAR.ALL.CTA ;  /* 0x0000000000007992 */ /* 0x0007ec0000008000 */
[----:B---3--:R-:W3:Y:S01]  /*22c0*/  FENCE.VIEW.ASYNC.S ;  /* 0x00000000000073c6 */ /* 0x008ee20000000000 */
[----:B--2---:R-:W-:-:S13]  /*22d0*/  LOP3.LUT P0, RZ, R6, 0x1, RZ, 0xc0, !PT ;  /* 0x0000000106ff7812 */ /* 0x004fda000780c0ff */
[----:B---3--:R-:W-:Y:S01]  /*22e0*/  VOTEU.ANY UP1, P0 ;  /* 0x0000000000ff7886 */ /* 0x008fe20000020100 */
[----:B------:R-:W-:-:S13]  /*22f0*/  PLOP3.LUT P0, PT, PT, PT, UP1, 0x80, 0x8 ;  /* 0x000000000008781c */ /* 0x000fda0003f0f018 */
[----:B-1----:R-:W-:Y:S02]  /*2300*/  @P0 LOP3.LUT R0, R5, 0xffff, RZ, 0xc0, !PT ;  /* 0x0000ffff05000812 */ /* 0x002fe400078ec0ff */
[----:B------:R-:W-:Y:S02]  /*2310*/  @P0 MOV R2, R4 ;  /* 0x0000000400020202 */ /* 0x000fe40000000f00 */
[----:B------:R-:W-:Y:S01]  /*2320*/  @P0 R2UR UR7, R0 ;  /* 0x00000000000702ca */ /* 0x000fe200000e0000 */
[----:B------:R-:W-:Y:S01]  /*2330*/  VIADD R0, R3, 0x130 ;  /* 0x0000013003007836 */ /* 0x000fe20000000000 */
[----:B------:R-:W-:Y:S02]  /*2340*/  @P0 SHF.R.U32.HI R4, RZ, 0x10, R5 ;  /* 0x00000010ff040819 */ /* 0x000fe40000011605 */
[----:B------:R-:W-:Y:S02]  /*2350*/  @P0 R2UR UR8, R2 ;  /* 0x00000000020802ca */ /* 0x000fe400000e0000 */
[----:B------:R-:W-:-:S02]  /*2360*/  PRMT R0, RZ, 0x654, R0 ;  /* 0x00000654ff007816 */ /* 0x000fc40000000000 */
[----:B------:R-:W-:Y:S02]  /*2370*/  @P0 R2UR UR5, R4 ;  /* 0x00000000040502ca */ /* 0x000fe400000e0000 */
[----:B------:R1:W-:Y:S03]  /*2380*/  SYNCS.ARRIVE.TRANS64.RED.A1T0 RZ, [R0+URZ], RZ ;  /* 0x000000ff00ff79a7 */ /* 0x0003e600081004ff */
[----:B------:R-:W-:-:S04]  /*2390*/  @UP1 UMOV UR31, UR7 ;  /* 0x00000007001f1c82 */ /* 0x000fc80008000000 */
[----:B------:R-:W-:-:S04]  /*23a0*/  @UP1 UMOV UR37, UR8 ;  /* 0x0000000800251c82 */ /* 0x000fc80008000000 */
[----:B------:R-:W-:Y:S01]  /*23b0*/  @UP1 UMOV UR36, UR5 ;  /* 0x0000000500241c82 */ /* 0x000fe20008000000 */
[----:B------:R-:W-:Y:S05]  /*23c0*/  BRA.U !UP0, `(.L_x_41) ;  /* 0x0000000108d47547 */ /* 0x000fea000b800000 */
[----:B------:R-:W2:Y:S01]  /*23d0*/  LDCU.128 UR16, c[0x0][0xb10] ;  /* 0x00016200ff1077ac */ /* 0x000ea20008000c00 */
[----:B------:R-:W3:Y:S01]  /*23e0*/  LDCU UR28, c[0x0][0xb20] ;  /* 0x00016400ff1c77ac */ /* 0x000ee20008000800 */
[----:B------:R-:W4:Y:S01]  /*23f0*/  LDCU UR20, c[0x0][0xb0c] ;  /* 0x00016180ff1477ac */ /* 0x000f220008000800 */
[----:B------:R-:W1:Y:S01]  /*2400*/  LDCU.64 UR10, c[0x0][0xb28] ;  /* 0x00016500ff0a77ac */ /* 0x000e620008000a00 */
[----:B------:R-:W-:Y:S02]  /*2410*/  UISETP.NE.AND UP3, UPT, UR21, 0x1, UPT ;  /* 0x000000011500788c */ /* 0x000fe4000bf65270 */
[----:B--2---:R-:W-:Y:S02]  /*2420*/  UIMAD.WIDE.U32 UR12, UR38, UR19, URZ ;  /* 0x00000013260c72a5 */ /* 0x004fe4000f8e00ff */
[----:B------:R-:W-:Y:S02]  /*2430*/  UIMAD.WIDE.U32 UR8, UR39, UR16, URZ ;  /* 0x00000010270872a5 */ /* 0x000fe4000f8e00ff */
[----:B------:R-:W-:-:S02]  /*2440*/  UISETP.NE.AND UP0, UPT, UR18, 0x1, UPT ;  /* 0x000000011200788c */ /* 0x000fc4000bf05270 */
[----:B------:R-:W-:Y:S01]  /*2450*/  UIMAD.WIDE.U32 UR24, UR31, UR19, URZ ;  /* 0x000000131f1872a5 */ /* 0x000fe2000f8e00ff */
[----:B------:R-:W-:Y:S02]  /*2460*/  UMOV UR12, UR13 ;  /* 0x0000000d000c7c82 */ /* 0x000fe40008000000 */
[----:B------:R-:W-:Y:S01]  /*2470*/  UMOV UR8, UR9 ;  /* 0x0000000900087c82 */ /* 0x000fe20008000000 */
[----:B---3--:R-:W-:Y:S02]  /*2480*/  USHF.R.U32.HI UR12, URZ, UR28, UR12 ;  /* 0x0000001cff0c7299 */ /* 0x008fe4000801160c */
[----:B----4-:R-:W-:Y:S02]  /*2490*/  UISETP.NE.AND UP2, UPT, UR20, 0x1, UPT ;  /* 0x000000011400788c */ /* 0x010fe4000bf45270 */
[----:B------:R-:W-:Y:S02]  /*24a0*/  USHF.R.U32.HI UR8, URZ, UR17, UR8 ;  /* 0x00000011ff087299 */ /* 0x000fe40008011608 */
[----:B------:R-:W-:-:S02]  /*24b0*/  USEL UR7, UR38, UR12, !UP0 ;  /* 0x0000000c26077287 */ /* 0x000fc4000c000000 */
[----:B------:R-:W-:Y:S02]  /*24c0*/  USEL UR8, UR39, UR8, !UP2 ;  /* 0x0000000827087287 */ /* 0x000fe4000d000000 */
[----:B-1----:R-:W-:Y:S01]  /*24d0*/  UIMAD.WIDE.U32 UR12, UR7, UR10, URZ ;  /* 0x0000000a070c72a5 */ /* 0x002fe2000f8e00ff */
[----:B------:R-:W-:Y:S01]  /*24e0*/  UMOV UR5, UR25 ;  /* 0x0000001900057c82 */ /* 0x000fe20008000000 */
[----:B------:R-:W-:Y:S02]  /*24f0*/  UIMAD.WIDE.U32 UR22, UR37, UR16, URZ ;  /* 0x00000010251672a5 */ /* 0x000fe4000f8e00ff */
[----:B------:R-:W-:-:S03]  /*2500*/  UIMAD.WIDE.U32 UR24, UR8, UR10, URZ ;  /* 0x0000000a081872a5 */ /* 0x000fc6000f8e00ff */
[----:B------:R-:W-:Y:S01]  /*2510*/  UMOV UR12, UR13 ;  /* 0x0000000d000c7c82 */ /* 0x000fe20008000000 */
[----:B------:R-:W-:Y:S02]  /*2520*/  USHF.R.U32.HI UR5, URZ, UR28, UR5 ;  /* 0x0000001cff057299 */ /* 0x000fe40008011605 */
[----:B------:R-:W-:Y:S01]  /*2530*/  @UP3 USHF.R.U32.HI UR7, URZ, UR11, UR12 ;  /* 0x0000000bff073299 */ /* 0x000fe2000801160c */
[----:B------:R-:W-:Y:S01]  /*2540*/  UMOV UR22, UR23 ;  /* 0x0000001700167c82 */ /* 0x000fe20008000000 */
[----:B------:R-:W-:Y:S01]  /*2550*/  UMOV UR24, UR25 ;  /* 0x0000001900187c82 */ /* 0x000fe20008000000 */
[----:B------:R-:W-:Y:S02]  /*2560*/  USHF.R.U32.HI UR17, URZ, UR17, UR22 ;  /* 0x00000011ff117299 */ /* 0x000fe40008011616 */
[----:B------:R-:W-:Y:S02]  /*2570*/  USEL UR5, UR31, UR5, !UP0 ;  /* 0x000000051f057287 */ /* 0x000fe4000c000000 */
[----:B------:R-:W-:-:S02]  /*2580*/  @UP3 USHF.R.U32.HI UR8, URZ, UR11, UR24 ;  /* 0x0000000bff083299 */ /* 0x000fc40008011618 */
[----:B------:R-:W-:Y:S02]  /*2590*/  UIMAD UR9, UR21, UR7, URZ ;  /* 0x00000007150972a4 */ /* 0x000fe4000f8e02ff */
[----:B------:R-:W-:Y:S02]  /*25a0*/  USEL UR7, UR37, UR17, !UP2 ;  /* 0x0000001125077287 */ /* 0x000fe4000d000000 */
[----:B------:R-:W-:Y:S02]  /*25b0*/  UIMAD UR12, UR21, UR8, URZ ;  /* 0x00000008150c72a4 */ /* 0x000fe4000f8e02ff */
[----:B------:R-:W-:Y:S02]  /*25c0*/  UISETP.GE.AND UP0, UPT, UR5, UR9, UPT ;  /* 0x000000090500728c */ /* 0x000fe4000bf06270 */
[----:B------:R-:W-:Y:S02]  /*25d0*/  UIMAD.WIDE.U32 UR16, UR5, UR10, URZ ;  /* 0x0000000a051072a5 */ /* 0x000fe4000f8e00ff */
[----:B------:R-:W-:-:S02]  /*25e0*/  UISETP.GE.OR UP0, UPT, UR7, UR12, UP0 ;  /* 0x0000000c0700728c */ /* 0x000fc40008706670 */
[----:B------:R-:W-:Y:S02]  /*25f0*/  UIMAD.WIDE.U32 UR12, UR7, UR10, URZ ;  /* 0x0000000a070c72a5 */ /* 0x000fe4000f8e00ff */
[----:B------:R-:W-:Y:S01]  /*2600*/  UIADD3 UR16, UPT, UPT, -UR5, URZ, URZ ;  /* 0x000000ff05107290 */ /* 0x000fe2000fffe1ff */
[----:B------:R-:W-:Y:S01]  /*2610*/  UMOV UR10, UR17 ;  /* 0x00000011000a7c82 */ /* 0x000fe20008000000 */
[----:B------:R-:W-:Y:S02]  /*2620*/  UIADD3 UR12, UPT, UPT, -UR7, URZ, URZ ;  /* 0x000000ff070c7290 */ /* 0x000fe4000fffe1ff */
        /* <DEDUP_REMOVED lines=15> */
.L_x_41:
[----:B------:R-:W2:Y:S02]  /*2720*/  LDCU UR5, c[0x0][0xb30] ;  /* 0x00016600ff0577ac */ /* 0x000ea40008000800 */
[----:B--2---:R-:W-:-:S09]  /*2730*/  UISETP.NE.AND UP0, UPT, UR5, 0x1, UPT ;  /* 0x000000010500788c */ /* 0x004fd2000bf05270 */
[----:B------:R-:W-:Y:S05]  /*2740*/  BRA.U UP0, `(.L_x_42) ;  /* 0x0000000100447547 */ /* 0x000fea000b800000 */
[----:B------:R-:W2:Y:S01]  /*2750*/  LDCU.128 UR16, c[0x0][0xb10] ;  /* 0x00016200ff1077ac */ /* 0x000ea20008000c00 */
[----:B------:R-:W3:Y:S01]  /*2760*/  LDCU UR12, c[0x0][0xb0c] ;  /* 0x00016180ff0c77ac */ /* 0x000ee20008000800 */
[----:B------:R-:W4:Y:S01]  /*2770*/  LDCU UR13, c[0x0][0xb20] ;  /* 0x00016400ff0d77ac */ /* 0x000f220008000800 */
[----:B--2---:R-:W-:Y:S02]  /*2780*/  UIMAD.WIDE.U32 UR10, UR37, UR16, URZ ;  /* 0x00000010250a72a5 */ /* 0x004fe4000f8e00ff */
[----:B------:R-:W-:Y:S02]  /*2790*/  UIMAD.WIDE.U32 UR8, UR31, UR19, URZ ;  /* 0x000000131f0872a5 */ /* 0x000fe4000f8e00ff */
[----:B---3--:R-:W-:Y:S02]  /*27a0*/  UISETP.NE.AND UP2, UPT, UR12, 0x1, UPT ;  /* 0x000000010c00788c */ /* 0x008fe4000bf45270 */
[----:B------:R-:W-:Y:S01]  /*27b0*/  UISETP.NE.AND UP0, UPT, UR18, 0x1, UPT ;  /* 0x000000011200788c */ /* 0x000fe2000bf05270 */
[----:B------:R-:W-:-:S02]  /*27c0*/  UMOV UR7, UR11 ;  /* 0x0000000b00077c82 */ /* 0x000fc40008000000 */
[----:B------:R-:W-:Y:S01]  /*27d0*/  UMOV UR5, UR9 ;  /* 0x0000000900057c82 */ /* 0x000fe20008000000 */
[----:B------:R-:W-:Y:S02]  /*27e0*/  USHF.R.U32.HI UR7, URZ, UR17, UR7 ;  /* 0x00000011ff077299 */ /* 0x000fe40008011607 */
[----:B----4-:R-:W-:Y:S02]  /*27f0*/  USHF.R.U32.HI UR5, URZ, UR13, UR5 ;  /* 0x0000000dff057299 */ /* 0x010fe40008011605 */
[----:B------:R-:W-:Y:S02]  /*2800*/  USEL UR7, UR37, UR7, !UP2 ;  /* 0x0000000725077287 */ /* 0x000fe4000d000000 */
[----:B------:R-:W-:-:S04]  /*2810*/  USEL UR5, UR31, UR5, !UP0 ;  /* 0x000000051f057287 */ /* 0x000fc8000c000000 */
[----:B------:R-:W-:Y:S02]  /*2820*/  UIADD3 UR8, UPT, UPT, UR7, -UR5, URZ ;  /* 0x8000000507087290 */ /* 0x000fe4000fffe0ff */
[----:B------:R-:W-:Y:S02]  /*2830*/  UIADD3 UR5, UPT, UPT, -UR7, UR5, URZ ;  /* 0x0000000507057290 */ /* 0x000fe4000fffe1ff */
[----:B------:R-:W-:Y:S02]  /*2840*/  UIMAD UR31, UR8, UR18, UR31 ;  /* 0x00000012081f72a4 */ /* 0x000fe4000f8e021f */
[----:B------:R-:W-:-:S12]  /*2850*/  UIMAD UR37, UR5, UR12, UR37 ;  /* 0x0000000c052572a4 */ /* 0x000fd8000f8e0225 */
.L_x_42:
[----:B------:R-:W-:Y:S01]  /*2860*/  VIADD R11, R11, 0x1 ;  /* 0x000000010b0b7836 */ /* 0x000fe20000000000 */
[----:B------:R-:W-:Y:S01]  /*2870*/  PLOP3.LUT P1, PT, PT, PT, PT, 0x80, 0x8 ;  /* 0x000000000008781c */ /* 0x000fe20003f2f070 */
[----:B------:R-:W-:Y:S02]  /*2880*/  UIADD3 UR46, UPT, UPT, UR37, UR60, URZ ;  /* 0x0000003c252e7290 */ /* 0x000fe4000fffe0ff */
[----:B------:R-:W-:Y:S01]  /*2890*/  UIADD3 UR47, UPT, UPT, UR31, UR61, URZ ;  /* 0x0000003d1f2f7290 */ /* 0x000fe2000fffe0ff */
[----:B------:R-:W-:-:S04]  /*28a0*/  ISETP.NE.AND P0, PT, R11, 0x2, PT ;  /* 0x000000020b00780c */ /* 0x000fc80003f05270 */
[----:B-1----:R-:W-:Y:S02]  /*28b0*/  SEL R0, RZ, 0x1, P0 ;  /* 0x00000001ff007807 */ /* 0x002fe40000000000 */
[----:B------:R-:W-:Y:S02]  /*28c0*/  SEL R11, R11, RZ, P0 ;  /* 0x000000ff0b0b7207 */ /* 0x000fe40000000000 */
[----:B------:R-:W-:Y:S01]  /*28d0*/  LOP3.LUT R10, R10, R0, RZ, 0x3c, !PT ;  /* 0x000000000a0a7212 */ /* 0x000fe200078e3cff */
[----:B------:R-:W-:Y:S06]  /*28e0*/  BRA.U UP1, `(.L_x_43) ;  /* 0xfffffff101307547 */ /* 0x000fec000b83ffff */
[----:B------:R-:W-:Y:S01]  /*28f0*/  UIADD3 UR7, UPT, UPT, UR4, 0x78, URZ ;  /* 0x0000007804077890 */ /* 0x000fe2000fffe0ff */
[----:B------:R-:W-:-:S03]  /*2900*/  SHF.L.U32 R2, R12, 0x1f, RZ ;  /* 0x0000001f0c027819 */ /* 0x000fc600000006ff */
[----:B------:R-:W-:-:S09]  /*2910*/  ULEA UR4, UR6, UR7, 0x3 ;  /* 0x0000000706047291 */ /* 0x000fd2000f8e18ff */
[----:B------:R-:W1:Y:S02]  /*2920*/  SYNCS.PHASECHK.TRANS64.TRYWAIT P0, [UR4], R2 ;  /* 0x00000002ff0075a7 */ /* 0x000e640008001104 */
[----:B-1----:R-:W-:Y:S05]  /*2930*/  @!P0 BRA `(.L_x_44) ;  /* 0x000000a400d08947 */ /* 0x002fea0003800000 */
.L_x_141:
[----:B------:R-:W-:-:S04]  /*2940*/  UIADD3 UR4, UPT, UPT, UR6, 0x1, URZ ;  /* 0x0000000106047890 */ /* 0x000fc8000fffe0ff */
[----:B------:R-:W-:-:S04]  /*2950*/  UISETP.NE.AND UP0, UPT, UR4, 0xf, UPT ;  /* 0x0000000f0400788c */ /* 0x000fc8000bf05270 */
[----:B------:R-:W-:Y:S02]  /*2960*/  USEL UR6, URZ, 0x1, UP0 ;  /* 0x00000001ff067887 */ /* 0x000fe40008000000 */
[----:B------:R-:W-:-:S04]  /*2970*/  USEL UR4, UR4, URZ, UP0 ;  /* 0x000000ff04047287 */ /* 0x000fc80008000000 */
[----:B------:R-:W-:Y:S01]  /*2980*/  ULEA UR5, UR4, UR7, 0x3 ;  /* 0x0000000704057291 */ /* 0x000fe2000f8e18ff */
[----:B-1----:R-:W-:-:S04]  /*2990*/  LOP3.LUT R2, R12, UR6, RZ, 0x3c, !PT ;  /* 0x000000060c027c12 */ /* 0x002fc8000f8e3cff */
[----:B------:R-:W-:-:S04]  /*29a0*/  SHF.L.U32 R3, R2, 0x1f, RZ ;  /* 0x0000001f02037819 */ /* 0x000fc800000006ff */
[----:B------:R-:W1:Y:S02]  /*29b0*/  SYNCS.PHASECHK.TRANS64.TRYWAIT P0, [UR5], R3 ;  /* 0x00000003ff0075a7 */ /* 0x000e640008001105 */
[----:B-1----:R-:W-:Y:S05]  /*29c0*/  @!P0 BRA `(.L_x_45) ;  /* 0x000000a400c48947 */ /* 0x002fea0003800000 */
.L_x_143:
[----:B------:R-:W-:-:S04]  /*29d0*/  UIADD3 UR4, UPT, UPT, UR4, 0x1, URZ ;  /* 0x0000000104047890 */ /* 0x000fc8000fffe0ff */
[----:B------:R-:W-:-:S04]  /*29e0*/  UISETP.NE.AND UP0, UPT, UR4, 0xf, UPT ;  /* 0x0000000f0400788c */ /* 0x000fc8000bf05270 */
[----:B------:R-:W-:Y:S02]  /*29f0*/  USEL UR6, URZ, 0x1, UP0 ;  /* 0x00000001ff067887 */ /* 0x000fe40008000000 */
[----:B------:R-:W-:-:S04]  /*2a00*/  USEL UR4, UR4, URZ, UP0 ;  /* 0x000000ff04047287 */ /* 0x000fc80008000000 */
[----:B------:R-:W-:Y:S01]  /*2a10*/  ULEA UR5, UR4, UR7, 0x3 ;  /* 0x0000000704057291 */ /* 0x000fe2000f8e18ff */
[----:B------:R-:W-:-:S04]  /*2a20*/  LOP3.LUT R2, R2, UR6, RZ, 0x3c, !PT ;  /* 0x0000000602027c12 */ /* 0x000fc8000f8e3cff */
[----:B-1----:R-:W-:-:S04]  /*2a30*/  SHF.L.U32 R3, R2, 0x1f, RZ ;  /* 0x0000001f02037819 */ /* 0x002fc800000006ff */
[----:B------:R-:W1:Y:S02]  /*2a40*/  SYNCS.PHASECHK.TRANS64.TRYWAIT P0, [UR5], R3 ;  /* 0x00000003ff0075a7 */ /* 0x000e640008001105 */
[----:B-1----:R-:W-:Y:S05]  /*2a50*/  @!P0 BRA `(.L_x_46) ;  /* 0x000000a400b88947 */ /* 0x002fea0003800000 */
.L_x_145:
        /* <DEDUP_REMOVED lines=9> */
.L_x_147:
        /* <DEDUP_REMOVED lines=9> */
.L_x_149:
        /* <DEDUP_REMOVED lines=9> */
.L_x_151:
        /* <DEDUP_REMOVED lines=9> */
.L_x_153:
        /* <DEDUP_REMOVED lines=9> */
.L_x_155:
        /* <DEDUP_REMOVED lines=9> */
.L_x_157:
        /* <DEDUP_REMOVED lines=9> */
.L_x_159:
        /* <DEDUP_REMOVED lines=9> */
.L_x_161:
        /* <DEDUP_REMOVED lines=9> */
.L_x_163:
        /* <DEDUP_REMOVED lines=9> */
.L_x_165:
        /* <DEDUP_REMOVED lines=9> */
.L_x_167:
[----:B------:R-:W-:-:S04]  /*3090*/  UIADD3 UR4, UPT, UPT, UR4, 0x1, URZ ;  /* 0x0000000104047890 */ /* 0x000fc8000fffe0ff */
[----:B------:R-:W-:-:S04]  /*30a0*/  UISETP.NE.AND UP0, UPT, UR4, 0xf, UPT ;  /* 0x0000000f0400788c */ /* 0x000fc8000bf05270 */
[----:B------:R-:W-:Y:S02]  /*30b0*/  USEL UR5, URZ, 0x1, UP0 ;  /* 0x00000001ff057887 */ /* 0x000fe40008000000 */
[----:B------:R-:W-:-:S04]  /*30c0*/  USEL UR4, UR4, URZ, UP0 ;  /* 0x000000ff04047287 */ /* 0x000fc80008000000 */
[----:B------:R-:W-:Y:S01]  /*30d0*/  ULEA UR4, UR4, UR7, 0x3 ;  /* 0x0000000704047291 */ /* 0x000fe2000f8e18ff */
[----:B------:R-:W-:-:S04]  /*30e0*/  LOP3.LUT R2, R2, UR5, RZ, 0x3c, !PT ;  /* 0x0000000502027c12 */ /* 0x000fc8000f8e3cff */
[----:B------:R-:W-:Y:S01]  /*30f0*/  SHF.L.U32 R2, R2, 0x1f, RZ ;  /* 0x0000001f02027819 */ /* 0x000fe200000006ff */
[----:B-1----:R-:W-:-:S07]  /*3100*/  IMAD.U32 R0, RZ, RZ, UR4 ;  /* 0x00000004ff007e24 */ /* 0x002fce000f8e00ff */
.L_x_58:
[----:B-1----:R1:W2:Y:S02]  /*3110*/  SYNCS.PHASECHK.TRANS64.TRYWAIT P0, [R0+URZ], R2 ;  /* 0x00000002000075a7 */ /* 0x0022a400080011ff */
[----:B--2---:R-:W-:Y:S05]  /*3120*/  @!P0 NANOSLEEP.SYNCS 0x989680 ;  /* 0x009896800000895d */ /* 0x004fea0003900000 */
[----:B------:R-:W2:Y:S02]  /*3130*/  @!P0 SYNCS.PHASECHK.TRANS64 P0, [R0+URZ], R2 ;  /* 0x00000002000085a7 */ /* 0x000ea400080010ff */
[----:B--2---:R-:W-:Y:S05]  /*3140*/  @P0 EXIT ;  /* 0x000000000000094d */ /* 0x004fea0003800000 */
[----:B------:R-:W-:Y:S05]  /*3150*/  BRA `(.L_x_58) ;  /* 0xfffffffc00ec7947 */ /* 0x000fea000383ffff */
.L_x_23:
[----:B------:R-:W-:-:S04]  /*3160*/  UISETP.NE.AND UP0, UPT, UR15, URZ, UPT ;  /* 0x000000ff0f00728c */ /* 0x000fc8000bf05270 */
[----:B------:R-:W-:-:S09]  /*3170*/  UISETP.NE.OR UP0, UPT, UR14, 0x1, UP0 ;  /* 0x000000010e00788c */ /* 0x000fd20008705670 */
[----:B------:R-:W-:Y:S05]  /*3180*/  BRA.U UP0, `(.L_x_59) ;  /* 0x0000000500487547 */ /* 0x000fea000b800000 */
[----:B------:R-:W-:Y:S01]  /*3190*/  ISETP.GE.U32.AND P2, PT, R0, 0x2, PT ;  /* 0x000000020000780c */ /* 0x000fe20003f46070 */
[----:B------:R-:W-:Y:S01]  /*31a0*/  IMAD.MOV.U32 R12, RZ, RZ, 0x1 ;  /* 0x00000001ff0c7424 */ /* 0x000fe200078e00ff */
[----:B------:R-:W-:Y:S02]  /*31b0*/  CS2R R10, SRZ ;  /* 0x00000000000a7805 */ /* 0x000fe4000001ff00 */
[----:B------:R-:W-:Y:S01]  /*31c0*/  CS2R R8, SRZ ;  /* 0x0000000000087805 */ /* 0x000fe2000001ff00 */
[----:B------:R-:W-:Y:S01]  /*31d0*/  UMOV UR4, 0x400 ;  /* 0x0000040000047882 */ /* 0x000fe20000000000 */
[----:B------:R-:W-:Y:S01]  /*31e0*/  UMOV UR5, URZ ;  /* 0x000000ff00057c82 */ /* 0x000fe20008000000 */
[----:B------:R-:W-:-:S12]  /*31f0*/  ULEA UR15, UR15, UR4, 0x18 ;  /* 0x000000040f0f7291 */ /* 0x000fd8000f8ec0ff */
.L_x_63:
[----:B------:R-:W-:Y:S02]  /*3200*/  LEA R2, R8, UR15, 0x3 ;  /* 0x0000000f08027c11 */ /* 0x000fe4000f8e18ff */
[----:B------:R-:W-:-:S03]  /*3210*/  SHF.L.U32 R4, R9, 0x1f, RZ ;  /* 0x0000001f09047819 */ /* 0x000fc600000006ff */
[----:B------:R-:W-:Y:S01]  /*3220*/  VIADD R5, R2, 0x170 ;  /* 0x0000017002057836 */ /* 0x000fe20000000000 */
[----:B------:R-:W1:Y:S02]  /*3230*/  SYNCS.PHASECHK.TRANS64.TRYWAIT P0, [R2+URZ+0x160], R4 ;  /* 0x00016004020075a7 */ /* 0x000e6400080011ff */
[----:B-1----:R-:W-:Y:S05]  /*3240*/  @!P0 BRA `(.L_x_60) ;  /* 0x000000a000dc8947 */ /* 0x002fea0003800000 */
.L_x_168:
[----:B------:R-:W-:Y:S01]  /*3250*/  ULEA UR4, UR5, UR15, 0x3 ;  /* 0x0000000f05047291 */ /* 0x000fe2000f8e18ff */
[----:B-1----:R-:W-:Y:S01]  /*3260*/  PRMT R2, RZ, 0x654, R5 ;  /* 0x00000654ff027816 */ /* 0x002fe20000000005 */
[----:B------:R-:W-:Y:S01]  /*3270*/  @!P2 IMAD.MOV.U32 R4, RZ, RZ, 0x10 ;  /* 0x00000010ff04a424 */ /* 0x000fe200078e00ff */
[----:B------:R-:W-:Y:S01]  /*3280*/  SHF.L.U32 R5, R12, 0x1f, RZ ;  /* 0x0000001f0c057819 */ /* 0x000fe200000006ff */
[----:B------:R-:W-:Y:S01]  /*3290*/  UIADD3 UR6, UPT, UPT, UR4, 0x120, URZ ;  /* 0x0000012004067890 */ /* 0x000fe2000fffe0ff */
[----:B------:R1:W-:Y:S05]  /*32a0*/  SYNCS.ARRIVE.TRANS64.RED.A1T0 RZ, [R2+URZ], RZ ;  /* 0x000000ff02ff79a7 */ /* 0x0003ea00081004ff */
[----:B------:R-:W-:Y:S01]  /*32b0*/  IMAD.U32 R6, RZ, RZ, UR6 ;  /* 0x00000006ff067e24 */ /* 0x000fe2000f8e00ff */
[----:B------:R-:W2:Y:S04]  /*32c0*/  SYNCS.PHASECHK.TRANS64.TRYWAIT P0, [UR4+0x130], R5 ;  /* 0x00013005ff0075a7 */ /* 0x000ea80008001104 */
[----:B------:R-:W-:Y:S01]  /*32d0*/  PRMT R6, R0, 0x654, R6 ;  /* 0x0000065400067816 */ /* 0x000fe20000000006 */
[----:B-12---:R-:W-:Y:S06]  /*32e0*/  @!P0 BRA `(.L_x_61) ;  /* 0x000000a000c88947 */ /* 0x006fec0003800000 */
.L_x_170:
[----:B------:R-:W-:Y:S01]  /*32f0*/  ULEA UR6, UR5, UR15, 0x4 ;  /* 0x0000000f05067291 */ /* 0x000fe2000f8e20ff */
[----:B------:R-:W-:Y:S01]  /*3300*/  SEL R3, R6, R3, !P2 ;  /* 0x0000000306037207 */ /* 0x000fe20005000000 */
[----:B------:R-:W-:Y:S01]  /*3310*/  UIADD3 UR7, UPT, UPT, UR4, 0x120, URZ ;  /* 0x0000012004077890 */ /* 0x000fe2000fffe0ff */
[----:B-1----:R-:W-:Y:S01]  /*3320*/  LEA R2, R11, UR15, 0x3 ;  /* 0x0000000f0b027c11 */ /* 0x002fe2000f8e18ff */
[----:B------:R-:W-:Y:S01]  /*3330*/  UIADD3 UR6, UPT, UPT, UR6, 0x190, URZ ;  /* 0x0000019006067890 */ /* 0x000fe2000fffe0ff */
[----:B------:R1:W-:Y:S01]  /*3340*/  @!P2 SYNCS.ARRIVE.TRANS64.RED RZ, [R3+URZ], R4 ;  /* 0x0000000403ffa9a7 */ /* 0x0003e200080004ff */
[----:B------:R-:W-:Y:S01]  /*3350*/  UIADD3 UR4, UPT, UPT, UR5, 0x1, URZ ;  /* 0x0000000105047890 */ /* 0x000fe2000fffe0ff */
[----:B------:R-:W-:-:S03]  /*3360*/  VIADD R8, R8, 0x1 ;  /* 0x0000000108087836 */ /* 0x000fc60000000000 */
[----:B------:R-:W-:Y:S02]  /*3370*/  UISETP.NE.AND UP0, UPT, UR4, 0x2, UPT ;  /* 0x000000020400788c */ /* 0x000fe4000bf05270 */
[----:B------:R-:W-:Y:S01]  /*3380*/  ISETP.NE.AND P0, PT, R8, 0x2, PT ;  /* 0x000000020800780c */ /* 0x000fe20003f05270 */
[----:B------:R-:W-:Y:S06]  /*3390*/  UGETNEXTWORKID.BROADCAST [UR6], [UR7] ;  /* 0x00000000060073ca */ /* 0x000fec0008000100 */
[----:B------:R-:W-:Y:S02]  /*33a0*/  USEL UR6, URZ, 0x1, UP0 ;  /* 0x00000001ff067887 */ /* 0x000fe40008000000 */
[----:B------:R-:W-:-:S04]  /*33b0*/  USEL UR5, UR4, URZ, UP0 ;  /* 0x000000ff04057287 */ /* 0x000fc80008000000 */
[----:B------:R-:W-:Y:S02]  /*33c0*/  LOP3.LUT R12, R12, UR6, RZ, 0x3c, !PT ;  /* 0x000000060c0c7c12 */ /* 0x000fe4000f8e3cff */
[----:B-1----:R-:W-:-:S04]  /*33d0*/  SHF.L.U32 R4, R10, 0x1f, RZ ;  /* 0x0000001f0a047819 */ /* 0x002fc800000006ff */
[----:B------:R-:W1:Y:S02]  /*33e0*/  SYNCS.PHASECHK.TRANS64.TRYWAIT P1, [R2+URZ+0x120], R4 ;  /* 0x00012004020075a7 */ /* 0x000e6400080211ff */
[----:B-1----:R-:W-:Y:S05]  /*33f0*/  @!P1 BRA `(.L_x_62) ;  /* 0x000000a0009c9947 */ /* 0x002fea0003800000 */
.L_x_171:
[C---:B-1----:R-:W-:Y:S01]  /*3400*/  LEA R4, R11.reuse, UR15, 0x4 ;  /* 0x0000000f0b047c11 */ /* 0x042fe2000f8e20ff */
[----:B------:R-:W-:Y:S01]  /*3410*/  VIADD R2, R2, 0x130 ;  /* 0x0000013002027836 */ /* 0x000fe20000000000 */
[----:B------:R-:W-:Y:S01]  /*3420*/  SEL R8, R8, RZ, P0 ;  /* 0x000000ff08087207 */ /* 0x000fe20000000000 */
[----:B------:R-:W-:-:S03]  /*3430*/  VIADD R11, R11, 0x1 ;  /* 0x000000010b0b7836 */ /* 0x000fc60000000000 */
[----:B------:R-:W1:Y:S01]  /*3440*/  LDS.128 R4, [R4+0x190] ;  /* 0x0001900004047984 */ /* 0x000e620000000c00 */
[----:B------:R-:W-:Y:S02]  /*3450*/  PRMT R2, RZ, 0x654, R2 ;  /* 0x00000654ff027816 */ /* 0x000fe40000000002 */
[C---:B------:R-:W-:Y:S01]  /*3460*/  ISETP.NE.AND P1, PT, R11.reuse, 0x2, PT ;  /* 0x000000020b00780c */ /* 0x040fe20003f25270 */
[----:B------:R-:W-:Y:S01]  /*3470*/  @!PT LDS RZ, [RZ] ;  /* 0x00000000fffff984 */ /* 0x000fe20000000800 */
[----:B------:R-:W-:Y:S01]  /*3480*/  @!PT LDS RZ, [RZ] ;  /* 0x00000000fffff984 */ /* 0x000fe20000000800 */
[----:B------:R-:W-:Y:S01]  /*3490*/  @!PT LDS RZ, [RZ] ;  /* 0x00000000fffff984 */ /* 0x000fe20000000800 */
[----:B------:R-:W-:Y:S01]  /*34a0*/  @!PT LDS RZ, [RZ] ;  /* 0x00000000fffff984 */ /* 0x000fe20000000800 */
[----:B------:R2:W-:Y:S06]  /*34b0*/  MEMBAR.ALL.CTA ;  /* 0x0000000000007992 */ /* 0x0005ec0000008000 */
[----:B--2---:R-:W2:Y:S01]  /*34c0*/  FENCE.VIEW.ASYNC.S ;  /* 0x00000000000073c6 */ /* 0x004ea20000000000 */
[----:B------:R-:W-:Y:S01]  /*34d0*/  SEL R11, R11, RZ, P1 ;  /* 0x000000ff0b0b7207 */ /* 0x000fe20000800000 */
[----:B--2---:R2:W-:Y:S01]  /*34e0*/  SYNCS.ARRIVE.TRANS64.RED.A1T0 RZ, [R2+URZ], RZ ;  /* 0x000000ff02ff79a7 */ /* 0x0045e200081004ff */
[----:B-1----:R-:W-:-:S02]  /*34f0*/  LOP3.LUT P3, RZ, R6, 0x1, RZ, 0xc0, !PT ;  /* 0x0000000106ff7812 */ /* 0x002fc4000786c0ff */
[----:B------:R-:W-:-:S04]  /*3500*/  SEL R4, RZ, 0x1, P1 ;  /* 0x00000001ff047807 */ /* 0x000fc80000800000 */
[----:B------:R-:W-:Y:S02]  /*3510*/  LOP3.LUT R10, R10, R4, RZ, 0x3c, !PT ;  /* 0x000000040a0a7212 */ /* 0x000fe400078e3cff */
[----:B--2---:R-:W-:-:S04]  /*3520*/  SEL R2, RZ, 0x1, P0 ;  /* 0x00000001ff027807 */ /* 0x004fc80000000000 */
[----:B------:R-:W-:Y:S01]  /*3530*/  LOP3.LUT R9, R9, R2, RZ, 0x3c, !PT ;  /* 0x0000000209097212 */ /* 0x000fe200078e3cff */
[----:B------:R-:W-:Y:S06]  /*3540*/  @P3 BRA `(.L_x_63) ;  /* 0xfffffffc002c3947 */ /* 0x000fec000383ffff */
[----:B------:R-:W-:Y:S01]  /*3550*/  ULEA UR4, UR5, UR15, 0x3 ;  /* 0x0000000f05047291 */ /* 0x000fe2000f8e18ff */
[----:B------:R-:W-:-:S08]  /*3560*/  SHF.L.U32 R2, R12, 0x1f, RZ ;  /* 0x0000001f0c027819 */ /* 0x000fd000000006ff */
[----:B------:R-:W1:Y:S02]  /*3570*/  SYNCS.PHASECHK.TRANS64 P0, [UR4+0x130], R2 ;  /* 0x00013002ff0075a7 */ /* 0x000e640008001004 */
[----:B-1----:R-:W-:Y:S05]  /*3580*/  @P0 BRA `(.L_x_64) ;  /* 0x0000000000080947 */ /* 0x002fea0003800000 */
[----:B------:R-:W1:Y:S02]  /*3590*/  SYNCS.PHASECHK.TRANS64.TRYWAIT P0, [UR4+0x130], R2 ;  /* 0x00013002ff0075a7 */ /* 0x000e640008001104 */
[----:B-1----:R-:W-:Y:S05]  /*35a0*/  @!P0 BRA `(.L_x_65) ;  /* 0x000000a000448947 */ /* 0x002fea0003800000 */
.L_x_64:
[----:B------:R-:W-:-:S04]  /*35b0*/  UIADD3 UR6, UPT, UPT, UR5, 0x1, URZ ;  /* 0x0000000105067890 */ /* 0x000fc8000fffe0ff */
[----:B------:R-:W-:-:S04]  /*35c0*/  UISETP.NE.AND UP0, UPT, UR6, 0x2, UPT ;  /* 0x000000020600788c */ /* 0x000fc8000bf05270 */
[----:B------:R-:W-:Y:S02]  /*35d0*/  USEL UR7, URZ, 0x1, UP0 ;  /* 0x00000001ff077887 */ /* 0x000fe40008000000 */
[----:B------:R-:W-:-:S04]  /*35e0*/  USEL UR6, UR6, URZ, UP0 ;  /* 0x000000ff06067287 */ /* 0x000fc80008000000 */
[----:B------:R-:W-:Y:S01]  /*35f0*/  ULEA UR6, UR6, UR15, 0x3 ;  /* 0x0000000f06067291 */ /* 0x000fe2000f8e18ff */
[----:B-1----:R-:W-:-:S04]  /*3600*/  LOP3.LUT R2, R12, UR7, RZ, 0x3c, !PT ;  /* 0x000000070c027c12 */ /* 0x002fc8000f8e3cff */
[----:B------:R-:W-:-:S04]  /*3610*/  SHF.L.U32 R0, R2, 0x1f, RZ ;  /* 0x0000001f02007819 */ /* 0x000fc800000006ff */
[----:B------:R-:W1:Y:S02]  /*3620*/  SYNCS.PHASECHK.TRANS64 P0, [UR6+0x130], R0 ;  /* 0x00013000ff0075a7 */ /* 0x000e640008001006 */
[----:B-1----:R-:W-:Y:S05]  /*3630*/  @P0 EXIT ;  /* 0x000000000000094d */ /* 0x002fea0003800000 */
[----:B------:R-:W-:Y:S02]  /*3640*/  SHF.L.U32 R2, R2, 0x1f, RZ ;  /* 0x0000001f02027819 */ /* 0x000fe400000006ff */
[----:B------:R-:W-:-:S07]  /*3650*/  MOV R0, UR6 ;  /* 0x0000000600007c02 */ /* 0x000fce0008000f00 */
.L_x_66:
[----:B-1----:R1:W2:Y:S02]  /*3660*/  SYNCS.PHASECHK.TRANS64.TRYWAIT P0, [R0+URZ+0x130], R2 ;  /* 0x00013002000075a7 */ /* 0x0022a400080011ff */
[----:B--2---:R-:W-:Y:S05]  /*3670*/  @!P0 NANOSLEEP.SYNCS 0x989680 ;  /* 0x009896800000895d */ /* 0x004fea0003900000 */
[----:B------:R-:W2:Y:S02]  /*3680*/  @!P0 SYNCS.PHASECHK.TRANS64 P0, [R0+URZ+0x130], R2 ;  /* 0x00013002000085a7 */ /* 0x000ea400080010ff */
[----:B--2---:R-:W-:Y:S05]  /*3690*/  @P0 EXIT ;  /* 0x000000000000094d */ /* 0x004fea0003800000 */
[----:B------:R-:W-:Y:S05]  /*36a0*/  BRA `(.L_x_66) ;  /* 0xfffffffc00ec7947 */ /* 0x000fea000383ffff */
.L_x_59:
[----:B------:R-:W-:Y:S05]  /*36b0*/  BRA.U UP5, `(.L_x_67) ;  /* 0x00000011053c7547 */ /* 0x000fea000b800000 */
[----:B------:R-:W-:Y:S01]  /*36c0*/  UMOV UR5, 0x40 ;  /* 0x0000004000057882 */ /* 0x000fe20000000000 */
[----:B------:R-:W-:Y:S01]  /*36d0*/  NOP ;  /* 0x0000000000007918 */ /* 0x000fe20000000000 */
[----:B------:R-:W-:Y:S01]  /*36e0*/  ULEA UR5, UR15, UR5, 0x18 ;  /* 0x000000050f057291 */ /* 0x000fe2000f8ec0ff */
[----:B------:R-:W-:Y:S02]  /*36f0*/  UMOV UR4, 0x400 ;  /* 0x0000040000047882 */ /* 0x000fe40000000000 */
[----:B------:R-:W-:-:S06]  /*3700*/  ULEA UR15, UR15, UR4, 0x18 ;  /* 0x000000040f0f7291 */ /* 0x000fcc000f8ec0ff */
[----:B------:R-:W1:Y:S02]  /*3710*/  LDS.U8 R0, [UR5+0x1c] ;  /* 0x00001c05ff007984 */ /* 0x000e640008000000 */
[----:B-1----:R-:W-:-:S13]  /*3720*/  ISETP.NE.AND P0, PT, R0, RZ, PT ;  /* 0x000000ff0000720c */ /* 0x002fda0003f05270 */
[----:B------:R-:W-:Y:S05]  /*3730*/  @P0 BRA `(.L_x_68) ;  /* 0x0000000400080947 */ /* 0x000fea0003800000 */
[----:B------:R-:W-:Y:S02]  /*3740*/  UISETP.NE.U32.AND UP1, UPT, UR28, 0x1, UPT ;  /* 0x000000011c00788c */ /* 0x000fe4000bf25070 */
[----:B------:R-:W-:-:S07]  /*3750*/  UIADD3 UR6, UPT, UPT, UR5, 0x8, URZ ;  /* 0x0000000805067890 */ /* 0x000fce000fffe0ff */
[----:B------:R-:W-:Y:S05]  /*3760*/  BRA.U !UP1, `(.L_x_69) ;  /* 0x00000001099c7547 */ /* 0x000fea000b800000 */
[----:B------:R-:W-:Y:S01]  /*3770*/  ELECT P0, URZ, PT ;  /* 0x0000000000ff782f */ /* 0x000fe20003800000 */
[----:B------:R-:W-:-:S12]  /*3780*/  BSSY B0, `(.L_x_69) ;  /* 0x0000025000007945 */ /* 0x000fd80003800000 */
[----:B------:R-:W-:Y:S05]  /*3790*/  @!P0 BRA `(.L_x_70) ;  /* 0x00000000008c8947 */ /* 0x000fea0003800000 */
[----:B------:R-:W-:-:S05]  /*37a0*/  UMOV UR4, 0x10 ;  /* 0x0000001000047882 */ /* 0x000fca0000000000 */
[----:B------:R-:W-:Y:S04]  /*37b0*/  DEPBAR.LE SB1, 0x36 ;  /* 0x00009d800000791a */ /* 0x000fe80000000000 */
[----:B------:R-:W1:Y:S02]  /*37c0*/  UTCATOMSWS.2CTA.FIND_AND_SET.ALIGN UP0, UR4, UR4 ;  /* 0x00000004000475e3 */ /* 0x000e640008200800 */
[----:B-1----:R-:W-:Y:S01]  /*37d0*/  MOV R10, UR4 ;  /* 0x00000004000a7c02 */ /* 0x002fe20008000f00 */
[----:B------:R-:W-:Y:S06]  /*37e0*/  BRA.U UP0, `(.L_x_71) ;  /* 0x0000000100187547 */ /* 0x000fec000b800000 */
.L_x_72:
[----:B------:R-:W-:Y:S05]  /*37f0*/  NANOSLEEP 0x64 ;  /* 0x000000640000795d */ /* 0x000fea0003800000 */
[----:B------:R-:W-:-:S05]  /*3800*/  UMOV UR4, 0x10 ;  /* 0x0000001000047882 */ /* 0x000fca0000000000 */
[----:B------:R-:W-:Y:S04]  /*3810*/  DEPBAR.LE SB1, 0x36 ;  /* 0x00009d800000791a */ /* 0x000fe80000000000 */
[----:B------:R-:W1:Y:S02]  /*3820*/  UTCATOMSWS.2CTA.FIND_AND_SET.ALIGN UP0, UR4, UR4 ;  /* 0x00000004000475e3 */ /* 0x000e640008200800 */
[----:B-1----:R-:W-:Y:S01]  /*3830*/  MOV R10, UR4 ;  /* 0x00000004000a7c02 */ /* 0x002fe20008000f00 */
[----:B------:R-:W-:Y:S05]  /*3840*/  BRA.U !UP0, `(.L_x_72) ;  /* 0xfffffffd08e87547 */ /* 0x000fea000b83ffff */
.L_x_71:
[----:B------:R-:W1:Y:S01]  /*3850*/  LDS R6, [UR5+0x10] ;  /* 0x00001005ff067984 */ /* 0x000e620008000800 */
[----:B------:R-:W-:Y:S01]  /*3860*/  IMAD.U32 R0, RZ, RZ, UR15 ;  /* 0x0000000fff007e24 */ /* 0x000fe2000f8e00ff */
[----:B------:R-:W-:-:S03]  /*3870*/  MOV R4, UR27 ;  /* 0x0000001b00047c02 */ /* 0x000fc60008000f00 */
[----:B------:R-:W-:Y:S01]  /*3880*/  VIADD R0, R0, 0x1b0 ;  /* 0x000001b000007836 */ /* 0x000fe20000000000 */
[----:B-1----:R-:W-:-:S04]  /*3890*/  SHF.L.U32 R6, R6, 0x1f, RZ ;  /* 0x0000001f06067819 */ /* 0x002fc800000006ff */
[----:B------:R-:W1:Y:S02]  /*38a0*/  SYNCS.PHASECHK.TRANS64.TRYWAIT P0, [UR5+0x8], R6 ;  /* 0x00000806ff0075a7 */ /* 0x000e640008001105 */
[----:B-1----:R-:W-:Y:S05]  /*38b0*/  @P0 BRA `(.L_x_73) ;  /* 0x0000000000080947 */ /* 0x002fea0003800000 */
[----:B------:R-:W1:Y:S02]  /*38c0*/  SYNCS.PHASECHK.TRANS64.TRYWAIT P0, [UR5+0x8], R6 ;  /* 0x00000806ff0075a7 */ /* 0x000e640008001105 */
[----:B-1----:R-:W-:Y:S05]  /*38d0*/  @!P0 BRA `(.L_x_74) ;  /* 0x0000009c00908947 */ /* 0x002fea0003800000 */
.L_x_73:
[----:B------:R-:W-:Y:S01]  /*38e0*/  PRMT R4, R4, 0x654, R0 ;  /* 0x0000065404047816 */ /* 0x000fe20000000000 */
[----:B------:R-:W-:Y:S01]  /*38f0*/  HFMA2 R0, -RZ, RZ, 0, 5.9604644775390625e-08 ;  /* 0x00000001ff007431 */ /* 0x000fe200000001ff */
[----:B------:R-:W-:Y:S01]  /*3900*/  UPRMT UR4, UR27, 0x654, UR6 ;  /* 0x000006541b047896 */ /* 0x000fe20008000006 */
[----:B------:R-:W-:Y:S02]  /*3910*/  IMAD.MOV.U32 R8, RZ, RZ, 0xffff ;  /* 0x0000ffffff087424 */ /* 0x000fe400078e00ff */
[----:B-1----:R-:W-:Y:S02]  /*3920*/  IMAD.MOV.U32 R6, RZ, RZ, 0x4 ;  /* 0x00000004ff067424 */ /* 0x002fe400078e00ff */
[----:B------:R-:W-:Y:S01]  /*3930*/  IMAD.SHL.U32 R9, R10, 0x20, RZ ;  /* 0x000000200a097824 */ /* 0x000fe200078e00ff */
[----:B------:R-:W-:Y:S02]  /*3940*/  MOV R5, UR4 ;  /* 0x0000000400057c02 */ /* 0x000fe40008000f00 */
[-C--:B------:R-:W-:Y:S01]  /*3950*/  SHF.L.U32 R8, R8, R10.reuse, RZ ;  /* 0x0000000a08087219 */ /* 0x080fe200000006ff */
[----:B------:R1:W-:Y:S01]  /*3960*/  SYNCS.ARRIVE.TRANS64.RED RZ, [UR4], R6 ;  /* 0x00000006ffff79a7 */ /* 0x0003e20008000404 */
[----:B------:R-:W-:Y:S01]  /*3970*/  SHF.L.U32 R7, R0, R10, RZ ;  /* 0x0000000a00077219 */ /* 0x000fe200000006ff */
[----:B------:R1:W-:Y:S04]  /*3980*/  STS [UR15+0x1b0], R9 ;  /* 0x0001b009ff007988 */ /* 0x0003e8000800080f */
[----:B------:R1:W-:Y:S04]  /*3990*/  STAS [R4.64], R10 ;  /* 0x0000000a04007dbd */ /* 0x0003e8000c0008ff */
[----:B------:R1:W-:Y:S04]  /*39a0*/  ATOMS.OR RZ, [UR5+0x14], R8 ;  /* 0x00001408ffff798c */ /* 0x0003e8000b000005 */
[----:B------:R1:W-:Y:S04]  /*39b0*/  ATOMS.OR RZ, [UR5+0x18], R7 ;  /* 0x00001807ffff798c */ /* 0x0003e8000b000005 */
[----:B------:R1:W-:Y:S02]  /*39c0*/  ATOMS.XOR RZ, [UR5+0x10], R0 ;  /* 0x00001000ffff798c */ /* 0x0003e4000b800005 */
.L_x_70:
[----:B------:R-:W-:Y:S05]  /*39d0*/  BSYNC B0 ;  /* 0x0000000000007941 */ /* 0x000fea0003800000 */
.L_x_69:
[----:B------:R-:W-:Y:S05]  /*39e0*/  BRA.U UP1, `(.L_x_75) ;  /* 0x00000001016c7547 */ /* 0x000fea000b800000 */
[----:B------:R-:W-:-:S03]  /*39f0*/  UMOV UR4, 0xffffffff ;  /* 0xffffffff00047882 */ /* 0x000fc60000000000 */
[----:B------:R-:W-:Y:S05]  /*3a00*/  BRA.DIV UR4, `(.L_x_76) ;  /* 0x0000009e045c7947 */ /* 0x000fea000b800000 */
[----:B------:R-:W-:-:S13]  /*3a10*/  ELECT P6, URZ, PT ;  /* 0x0000000000ff782f */ /* 0x000fda00038c0000 */
.L_x_175:
[----:B------:R-:W-:Y:S05]  /*3a20*/  @!P6 BRA `(.L_x_75) ;  /* 0x00000000005ce947 */ /* 0x000fea0003800000 */
[----:B-1----:R-:W1:Y:S02]  /*3a30*/  LDS R4, [UR5+0x10] ;  /* 0x00001005ff047984 */ /* 0x002e640008000800 */
[----:B-1----:R-:W-:-:S04]  /*3a40*/  SHF.L.U32 R4, R4, 0x1f, RZ ;  /* 0x0000001f04047819 */ /* 0x002fc800000006ff */
[----:B------:R-:W1:Y:S02]  /*3a50*/  SYNCS.PHASECHK.TRANS64.TRYWAIT P0, [UR5+0x8], R4 ;  /* 0x00000804ff0075a7 */ /* 0x000e640008001105 */
[----:B-1----:R-:W-:Y:S05]  /*3a60*/  @P0 BRA `(.L_x_77) ;  /* 0x0000000000080947 */ /* 0x002fea0003800000 */
[----:B------:R-:W1:Y:S02]  /*3a70*/  SYNCS.PHASECHK.TRANS64.TRYWAIT P0, [UR5+0x8], R4 ;  /* 0x00000804ff0075a7 */ /* 0x000e640008001105 */
[----:B-1----:R-:W-:Y:S05]  /*3a80*/  @!P0 BRA `(.L_x_78) ;  /* 0x0000009c005c8947 */ /* 0x002fea0003800000 */
.L_x_77:
[----:B------:R-:W2:Y:S01]  /*3a90*/  LDS R6, [UR15+0x1b0] ;  /* 0x0001b00fff067984 */ /* 0x000ea20008000800 */
[----:B-1----:R-:W-:Y:S02]  /*3aa0*/  HFMA2 R0, -RZ, RZ, 0, 5.9604644775390625e-08 ;  /* 0x00000001ff007431 */ /* 0x002fe400000001ff */
[----:B------:R-:W-:Y:S01]  /*3ab0*/  IMAD.MOV.U32 R4, RZ, RZ, 0xffff ;  /* 0x0000ffffff047424 */ /* 0x000fe200078e00ff */
[----:B------:R-:W-:Y:S01]  /*3ac0*/  UPRMT UR4, UR27, 0x654, UR6 ;  /* 0x000006541b047896 */ /* 0x000fe20008000006 */
[----:B--2---:R-:W-:-:S03]  /*3ad0*/  IMAD.SHL.U32 R5, R6, 0x20, RZ ;  /* 0x0000002006057824 */ /* 0x004fc600078e00ff */
[-C--:B------:R-:W-:Y:S02]  /*3ae0*/  SHF.L.U32 R4, R4, R6.reuse, RZ ;  /* 0x0000000604047219 */ /* 0x080fe400000006ff */
[----:B------:R-:W-:Y:S01]  /*3af0*/  SHF.L.U32 R6, R0, R6, RZ ;  /* 0x0000000600067219 */ /* 0x000fe200000006ff */
[----:B------:R2:W-:Y:S04]  /*3b00*/  STS [UR15+0x1b0], R5 ;  /* 0x0001b005ff007988 */ /* 0x0005e8000800080f */
[----:B------:R2:W-:Y:S04]  /*3b10*/  ATOMS.OR RZ, [UR5+0x14], R4 ;  /* 0x00001404ffff798c */ /* 0x0005e8000b000005 */
[----:B------:R2:W-:Y:S01]  /*3b20*/  ATOMS.OR RZ, [UR5+0x18], R6 ;  /* 0x00001806ffff798c */ /* 0x0005e2000b000005 */
[----:B------:R-:W-:Y:S03]  /*3b30*/  SYNCS.ARRIVE.TRANS64.RED.A1T0 RZ, [UR4], RZ ;  /* 0x000000ffffff79a7 */ /* 0x000fe60008100404 */
[----:B------:R2:W-:Y:S01]  /*3b40*/  ATOMS.XOR RZ, [UR5+0x10], R0 ;  /* 0x00001000ffff798c */ /* 0x0005e2000b800005 */
[----:B------:R-:W-:Y:S05]  /*3b50*/  BRA `(.L_x_75) ;  /* 0x0000000000107947 */ /* 0x000fea0003800000 */
.L_x_68:
[----:B------:R-:W-:Y:S02]  /*3b60*/  MOV R0, 0xffffffff ;  /* 0xffffffff00007802 */ /* 0x000fe40000000f00 */
[----:B------:R-:W-:-:S03]  /*3b70*/  MOV R4, 0x3ba0 ;  /* 0x00003ba000047802 */ /* 0x000fc60000000f00 */
[----:B------:R1:W-:Y:S04]  /*3b80*/  STS [UR15+0x1b0], R0 ;  /* 0x0001b000ff007988 */ /* 0x0003e8000800080f */
[----:B-1---5:R-:W-:Y:S05]  /*3b90*/  CALL.REL.NOINC `($__internal_1_$__cuda_sm10x_tcgen05_guardrail_trap_phase_invalid_during_alloc) ;  /* 0x000000a0004c7944 */ /* 0x022fea0003c00000 */
.L_x_75:
[----:B------:R-:W-:Y:S05]  /*3ba0*/  WARPSYNC.ALL ;  /* 0x0000000000007948 */ /* 0x000fea0003800000 */
[----:B------:R-:W3:Y:S01]  /*3bb0*/  S2UR UR4, SR_CgaCtaId ;  /* 0x00000000000479c3 */ /* 0x000ee20000008800 */
[----:B------:R-:W-:Y:S01]  /*3bc0*/  UMOV UR14, 0x400 ;  /* 0x00000400000e7882 */ /* 0x000fe20000000000 */
[----:B------:R-:W-:-:S06]  /*3bd0*/  NOP ;  /* 0x0000000000007918 */ /* 0x000fcc0000000000 */
[----:B------:R-:W-:Y:S06]  /*3be0*/  BAR.ARV 0x6, 0xa0 ;  /* 0x0182800000007b1d */ /* 0x000fec0000002000 */
[----:B------:R-:W4:Y:S01]  /*3bf0*/  LDCU UR6, c[0x0][0x38c] ;  /* 0x00007180ff0677ac */ /* 0x000f220008000800 */
[----:B------:R-:W-:Y:S01]  /*3c00*/  LOP3.LUT R3, R3, 0xffff, RZ, 0xc0, !PT ;  /* 0x0000ffff03037812 */ /* 0x000fe200078ec0ff */
[----:B-1----:R-:W-:Y:S01]  /*3c10*/  IMAD.MOV.U32 R10, RZ, RZ, 0x1 ;  /* 0x00000001ff0a7424 */ /* 0x002fe200078e00ff */
[----:B------:R-:W-:Y:S02]  /*3c20*/  LOP3.LUT R2, R2, 0xffff, RZ, 0xc0, !PT ;  /* 0x0000ffff02027812 */ /* 0x000fe400078ec0ff */
[----:B------:R-:W-:-:S02]  /*3c30*/  CS2R R8, SRZ ;  /* 0x0000000000087805 */ /* 0x000fc4000001ff00 */
[----:B------:R-:W-:Y:S01]  /*3c40*/  R2UR UR17, R3 ;  /* 0x00000000031172ca */ /* 0x000fe200000e0000 */
[----:B------:R-:W-:Y:S01]  /*3c50*/  UMOV UR20, URZ ;  /* 0x000000ff00147c82 */ /* 0x000fe20008000000 */
[----:B------:R-:W-:Y:S01]  /*3c60*/  R2UR UR25, R2 ;  /* 0x00000000021972ca */ /* 0x000fe200000e0000 */
[----:B------:R-:W-:Y:S01]  /*3c70*/  IMAD.MOV.U32 R2, RZ, RZ, RZ ;  /* 0x000000ffff027224 */ /* 0x000fe200078e00ff */
[----:B------:R-:W-:Y:S01]  /*3c80*/  UMOV UR12, URZ ;  /* 0x000000ff000c7c82 */ /* 0x000fe20008000000 */
[----:B---3--:R-:W-:Y:S02]  /*3c90*/  ULEA UR14, UR4, UR14, 0x18 ;  /* 0x0000000e040e7291 */ /* 0x008fe4000f8ec0ff */
[----:B------:R-:W-:Y:S02]  /*3ca0*/  UISETP.NE.AND UP3, UPT, UR28, URZ, UPT ;  /* 0x000000ff1c00728c */ /* 0x000fe4000bf65270 */
[----:B------:R-:W-:Y:S02]  /*3cb0*/  UIADD3 UR5, UPT, UPT, UR14, 0x1c400, URZ ;  /* 0x0001c4000e057890 */ /* 0x000fe4000fffe0ff */
[----:B------:R-:W-:-:S02]  /*3cc0*/  UIADD3 UR4, UPT, UPT, UR14, 0x2b400, URZ ;  /* 0x0002b4000e047890 */ /* 0x000fc4000fffe0ff */
[----:B----4-:R-:W-:Y:S01]  /*3cd0*/  UIADD3 UR6, UPT, UPT, UR6, 0xf, URZ ;  /* 0x0000000f06067890 */ /* 0x010fe2000fffe0ff */
[----:B--2---:R-:W1:Y:S01]  /*3ce0*/  LDS R0, [UR14+0x1b0] ;  /* 0x0001b00eff007984 */ /* 0x004e620008000800 */
[----:B------:R-:W-:Y:S02]  /*3cf0*/  USHF.R.U32.HI UR5, URZ, 0x4, UR5 ;  /* 0x00000004ff057899 */ /* 0x000fe40008011605 */
[----:B------:R-:W-:Y:S02]  /*3d00*/  USHF.R.S32.HI UR21, URZ, 0x1f, UR6 ;  /* 0x0000001fff157899 */ /* 0x000fe40008011406 */
[----:B------:R-:W-:Y:S02]  /*3d10*/  USHF.R.U32.HI UR4, URZ, 0x4, UR4 ;  /* 0x00000004ff047899 */ /* 0x000fe40008011604 */
[----:B------:R-:W-:Y:S02]  /*3d20*/  ULEA.HI UR21, UR21, UR6, URZ, 0x4 ;  /* 0x0000000615157291 */ /* 0x000fe4000f8f20ff */
[----:B------:R-:W-:-:S02]  /*3d30*/  ULOP3.LUT UR5, UR5, 0x3fff, URZ, 0xc0, !UPT ;  /* 0x00003fff05057892 */ /* 0x000fc4000f8ec0ff */
[----:B------:R-:W-:Y:S02]  /*3d40*/  USHF.R.S32.HI UR21, URZ, 0x4, UR21 ;  /* 0x00000004ff157899 */ /* 0x000fe40008011415 */
[----:B------:R-:W-:Y:S02]  /*3d50*/  ULOP3.LUT UR4, UR4, 0x3fff, URZ, 0xc0, !UPT ;  /* 0x00003fff04047892 */ /* 0x000fe4000f8ec0ff */
[----:B------:R-:W-:Y:S02]  /*3d60*/  UISETP.LT.AND UP0, UPT, UR21, 0x1, UPT ;  /* 0x000000011500788c */ /* 0x000fe4000bf01270 */
[----:B------:R-:W-:Y:S02]  /*3d70*/  ULOP3.LUT UR18, UR5, 0x10000, URZ, 0xfc, !UPT ;  /* 0x0001000005127892 */ /* 0x000fe4000f8efcff */
[----:B------:R-:W-:Y:S02]  /*3d80*/  ULOP3.LUT UR4, UR4, 0x10000, URZ, 0xfc, !UPT ;  /* 0x0001000004047892 */ /* 0x000fe4000f8efcff */
[----:B------:R-:W-:Y:S01]  /*3d90*/  USEL UR24, UR21, 0x1, !UP0 ;  /* 0x0000000115187887 */ /* 0x000fe2000c000000 */
[----:B------:R-:W-:Y:S01]  /*3da0*/  UMOV UR11, URZ ;  /* 0x000000ff000b7c82 */ /* 0x000fe20008000000 */
[----:B------:R-:W-:Y:S01]  /*3db0*/  UMOV UR22, 0x0 ;  /* 0x0000000000167882 */ /* 0x000fe20000000000 */
[----:B------:R-:W-:Y:S01]  /*3dc0*/  UMOV UR23, 0x10380010 ;  /* 0x1038001000177882 */ /* 0x000fe20000000000 */
[----:B-1----:R-:W-:-:S15]  /*3dd0*/  R2UR UR26, R0 ;  /* 0x00000000001a72ca */ /* 0x002fde00000e0000 */
.L_x_86:
[C---:B------:R-:W-:Y:S02]  /*3de0*/  LEA R0, R2.reuse, UR14, 0x3 ;  /* 0x0000000e02007c11 */ /* 0x040fe4000f8e18ff */
[----:B------:R-:W-:Y:S02]  /*3df0*/  SHF.L.U32 R3, R9, 0x1f, RZ ;  /* 0x0000001f09037819 */ /* 0x000fe400000006ff */
[----:B------:R-:W-:Y:S02]  /*3e00*/  LEA R4, R2, UR14, 0x4 ;  /* 0x0000000e02047c11 */ /* 0x000fe4000f8e20ff */
[----:B------:R-:W1:Y:S02]  /*3e10*/  SYNCS.PHASECHK.TRANS64.TRYWAIT P0, [R0+URZ+0x120], R3 ;  /* 0x00012003000075a7 */ /* 0x000e6400080011ff */
[----:B-1----:R-:W-:Y:S05]  /*3e20*/  @!P0 BRA `(.L_x_79) ;  /* 0x00000098008c8947 */ /* 0x002fea0003800000 */
.L_x_176:
[----:B------:R-:W2:Y:S01]  /*3e30*/  LDS.128 R4, [R4+0x190] ;  /* 0x0001900004047984 */ /* 0x000ea20000000c00 */
[----:B-1----:R-:W-:Y:S01]  /*3e40*/  VIADD R0, R0, 0x130 ;  /* 0x0000013000007836 */ /* 0x002fe20000000000 */
[----:B------:R-:W-:Y:S01]  /*3e50*/  IADD3 R2, PT, PT, R2, 0x1, RZ ;  /* 0x0000000102027810 */ /* 0x000fe20007ffe0ff */
[----:B------:R-:W-:Y:S01]  /*3e60*/  @!PT LDS RZ, [RZ] ;  /* 0x00000000fffff984 */ /* 0x000fe20000000800 */
[----:B------:R-:W-:Y:S01]  /*3e70*/  @!PT LDS RZ, [RZ] ;  /* 0x00000000fffff984 */ /* 0x000fe20000000800 */
[----:B------:R-:W-:Y:S01]  /*3e80*/  @!PT LDS RZ, [RZ] ;  /* 0x00000000fffff984 */ /* 0x000fe20000000800 */
[----:B------:R-:W-:Y:S01]  /*3e90*/  @!PT LDS RZ, [RZ] ;  /* 0x00000000fffff984 */ /* 0x000fe20000000800 */
[----:B------:R1:W-:Y:S06]  /*3ea0*/  MEMBAR.ALL.CTA ;  /* 0x0000000000007992 */ /* 0x0003ec0000008000 */
[----:B-1----:R-:W1:Y:S01]  /*3eb0*/  FENCE.VIEW.ASYNC.S ;  /* 0x00000000000073c6 */ /* 0x002e620000000000 */
[----:B------:R-:W-:-:S04]  /*3ec0*/  PRMT R0, RZ, 0x654, R0 ;  /* 0x00000654ff007816 */ /* 0x000fc80000000000 */
[----:B-1----:R1:W-:Y:S01]  /*3ed0*/  SYNCS.ARRIVE.TRANS64.RED.A1T0 RZ, [R0+URZ], RZ ;  /* 0x000000ff00ff79a7 */ /* 0x0023e200081004ff */
[----:B------:R-:W-:Y:S05]  /*3ee0*/  BRA.U UP3, `(.L_x_80) ;  /* 0x0000000103cc7547 */ /* 0x000fea000b800000 */
[----:B------:R-:W3:Y:S01]  /*3ef0*/  LDCU UR5, c[0x0][0x38c] ;  /* 0x00007180ff0577ac */ /* 0x000ee20008000800 */
[----:B------:R-:W-:Y:S02]  /*3f00*/  PLOP3.LUT P1, PT, PT, PT, PT, 0x80, 0x8 ;  /* 0x000000000008781c */ /* 0x000fe40003f2f070 */
[----:B------:R-:W-:Y:S01]  /*3f10*/  SHF.L.U32 R3, R10, 0x1f, RZ ;  /* 0x0000001f0a037819 */ /* 0x000fe200000006ff */
[----:B------:R-:W-:Y:S02]  /*3f20*/  ULEA UR19, UR20, UR14, 0x3 ;  /* 0x0000000e14137291 */ /* 0x000fe4000f8e18ff */
[----:B---3--:R-:W-:-:S06]  /*3f30*/  UISETP.GE.AND UP0, UPT, UR5, 0x1, UPT ;  /* 0x000000010500788c */ /* 0x008fcc000bf06270 */
[----:B------:R-:W-:-:S05]  /*3f40*/  PLOP3.LUT P0, PT, PT, PT, UP0, 0x80, 0x8 ;  /* 0x000000000008781c */ /* 0x000fca0003f0f008 */
[----:B------:R-:W-:-:S08]  /*3f50*/  @UP0 ULEA UR5, UR12, UR14, 0x3 ;  /* 0x0000000e0c050291 */ /* 0x000fd0000f8e18ff */
[----:B-1----:R-:W-:-:S04]  /*3f60*/  @P0 SHF.L.U32 R0, R8, 0x1f, RZ ;  /* 0x0000001f08000819 */ /* 0x002fc800000006ff */
[----:B------:R1:W3:Y:S01]  /*3f70*/  @P0 SYNCS.PHASECHK.TRANS64.TRYWAIT P1, [UR5], R0 ;  /* 0x00000000ff0005a7 */ /* 0x0002e20008021105 */
[----:B------:R-:W4:Y:S02]  /*3f80*/  SYNCS.PHASECHK.TRANS64.TRYWAIT P0, [UR19+0x150], R3 ;  /* 0x00015003ff0075a7 */ /* 0x000f240008001113 */
[----:B-1-34-:R-:W-:Y:S05]  /*3f90*/  @!P0 BRA `(.L_x_81) ;  /* 0x0000009800448947 */ /* 0x01afea0003800000 */
.L_x_178:
[----:B------:R-:W-:Y:S01]  /*3fa0*/  UMOV UR15, UR11 ;  /* 0x0000000b000f7c82 */ /* 0x000fe20008000000 */
[----:B------:R-:W-:Y:S05]  /*3fb0*/  BRA.U !UP0, `(.L_x_82) ;  /* 0x0000000108887547 */ /* 0x000fea000b800000 */
[----:B------:R-:W-:Y:S02]  /*3fc0*/  UIADD3 UR15, UPT, UPT, UR24, UR11, URZ ;  /* 0x0000000b180f7290 */ /* 0x000fe4000fffe0ff */
[----:B------:R-:W-:Y:S02]  /*3fd0*/  UIMAD UR16, UR20, 0xe0, UR26 ;  /* 0x000000e0141078a4 */ /* 0x000fe4000f8e021a */
[----:B------:R-:W-:Y:S01]  /*3fe0*/  UPLOP3.LUT UP2, UPT, UPT, UPT, UPT, 0x40, 0x4 ;  /* 0x000000000004789c */ /* 0x000fe20003f4e870 */
[----:B------:R-:W-:Y:S01]  /*3ff0*/  UMOV UR13, UR21 ;  /* 0x00000015000d7c82 */ /* 0x000fe20008000000 */
[----:B------:R-:W-:-:S09]  /*4000*/  UMOV UR5, UR12 ;  /* 0x0000000c00057c82 */ /* 0x000fd20008000000 */
.L_x_85:
[----:B---3--:R-:W-:Y:S01]  /*4010*/  ULEA UR7, UR5, UR14, 0x3 ;  /* 0x0000000e05077291 */ /* 0x008fe2000f8e18ff */
[----:B----4-:R-:W-:Y:S11]  /*4020*/  @P1 BRA `(.L_x_83) ;  /* 0x00000000000c1947 */ /* 0x010ff60003800000 */
[----:B-1----:R-:W-:Y:S04]  /*4030*/  SHF.L.U32 R3, R8, 0x1f, RZ ;  /* 0x0000001f08037819 */ /* 0x002fe800000006ff */
[----:B------:R-:W1:Y:S02]  /*4040*/  SYNCS.PHASECHK.TRANS64.TRYWAIT P0, [UR7], R3 ;  /* 0x00000003ff0075a7 */ /* 0x000e640008001107 */
[----:B-1----:R-:W-:Y:S05]  /*4050*/  @!P0 BRA `(.L_x_84) ;  /* 0x00000098002c8947 */ /* 0x002fea0003800000 */
.L_x_83:
[----:B------:R-:W-:Y:S01]  /*4060*/  UISETP.NE.AND UP0, UPT, UR13, 0x1, UPT ;  /* 0x000000010d00788c */ /* 0x000fe2000bf05270 */
[----:B------:R-:W-:Y:S01]  /*4070*/  PLOP3.LUT P1, PT, PT, PT, PT, 0x80, 0x8 ;  /* 0x000000000008781c */ /* 0x000fe20003f2f070 */
[----:B------:R-:W-:Y:S02]  /*4080*/  UIADD3 UR6, UPT, UPT, UR5, 0x1, URZ ;  /* 0x0000000105067890 */ /* 0x000fe4000fffe0ff */
[----:B------:R-:W-:Y:S02]  /*4090*/  UIADD3 UR11, UPT, UPT, UR11, 0x1, URZ ;  /* 0x000000010b0b7890 */ /* 0x000fe4000fffe0ff */
[----:B------:R-:W-:Y:S01]  /*40a0*/  UISETP.NE.AND UP1, UPT, UR6, 0xf, UPT ;  /* 0x0000000f0600788c */ /* 0x000fe2000bf25270 */
[----:B------:R-:W-:Y:S01]  /*40b0*/  PLOP3.LUT P0, PT, PT, PT, UP0, 0x80, 0x8 ;  /* 0x000000000008781c */ /* 0x000fe20003f0f008 */
[----:B------:R-:W-:Y:S02]  /*40c0*/  UIADD3 UR13, UPT, UPT, UR13, -0x1, URZ ;  /* 0xffffffff0d0d7890 */ /* 0x000fe4000fffe0ff */
[----:B------:R-:W-:Y:S02]  /*40d0*/  USEL UR8, URZ, 0x1, UP1 ;  /* 0x00000001ff087887 */ /* 0x000fe40008800000 */
[----:B------:R-:W-:Y:S02]  /*40e0*/  USEL UR12, UR6, URZ, UP1 ;  /* 0x000000ff060c7287 */ /* 0x000fe40008800000 */
[----:B------:R-:W-:Y:S02]  /*40f0*/  UIMAD UR6, UR5, 0xe0, UR4 ;  /* 0x000000e0050678a4 */ /* 0x000fe4000f8e0204 */
[----:B------:R-:W-:Y:S01]  /*4100*/  @UP0 ULEA UR10, UR12, UR14, 0x3 ;  /* 0x0000000e0c0a0291 */ /* 0x000fe2000f8e18ff */
[----:B------:R-:W-:Y:S01]  /*4110*/  LOP3.LUT R8, R8, UR8, RZ, 0x3c, !PT ;  /* 0x0000000808087c12 */ /* 0x000fe2000f8e3cff */
[----:B------:R-:W-:Y:S01]  /*4120*/  ULEA UR8, UR5, UR18, 0x8 ;  /* 0x0000001205087291 */ /* 0x000fe2000f8e40ff */
[----:B------:R-:W-:Y:S02]  /*4130*/  UMOV UR9, 0xc0004010 ;  /* 0xc000401000097882 */ /* 0x000fe40000000000 */
[----:B-1----:R-:W-:Y:S01]  /*4140*/  @P0 SHF.L.U32 R0, R8, 0x1f, RZ ;  /* 0x0000001f08000819 */ /* 0x002fe200000006ff */
[----:B------:R-:W-:Y:S01]  /*4150*/  UISETP.NE.AND UP0, UPT, UR11, UR15, UPT ;  /* 0x0000000f0b00728c */ /* 0x000fe2000bf05270 */
[----:B------:R-:W-:Y:S02]  /*4160*/  UMOV UR5, UR12 ;  /* 0x0000000c00057c82 */ /* 0x000fe40008000000 */
[----:B------:R3:W4:Y:S01]  /*4170*/  @P0 SYNCS.PHASECHK.TRANS64.TRYWAIT P1, [UR10], R0 ;  /* 0x00000000ff0005a7 */ /* 0x000722000802110a */
[----:B------:R-:W-:Y:S03]  /*4180*/  UIADD3 UR10, UPT, UPT, UR7, 0x78, URZ ;  /* 0x00000078070a7890 */ /* 0x000fe6000fffe0ff */
[----:B------:R-:W-:Y:S02]  /*4190*/  UMOV UR7, 0xc0004010 ;  /* 0xc000401000077882 */ /* 0x000fe40000000000 */
[----:B------:R3:W-:Y:S01]  /*41a0*/  UTCHMMA.2CTA gdesc[UR8], gdesc[UR6], tmem[UR16], tmem[UR22], idesc[UR23], UP2 ;  /* 0x00ff1606080075ea */ /* 0x0007e20009200010 */
[----:B------:R-:W-:Y:S03]  /*41b0*/  UPLOP3.LUT UP2, UPT, UPT, UPT, UPT, 0x80, 0x8 ;  /* 0x000000000008789c */ /* 0x000fe60003f4f070 */
[----:B------:R3:W-:Y:S01]  /*41c0*/  UTCBAR.2CTA.MULTICAST [UR10], URZ, UR17 ;  /* 0x000000ff0a0073e9 */ /* 0x0007e20008200811 */
[----:B------:R-:W-:Y:S07]  /*41d0*/  BRA.U UP0, `(.L_x_85) ;  /* 0xfffffffd008c7547 */ /* 0x000fee000b83ffff */
.L_x_82:
[----:B------:R-:W-:Y:S01]  /*41e0*/  UIADD3 UR5, UPT, UPT, UR19, 0x140, URZ ;  /* 0x0000014013057890 */ /* 0x000fe2000fffe0ff */
[----:B------:R-:W-:-:S08]  /*41f0*/  UMOV UR11, UR15 ;  /* 0x0000000f000b7c82 */ /* 0x000fd00008000000 */
[----:B------:R1:W-:Y:S01]  /*4200*/  UTCBAR.2CTA.MULTICAST [UR5], URZ, UR25 ;  /* 0x000000ff050073e9 */ /* 0x0003e20008200819 */
[----:B------:R-:W-:Y:S02]  /*4210*/  NOP ;  /* 0x0000000000007918 */ /* 0x000fe40000000000 */
.L_x_80:
[----:B-1----:R-:W-:Y:S01]  /*4220*/  UIADD3 UR5, UPT, UPT, UR20, 0x1, URZ ;  /* 0x0000000114057890 */ /* 0x002fe2000fffe0ff */
[----:B--2---:R-:W-:Y:S02]  /*4230*/  LOP3.LUT P0, RZ, R6, 0x1, RZ, 0xc0, !PT ;  /* 0x0000000106ff7812 */ /* 0x004fe4000780c0ff */
[----:B----4-:R-:W-:Y:S01]  /*4240*/  ISETP.NE.AND P1, PT, R2, 0x2, PT ;  /* 0x000000020200780c */ /* 0x010fe20003f25270 */
[----:B------:R-:W-:-:S03]  /*4250*/  UISETP.NE.AND UP0, UPT, UR5, 0x2, UPT ;  /* 0x000000020500788c */ /* 0x000fc6000bf05270 */
[----:B---3--:R-:W-:Y:S01]  /*4260*/  SEL R0, RZ, 0x1, P1 ;  /* 0x00000001ff007807 */ /* 0x008fe20000800000 */
[----:B------:R-:W-:Y:S01]  /*4270*/  USEL UR6, URZ, 0x1, UP0 ;  /* 0x00000001ff067887 */ /* 0x000fe20008000000 */
[----:B------:R-:W-:Y:S01]  /*4280*/  SEL R2, R2, RZ, P1 ;  /* 0x000000ff02027207 */ /* 0x000fe20000800000 */
[----:B------:R-:W-:Y:S01]  /*4290*/  USEL UR20, UR5, URZ, UP0 ;  /* 0x000000ff05147287 */ /* 0x000fe20008000000 */
[----:B------:R-:W-:-:S03]  /*42a0*/  LOP3.LUT R9, R9, R0, RZ, 0x3c, !PT ;  /* 0x0000000009097212 */ /* 0x000fc600078e3cff */
[----:B------:R-:W-:Y:S01]  /*42b0*/  LOP3.LUT R10, R10, UR6, RZ, 0x3c, !PT ;  /* 0x000000060a0a7c12 */ /* 0x000fe2000f8e3cff */
[----:B------:R-:W-:Y:S07]  /*42c0*/  @P0 BRA `(.L_x_86) ;  /* 0xfffffff800c40947 */ /* 0x000fee000383ffff */
[----:B------:R-:W1:Y:S01]  /*42d0*/  S2UR UR8, SR_CgaCtaId ;  /* 0x00000000000879c3 */ /* 0x000e620000008800 */
[----:B------:R-:W-:Y:S01]  /*42e0*/  ELECT P0, URZ, PT ;  /* 0x0000000000ff782f */ /* 0x000fe20003800000 */
[----:B------:R-:W-:Y:S01]  /*42f0*/  HFMA2 R0, -RZ, RZ, 0, 5.9604644775390625e-08 ;  /* 0x00000001ff007431 */ /* 0x000fe200000001ff */
[----:B------:R-:W-:-:S05]  /*4300*/  UMOV UR4, 0x40 ;  /* 0x0000004000047882 */ /* 0x000fca0000000000 */
[----:B------:R-:W-:Y:S01]  /*4310*/  UVIRTCOUNT.DEALLOC.SMPOOL 0x80 ;  /* 0x000000800000784c */ /* 0x000fe20000000000 */
[----:B------:R-:W-:Y:S02]  /*4320*/  UISETP.NE.AND UP0, UPT, UR28, URZ, UPT ;  /* 0x000000ff1c00728c */ /* 0x000fe4000bf05270 */
[----:B-1----:R-:W-:-:S09]  /*4330*/  ULEA UR8, UR8, UR4, 0x18 ;  /* 0x0000000408087291 */ /* 0x002fd2000f8ec0ff */
[----:B------:R1:W-:Y:S01]  /*4340*/  @P0 STS.U8 [UR8+0x1c], R0 ;  /* 0x00001c00ff000988 */ /* 0x0003e20008000008 */
[----:B------:R-:W-:Y:S05]  /*4350*/  BRA.U UP0, `(.L_x_87) ;  /* 0x0000000100587547 */ /* 0x000fea000b800000 */
[----:B------:R-:W-:Y:S01]  /*4360*/  UIADD3 UR5, UPT, UPT, UR14, 0x150, URZ ;  /* 0x000001500e057890 */ /* 0x000fe2000fffe0ff */
[----:B------:R-:W-:-:S03]  /*4370*/  SHF.L.U32 R2, R10, 0x1f, RZ ;  /* 0x0000001f0a027819 */ /* 0x000fc600000006ff */
[----:B------:R-:W-:-:S09]  /*4380*/  ULEA UR4, UR20, UR5, 0x3 ;  /* 0x0000000514047291 */ /* 0x000fd2000f8e18ff */
[----:B------:R-:W2:Y:S02]  /*4390*/  SYNCS.PHASECHK.TRANS64.TRYWAIT P0, [UR4], R2 ;  /* 0x00000002ff0075a7 */ /* 0x000ea40008001104 */
[----:B--2---:R-:W-:Y:S05]  /*43a0*/  @!P0 BRA `(.L_x_88) ;  /* 0x0000009400708947 */ /* 0x004fea0003800000 */
.L_x_181:
[----:B------:R-:W-:-:S04]  /*43b0*/  UIADD3 UR4, UPT, UPT, UR20, 0x1, URZ ;  /* 0x0000000114047890 */ /* 0x000fc8000fffe0ff */
[----:B------:R-:W-:-:S04]  /*43c0*/  UISETP.NE.AND UP1, UPT, UR4, 0x2, UPT ;  /* 0x000000020400788c */ /* 0x000fc8000bf25270 */
[----:B------:R-:W-:Y:S02]  /*43d0*/  USEL UR6, URZ, 0x1, UP1 ;  /* 0x00000001ff067887 */ /* 0x000fe40008800000 */
[----:B------:R-:W-:-:S04]  /*43e0*/  USEL UR4, UR4, URZ, UP1 ;  /* 0x000000ff04047287 */ /* 0x000fc80008800000 */
[----:B------:R-:W-:Y:S01]  /*43f0*/  ULEA UR4, UR4, UR5, 0x3 ;  /* 0x0000000504047291 */ /* 0x000fe2000f8e18ff */
[----:B-1----:R-:W-:-:S04]  /*4400*/  LOP3.LUT R2, R10, UR6, RZ, 0x3c, !PT ;  /* 0x000000060a027c12 */ /* 0x002fc8000f8e3cff */
[----:B------:R-:W-:Y:S01]  /*4410*/  SHF.L.U32 R2, R2, 0x1f, RZ ;  /* 0x0000001f02027819 */ /* 0x000fe200000006ff */
[----:B------:R-:W-:-:S04]  /*4420*/  IMAD.U32 R0, RZ, RZ, UR4 ;  /* 0x00000004ff007e24 */ /* 0x000fc8000f8e00ff */
[----:B------:R1:W2:Y:S03]  /*4430*/  SYNCS.PHASECHK.TRANS64.TRYWAIT P0, [R0+URZ], R2 ;  /* 0x00000002000075a7 */ /* 0x0002a600080011ff */
[----:B--2---:R-:W-:Y:S05]  /*4440*/  @!P0 NANOSLEEP.SYNCS 0x989680 ;  /* 0x009896800000895d */ /* 0x004fea0003900000 */
[----:B------:R-:W2:Y:S02]  /*4450*/  @!P0 SYNCS.PHASECHK.TRANS64 P0, [R0+URZ], R2 ;  /* 0x00000002000085a7 */ /* 0x000ea400080010ff */
[----:B--2---:R-:W-:Y:S05]  /*4460*/  @P0 BRA `(.L_x_89) ;  /* 0x0000000000200947 */ /* 0x004fea0003800000 */
.L_x_90:
[----:B--2---:R2:W3:Y:S02]  /*4470*/  SYNCS.PHASECHK.TRANS64.TRYWAIT P0, [R0+URZ], R2 ;  /* 0x00000002000075a7 */ /* 0x0044e400080011ff */
[----:B---3--:R-:W-:Y:S05]  /*4480*/  @!P0 NANOSLEEP.SYNCS 0x989680 ;  /* 0x009896800000895d */ /* 0x008fea0003900000 */
[----:B------:R-:W3:Y:S02]  /*4490*/  @!P0 SYNCS.PHASECHK.TRANS64 P0, [R0+URZ], R2 ;  /* 0x00000002000085a7 */ /* 0x000ee400080010ff */
[----:B---3--:R-:W-:Y:S05]  /*44a0*/  @!P0 BRA `(.L_x_90) ;  /* 0xfffffffc00f08947 */ /* 0x008fea000383ffff */
[----:B------:R-:W-:Y:S05]  /*44b0*/  BRA `(.L_x_89) ;  /* 0x00000000000c7947 */ /* 0x000fea0003800000 */
.L_x_87:
[----:B------:R-:W-:-:S04]  /*44c0*/  UIADD3 UR4, UPT, UPT, UR14, 0x180, URZ ;  /* 0x000001800e047890 */ /* 0x000fc8000fffe0ff */
[----:B------:R-:W-:-:S09]  /*44d0*/  UPRMT UR4, UR27, 0x654, UR4 ;  /* 0x000006541b047896 */ /* 0x000fd20008000004 */
[----:B------:R-:W-:Y:S03]  /*44e0*/  SYNCS.ARRIVE.TRANS64.RED.A1T0 RZ, [UR4], RZ ;  /* 0x000000ffffff79a7 */ /* 0x000fe60008100404 */
.L_x_89:
[----:B-12---:R-:W-:Y:S01]  /*44f0*/  SHF.L.U32 R2, RZ, 0x1f, RZ ;  /* 0x0000001fff027819 */ /* 0x006fe200000006ff */
[----:B------:R-:W-:Y:S01]  /*4500*/  UIADD3 UR4, UPT, UPT, UR14, 0x180, URZ ;  /* 0x000001800e047890 */ /* 0x000fe2000fffe0ff */
[----:B------:R-:W-:Y:S02]  /*4510*/  PLOP3.LUT P0, PT, PT, PT, UP0, 0x80, 0x8 ;  /* 0x000000000008781c */ /* 0x000fe40003f0f008 */
[----:B------:R-:W1:Y:S02]  /*4520*/  SYNCS.PHASECHK.TRANS64.TRYWAIT P1, [UR14+0x180], R2 ;  /* 0x00018002ff0075a7 */ /* 0x000e64000802110e */
[----:B-1----:R-:W-:Y:S09]  /*4530*/  @!P1 BRA `(.L_x_91) ;  /* 0x0000009400249947 */ /* 0x002ff20003800000 */
.L_x_183:
[----:B------:R-:W-:Y:S01]  /*4540*/  @!UP0 UPRMT UR4, UR27, 0x654, UR4 ;  /* 0x000006541b048896 */ /* 0x000fe20008000004 */
[----:B------:R-:W-:Y:S01]  /*4550*/  UMOV UR5, 0xffff ;  /* 0x0000ffff00057882 */ /* 0x000fe20000000000 */
[----:B------:R-:W-:-:S07]  /*4560*/  UMOV UR6, 0x1 ;  /* 0x0000000100067882 */ /* 0x000fce0000000000 */
[----:B------:R-:W-:Y:S01]  /*4570*/  @!P0 SYNCS.ARRIVE.TRANS64.RED.A1T0 RZ, [UR4], RZ ;  /* 0x000000ffffff89a7 */ /* 0x000fe20008100404 */
[----:B------:R-:W-:Y:S01]  /*4580*/  NOP ;  /* 0x0000000000007918 */ /* 0x000fe20000000000 */
[----:B-1----:R-:W1:Y:S01]  /*4590*/  LDS R0, [UR8+0x14] ;  /* 0x00001408ff007984 */ /* 0x002e620008000800 */
[----:B------:R-:W-:-:S04]  /*45a0*/  ULOP3.LUT UR4, UR26, 0xffff, URZ, 0xc0, !UPT ;  /* 0x0000ffff1a047892 */ /* 0x000fc8000f8ec0ff */
[----:B------:R-:W-:-:S04]  /*45b0*/  USHF.R.U32.HI UR4, URZ, 0x5, UR4 ;  /* 0x00000005ff047899 */ /* 0x000fc80008011604 */
[----:B------:R-:W-:Y:S02]  /*45c0*/  USHF.L.U32 UR5, UR5, UR4, URZ ;  /* 0x0000000405057299 */ /* 0x000fe400080006ff */
[----:B------:R-:W-:-:S04]  /*45d0*/  USHF.L.U32 UR4, UR6, UR4, URZ ;  /* 0x0000000406047299 */ /* 0x000fc800080006ff */
[----:B-1----:R-:W-:-:S04]  /*45e0*/  LOP3.LUT R0, R0, UR5, RZ, 0xc0, !PT ;  /* 0x0000000500007c12 */ /* 0x002fc8000f8ec0ff */
[----:B------:R-:W-:-:S13]  /*45f0*/  ISETP.NE.AND P0, PT, R0, UR5, PT ;  /* 0x0000000500007c0c */ /* 0x000fda000bf05270 */
[----:B------:R-:W-:Y:S05]  /*4600*/  @P0 BRA `(.L_x_92) ;  /* 0x0000000000580947 */ /* 0x000fea0003800000 */
[----:B------:R-:W1:Y:S02]  /*4610*/  LDS R0, [UR8+0x18] ;  /* 0x00001808ff007984 */ /* 0x000e640008000800 */
[----:B-1----:R-:W-:-:S04]  /*4620*/  LOP3.LUT R0, R0, UR4, RZ, 0xc0, !PT ;  /* 0x0000000400007c12 */ /* 0x002fc8000f8ec0ff */
[----:B------:R-:W-:-:S13]  /*4630*/  ISETP.NE.AND P0, PT, R0, UR4, PT ;  /* 0x0000000400007c0c */ /* 0x000fda000bf05270 */
[----:B------:R-:W-:Y:S05]  /*4640*/  @P0 BRA `(.L_x_93) ;  /* 0x00000000003c0947 */ /* 0x000fea0003800000 */
[----:B------:R-:W1:Y:S01]  /*4650*/  S2R R2, SR_LANEID ;  /* 0x0000000000027919 */ /* 0x000e620000000000 */
[----:B------:R-:W-:-:S06]  /*4660*/  ULOP3.LUT UR5, URZ, UR5, URZ, 0x33, !UPT ;  /* 0x00000005ff057292 */ /* 0x000fcc000f8e33ff */
[----:B------:R-:W-:-:S04]  /*4670*/  IMAD.U32 R0, RZ, RZ, UR5 ;  /* 0x00000005ff007e24 */ /* 0x000fc8000f8e00ff */
[----:B------:R2:W3:Y:S02]  /*4680*/  REDUX UR7, R0 ;  /* 0x00000000000773c4 */ /* 0x0004e40000000000 */
[----:B------:R4:W-:Y:S01]  /*4690*/  UTCATOMSWS.AND URZ, UR5 ;  /* 0x0000000500ff79e3 */ /* 0x0009e20008000000 */
[----:B--2---:R-:W-:Y:S01]  /*46a0*/  LOP3.LUT R0, RZ, UR4, RZ, 0x33, !PT ;  /* 0x00000004ff007c12 */ /* 0x004fe2000f8e33ff */
[----:B------:R-:W-:Y:S02]  /*46b0*/  VOTEU.ANY UR4, UPT, PT ;  /* 0x0000000000047886 */ /* 0x000fe400038e0100 */
[----:B------:R-:W-:Y:S02]  /*46c0*/  UFLO.U32 UR4, UR4 ;  /* 0x00000004000472bd */ /* 0x000fe400080e0000 */
[----:B------:R-:W2:Y:S04]  /*46d0*/  REDUX UR6, R0 ;  /* 0x00000000000673c4 */ /* 0x000ea80000000000 */
[----:B-1----:R-:W-:-:S02]  /*46e0*/  ISETP.EQ.U32.AND P0, PT, R2, UR4, PT ;  /* 0x0000000402007c0c */ /* 0x002fc4000bf02070 */
[----:B---3--:R-:W-:-:S11]  /*46f0*/  MOV R2, UR7 ;  /* 0x0000000700027c02 */ /* 0x008fd60008000f00 */
[----:B------:R4:W-:Y:S01]  /*4700*/  @P0 ATOMS.AND RZ, [UR8+0x14], R2 ;  /* 0x00001402ffff098c */ /* 0x0009e2000a800008 */
[----:B--2---:R-:W-:-:S05]  /*4710*/  IMAD.U32 R0, RZ, RZ, UR6 ;  /* 0x00000006ff007e24 */ /* 0x004fca000f8e00ff */
[----:B------:R4:W-:Y:S01]  /*4720*/  @P0 ATOMS.AND RZ, [UR8+0x18], R0 ;  /* 0x00001800ffff098c */ /* 0x0009e2000a800008 */
[----:B------:R-:W-:Y:S05]  /*4730*/  BRA `(.L_x_94) ;  /* 0x0000000000147947 */ /* 0x000fea0003800000 */
.L_x_93:
[----:B------:R-:W-:Y:S02]  /*4740*/  MOV R2, 0x4760 ;  /* 0x0000476000027802 */ /* 0x000fe40000000f00 */
[----:B-----5:R-:W-:Y:S05]  /*4750*/  CALL.REL.NOINC `($__internal_0_$__cuda_sm10x_tcgen05_guardrail_trap_col_being_dealloced_not_returned_by_alloc) ;  /* 0x0000009400507944 */ /* 0x020fea0003c00000 */
[----:B------:R-:W-:Y:S05]  /*4760*/  BRA `(.L_x_94) ;  /* 0x0000000000087947 */ /* 0x000fea0003800000 */
.L_x_92:
[----:B------:R-:W-:Y:S02]  /*4770*/  MOV R2, 0x4790 ;  /* 0x0000479000027802 */ /* 0x000fe40000000f00 */
[----:B-----5:R-:W-:Y:S05]  /*4780*/  CALL.REL.NOINC `($__internal_2_$__cuda_sm10x_tcgen05_guardrail_trap_unallocated_columns_being_dealloced) ;  /* 0x00000094005c7944 */ /* 0x020fea0003c00000 */
.L_x_94:
[----:B------:R-:W-:Y:S01]  /*4790*/  NOP ;  /* 0x0000000000007918 */ /* 0x000fe20000000000 */
[----:B----4-:R-:W-:Y:S05]  /*47a0*/  EXIT ;  /* 0x000000000000794d */ /* 0x010fea0003800000 */
.L_x_67:
[----:B------:R-:W-:-:S09]  /*47b0*/  UISETP.NE.OR UP0, UPT, UR14, 0x3, !UP4 ;  /* 0x000000030e00788c */ /* 0x000fd2000e705670 */
[----:B------:R-:W-:Y:S05]  /*47c0*/  BRA.U UP0, `(.L_x_95) ;  /* 0x0000000d00e87547 */ /* 0x000fea000b800000 */
[----:B------:R-:W1:Y:S01]  /*47d0*/  LDCU.64 UR4, c[0x0][0x888] ;  /* 0x00011100ff0477ac */ /* 0x000e620008000a00 */
[----:B------:R-:W-:Y:S02]  /*47e0*/  HFMA2 R9, -RZ, RZ, 0, 0 ;  /* 0x00000000ff097431 */ /* 0x000fe400000001ff */
[----:B------:R-:W-:Y:S01]  /*47f0*/  IMAD.MOV.U32 R11, RZ, RZ, 0x1 ;  /* 0x00000001ff0b7424 */ /* 0x000fe200078e00ff */
[----:B------:R-:W-:Y:S01]  /*4800*/  MOV R8, 0xe000 ;  /* 0x0000e00000087802 */ /* 0x000fe20000000f00 */
[----:B------:R-:W2:Y:S01]  /*4810*/  LDCU UR44, c[0x0][0x370] ;  /* 0x00006e00ff2c77ac */ /* 0x000ea20008000800 */
[----:B------:R-:W-:Y:S01]  /*4820*/  IMAD.MOV.U32 R10, RZ, RZ, RZ ;  /* 0x000000ffff0a7224 */ /* 0x000fe200078e00ff */
[----:B------:R-:W2:Y:S01]  /*4830*/  LDCU.128 UR48, c[0x0][0xb10] ;  /* 0x00016200ff3077ac */ /* 0x000ea20008000c00 */
[----:B------:R-:W3:Y:S01]  /*4840*/  LDCU UR37, c[0x0][0x374] ;  /* 0x00006e80ff2577ac */ /* 0x000ee20008000800 */
[----:B------:R-:W4:Y:S01]  /*4850*/  LDCU.64 UR42, c[0x0][0x890] ;  /* 0x00011200ff2a77ac */ /* 0x000f220008000a00 */
[----:B------:R-:W4:Y:S01]  /*4860*/  LDCU UR29, c[0x0][0xb0c] ;  /* 0x00016180ff1d77ac */ /* 0x000f220008000800 */
[----:B-1----:R-:W-:Y:S01]  /*4870*/  UISETP.NE.U32.AND UP0, UPT, UR4, URZ, UPT ;  /* 0x000000ff0400728c */ /* 0x002fe2000bf05070 */
[----:B------:R-:W1:Y:S01]  /*4880*/  LDCU UR56, c[0x0][0xb20] ;  /* 0x00016400ff3877ac */ /* 0x000e620008000800 */
[----:B------:R-:W1:Y:S01]  /*4890*/  LDCU UR4, c[0x0][0xb30] ;  /* 0x00016600ff0477ac */ /* 0x000e620008000800 */
[----:B--2---:R-:W-:-:S02]  /*48a0*/  UIMAD.WIDE.U32 UR8, UR44, UR48, URZ ;  /* 0x000000302c0872a5 */ /* 0x004fc4000f8e00ff */
[----:B---3--:R-:W-:Y:S02]  /*48b0*/  UIMAD.WIDE.U32 UR10, UR37, UR51, URZ ;  /* 0x00000033250a72a5 */ /* 0x008fe4000f8e00ff */
[----:B----4-:R-:W-:Y:S02]  /*48c0*/  UISETP.NE.U32.AND UP6, UPT, UR42, URZ, UPT ;  /* 0x000000ff2a00728c */ /* 0x010fe4000bfc5070 */
[----:B------:R-:W-:Y:S01]  /*48d0*/  UISETP.NE.AND.EX UP5, UPT, UR5, URZ, UPT, UP0 ;  /* 0x000000ff0500728c */ /* 0x000fe2000bfa5300 */
[----:B------:R-:W-:Y:S01]  /*48e0*/  UMOV UR6, 0x400 ;  /* 0x0000040000067882 */ /* 0x000fe20000000000 */
[----:B------:R-:W-:Y:S01]  /*48f0*/  UISETP.NE.AND UP0, UPT, UR21, 0x1, UPT ;  /* 0x000000011500788c */ /* 0x000fe2000bf05270 */
[----:B------:R-:W-:Y:S01]  /*4900*/  UMOV UR8, UR9 ;  /* 0x0000000900087c82 */ /* 0x000fe20008000000 */
[----:B------:R-:W-:Y:S01]  /*4910*/  UMOV UR45, UR11 ;  /* 0x0000000b002d7c82 */ /* 0x000fe20008000000 */
[----:B------:R-:W-:Y:S01]  /*4920*/  UISETP.NE.AND UP0, UPT, UR29, 0x1, UPT ;  /* 0x000000011d00788c */ /* 0x000fe2000bf05270 */
[----:B------:R-:W2:Y:S01]  /*4930*/  LDCU.64 UR54, c[0x0][0x348] ;  /* 0x00006900ff3677ac */ /* 0x000ea20008000a00 */
[----:B------:R-:W-:Y:S01]  /*4940*/  UMOV UR30, URZ ;  /* 0x000000ff001e7c82 */ /* 0x000fe20008000000 */
[----:B------:R-:W-:-:S02]  /*4950*/  UPLOP3.LUT UP1, UPT, UPT, UPT, UPT, 0x40, 0x4 ;  /* 0x000000000004789c */ /* 0x000fc40003f2e870 */
[----:B------:R-:W-:Y:S01]  /*4960*/  UISETP.GE.AND UP3, UPT, UR21, 0x1, UPT ;  /* 0x000000011500788c */ /* 0x000fe2000bf66270 */
[----:B------:R-:W3:Y:S01]  /*4970*/  LDCU.64 UR22, c[0x0][0xb28] ;  /* 0x00016500ff1677ac */ /* 0x000ee20008000a00 */
[----:B------:R-:W-:Y:S02]  /*4980*/  ULEA UR6, UR15, UR6, 0x18 ;  /* 0x000000060f067291 */ /* 0x000fe4000f8ec0ff */
[----:B------:R-:W-:Y:S02]  /*4990*/  UISETP.NE.AND.EX UP6, UPT, UR43, URZ, UPT, UP6 ;  /* 0x000000ff2b00728c */ /* 0x000fe4000bfc5360 */
[----:B------:R-:W-:Y:S02]  /*49a0*/  USHF.R.U32.HI UR52, URZ, UR49, UR8 ;  /* 0x00000031ff347299 */ /* 0x000fe40008011608 */
[----:B-1----:R-:W-:Y:S02]  /*49b0*/  USHF.R.U32.HI UR45, URZ, UR56, UR45 ;  /* 0x00000038ff2d7299 */ /* 0x002fe4000801162d */
[----:B------:R-:W-:-:S02]  /*49c0*/  UISETP.NE.AND UP0, UPT, UR50, 0x1, UPT ;  /* 0x000000013200788c */ /* 0x000fc4000bf05270 */
[----:B------:R-:W-:-:S11]  /*49d0*/  UISETP.NE.AND UP4, UPT, UR4, 0x1, UPT ;  /* 0x000000010400788c */ /* 0x000fd6000bf85270 */
.L_x_103:
[C---:B------:R-:W-:Y:S02]  /*49e0*/  LEA R3, R10.reuse, UR6, 0x3 ;  /* 0x000000060a037c11 */ /* 0x040fe4000f8e18ff */
[----:B------:R-:W-:Y:S02]  /*49f0*/  SHF.L.U32 R0, R9, 0x1f, RZ ;  /* 0x0000001f09007819 */ /* 0x000fe400000006ff */
[----:B------:R-:W-:Y:S02]  /*4a00*/  LEA R4, R10, UR6, 0x4 ;  /* 0x000000060a047c11 */ /* 0x000fe4000f8e20ff */
[----:B-1----:R-:W1:Y:S02]  /*4a10*/  SYNCS.PHASECHK.TRANS64.TRYWAIT P0, [R3+URZ+0x120], R0 ;  /* 0x00012000030075a7 */ /* 0x002e6400080011ff */
[----:B-1----:R-:W-:Y:S05]  /*4a20*/  @!P0 BRA `(.L_x_96) ;  /* 0x0000009000008947 */ /* 0x002fea0003800000 */
.L_x_184:
[----:B------:R-:W4:Y:S01]  /*4a30*/  LDS.128 R4, [R4+0x190] ;  /* 0x0001900004047984 */ /* 0x000f220000000c00 */
[----:B------:R-:W-:Y:S01]  /*4a40*/  UISETP.GE.AND UP0, UPT, UR21, 0x1, UPT ;  /* 0x000000011500788c */ /* 0x000fe2000bf06270 */
[----:B------:R-:W-:Y:S01]  /*4a50*/  @!PT LDS RZ, [RZ] ;  /* 0x00000000fffff984 */ /* 0x000fe20000000800 */
[----:B------:R-:W-:Y:S01]  /*4a60*/  @!PT LDS RZ, [RZ] ;  /* 0x00000000fffff984 */ /* 0x000fe20000000800 */
[----:B------:R-:W-:Y:S01]  /*4a70*/  @!PT LDS RZ, [RZ] ;  /* 0x00000000fffff984 */ /* 0x000fe20000000800 */
[----:B------:R-:W-:Y:S01]  /*4a80*/  @!PT LDS RZ, [RZ] ;  /* 0x00000000fffff984 */ /* 0x000fe20000000800 */
[----:B------:R1:W-:Y:S06]  /*4a90*/  MEMBAR.ALL.CTA ;  /* 0x0000000000007992 */ /* 0x0003ec0000008000 */
[----:B-1----:R-:W1:Y:S01]  /*4aa0*/  FENCE.VIEW.ASYNC.S ;  /* 0x00000000000073c6 */ /* 0x002e620000000000 */
[----:B----4-:R-:W-:Y:S11]  /*4ab0*/  LOP3.LUT P0, RZ, R6, 0x1, RZ, 0xc0, !PT ;  /* 0x0000000106ff7812 */ /* 0x010ff6000780c0ff */
[----:B------:R-:W-:Y:S02]  /*4ac0*/  @!UPT UIADD3 URZ, UPT, UPT, URZ, URZ, URZ ;  /* 0x000000fffffff290 */ /* 0x000fe4000fffe0ff */
[----:B-1----:R-:W-:Y:S01]  /*4ad0*/  VOTEU.ANY UP3, P0 ;  /* 0x0000000000ff7886 */ /* 0x002fe20000060100 */
[----:B------:R-:W-:Y:S11]  /*4ae0*/  PLOP3.LUT P0, PT, PT, PT, UP3, 0x80, 0x8 ;  /* 0x000000000008781c */ /* 0x000ff60003f0f038 */
[----:B------:R-:W-:Y:S02]  /*4af0*/  @!UPT UIADD3 URZ, UPT, UPT, URZ, URZ, URZ ;  /* 0x000000fffffff290 */ /* 0x000fe4000fffe0ff */
[----:B------:R-:W-:Y:S02]  /*4b00*/  @P0 SHF.R.U32.HI R0, RZ, 0x10, R5 ;  /* 0x00000010ff000819 */ /* 0x000fe40000011605 */
[----:B------:R-:W-:Y:S02]  /*4b10*/  @P0 MOV R2, R4 ;  /* 0x0000000400020202 */ /* 0x000fe40000000f00 */
[----:B------:R-:W-:Y:S01]  /*4b20*/  @P0 R2UR UR4, R0 ;  /* 0x00000000000402ca */ /* 0x000fe200000e0000 */
[----:B------:R-:W-:Y:S01]  /*4b30*/  VIADD R0, R3, 0x130 ;  /* 0x0000013003007836 */ /* 0x000fe20000000000 */
[----:B------:R-:W-:Y:S02]  /*4b40*/  @P0 LOP3.LUT R4, R5, 0xffff, RZ, 0xc0, !PT ;  /* 0x0000ffff05040812 */ /* 0x000fe400078ec0ff */
[----:B------:R-:W-:Y:S02]  /*4b50*/  @P0 R2UR UR7, R2 ;  /* 0x00000000020702ca */ /* 0x000fe400000e0000 */
[----:B------:R-:W-:Y:S02]  /*4b60*/  PRMT R0, RZ, 0x654, R0 ;  /* 0x00000654ff007816 */ /* 0x000fe40000000000 */
[----:B------:R-:W-:Y:S02]  /*4b70*/  @P0 R2UR UR5, R4 ;  /* 0x00000000040502ca */ /* 0x000fe400000e0000 */
[----:B------:R1:W-:Y:S03]  /*4b80*/  SYNCS.ARRIVE.TRANS64.RED.A1T0 RZ, [R0+URZ], RZ ;  /* 0x000000ff00ff79a7 */ /* 0x0003e600081004ff */
[----:B------:R-:W-:Y:S04]  /*4b90*/  @UP3 UMOV UR31, UR4 ;  /* 0x00000004001f3c82 */ /* 0x000fe80008000000 */
[----:B------:R-:W-:Y:S04]  /*4ba0*/  @UP3 UMOV UR14, UR7 ;  /* 0x00000007000e3c82 */ /* 0x000fe80008000000 */
[----:B------:R-:W-:Y:S01]  /*4bb0*/  @UP3 UMOV UR13, UR5 ;  /* 0x00000005000d3c82 */ /* 0x000fe20008000000 */
[----:B------:R-:W-:Y:S05]  /*4bc0*/  BRA.U !UP0, `(.L_x_97) ;  /* 0x0000000108c07547 */ /* 0x000fea000b800000 */
[----:B------:R-:W-:Y:S02]  /*4bd0*/  UIMAD.WIDE.U32 UR10, UR13, UR51, URZ ;  /* 0x000000330d0a72a5 */ /* 0x000fe4000f8e00ff */
[----:B------:R-:W-:Y:S02]  /*4be0*/  UP2UR UR12, UPR, URZ, 0x4 ;  /* 0x00000004ff0c7883 */ /* 0x000fe40008000000 */
[----:B------:R-:W-:Y:S02]  /*4bf0*/  UISETP.NE.AND UP2, UPT, UR50, 0x1, UPT ;  /* 0x000000013200788c */ /* 0x000fe4000bf45270 */
[----:B------:R-:W-:Y:S02]  /*4c00*/  UIMAD.WIDE.U32 UR16, UR14, UR48, URZ ;  /* 0x000000300e1072a5 */ /* 0x000fe4000f8e00ff */
[----:B------:R-:W-:Y:S02]  /*4c10*/  USEL UR4, UR37, UR45, !UP2 ;  /* 0x0000002d25047287 */ /* 0x000fe4000d000000 */
[----:B------:R-:W-:Y:S02]  /*4c20*/  UISETP.NE.AND UP0, UPT, UR29, 0x1, UPT ;  /* 0x000000011d00788c */ /* 0x000fe4000bf05270 */
[----:B------:R-:W-:Y:S02]  /*4c30*/  UP2UR UR20, UPR, URZ, 0x2 ;  /* 0x00000002ff147883 */ /* 0x000fe40008000000 */
[----:B------:R-:W-:Y:S02]  /*4c40*/  UISETP.NE.AND UP1, UPT, UR21, 0x1, UPT ;  /* 0x000000011500788c */ /* 0x000fe4000bf25270 */
[----:B---3--:R-:W-:Y:S02]  /*4c50*/  UIMAD.WIDE.U32 UR18, UR4, UR22, URZ ;  /* 0x00000016041272a5 */ /* 0x008fe4000f8e00ff */
[----:B------:R-:W-:Y:S01]  /*4c60*/  USEL UR8, UR44, UR52, !UP0 ;  /* 0x000000342c087287 */ /* 0x000fe2000c000000 */
[----:B------:R-:W-:Y:S02]  /*4c70*/  UMOV UR5, UR11 ;  /* 0x0000000b00057c82 */ /* 0x000fe40008000000 */
[----:B------:R-:W-:Y:S02]  /*4c80*/  USHF.R.U32.HI UR7, URZ, UR56, UR5 ;  /* 0x00000038ff077299 */ /* 0x000fe40008011605 */
[----:B------:R-:W-:Y:S02]  /*4c90*/  UIMAD.WIDE.U32 UR24, UR8, UR22, URZ ;  /* 0x00000016081872a5 */ /* 0x000fe4000f8e00ff */
[----:B------:R-:W-:Y:S02]  /*4ca0*/  USEL UR7, UR13, UR7, !UP2 ;  /* 0x000000070d077287 */ /* 0x000fe4000d000000 */
[----:B------:R-:W-:Y:S02]  /*4cb0*/  UISETP.NE.AND UP2, UPT, UR12, URZ, UPT ;  /* 0x000000ff0c00728c */ /* 0x000fe4000bf45270 */
[----:B------:R-:W-:Y:S01]  /*4cc0*/  UIMAD.WIDE.U32 UR10, UR7, UR22, URZ ;  /* 0x00000016070a72a5 */ /* 0x000fe2000f8e00ff */
[----:B------:R-:W-:Y:S02]  /*4cd0*/  UMOV UR5, UR17 ;  /* 0x0000001100057c82 */ /* 0x000fe40008000000 */
[----:B------:R-:W-:Y:S03]  /*4ce0*/  USHF.R.U32.HI UR9, URZ, UR49, UR5 ;  /* 0x00000031ff097299 */ /* 0x000fe60008011605 */
[----:B------:R-:W-:Y:S02]  /*4cf0*/  UMOV UR5, UR19 ;  /* 0x0000001300057c82 */ /* 0x000fe40008000000 */
[----:B------:R-:W-:Y:S03]  /*4d00*/  @UP1 USHF.R.U32.HI UR4, URZ, UR23, UR5 ;  /* 0x00000017ff041299 */ /* 0x000fe60008011605 */
[----:B------:R-:W-:Y:S01]  /*4d10*/  UMOV UR5, UR25 ;  /* 0x0000001900057c82 */ /* 0x000fe20008000000 */
[----:B------:R-:W-:Y:S02]  /*4d20*/  UIMAD UR4, UR21, UR4, URZ ;  /* 0x00000004150472a4 */ /* 0x000fe4000f8e02ff */
[----:B------:R-:W-:Y:S02]  /*4d30*/  @UP1 USHF.R.U32.HI UR8, URZ, UR23, UR5 ;  /* 0x00000017ff081299 */ /* 0x000fe40008011605 */
[----:B------:R-:W-:Y:S02]  /*4d40*/  USEL UR5, UR14, UR9, !UP0 ;  /* 0x000000090e057287 */ /* 0x000fe4000c000000 */
[----:B------:R-:W-:Y:S02]  /*4d50*/  UIMAD UR9, UR21, UR8, URZ ;  /* 0x00000008150972a4 */ /* 0x000fe4000f8e02ff */
[----:B------:R-:W-:Y:S03]  /*4d60*/  UISETP.GE.AND UP0, UPT, UR7, UR4, UPT ;  /* 0x000000040700728c */ /* 0x000fe6000bf06270 */
[----:B------:R-:W-:Y:S01]  /*4d70*/  UMOV UR4, UR11 ;  /* 0x0000000b00047c82 */ /* 0x000fe20008000000 */
[----:B------:R-:W-:Y:S02]  /*4d80*/  UISETP.GE.OR UP0, UPT, UR5, UR9, UP0 ;  /* 0x000000090500728c */ /* 0x000fe40008706670 */
[----:B------:R-:W-:Y:S02]  /*4d90*/  USHF.R.U32.HI UR4, URZ, UR23, UR4 ;  /* 0x00000017ff047299 */ /* 0x000fe40008011604 */
[----:B------:R-:W-:Y:S02]  /*4da0*/  UIMAD.WIDE.U32 UR10, UR5, UR22, URZ ;  /* 0x00000016050a72a5 */ /* 0x000fe4000f8e00ff */
[----:B------:R-:W-:Y:S04]  /*4db0*/  USEL UR12, UR7, UR4, !UP1 ;  /* 0x00000004070c7287 */ /* 0x000fe8000c800000 */
[----:B------:R-:W-:Y:S01]  /*4dc0*/  UIADD3 UR9, UPT, UPT, -UR12, URZ, URZ ;  /* 0x000000ff0c097290 */ /* 0x000fe2000fffe1ff */
[----:B------:R-:W-:Y:S02]  /*4dd0*/  @!UP0 UMOV UR4, UR11 ;  /* 0x0000000b00048c82 */ /* 0x000fe40008000000 */
[----:B------:R-:W-:Y:S02]  /*4de0*/  @!UP0 USHF.R.U32.HI UR4, URZ, UR23, UR4 ;  /* 0x00000017ff048299 */ /* 0x000fe40008011604 */
[----:B------:R-:W-:Y:S02]  /*4df0*/  UIMAD UR9, UR21, UR9, UR7 ;  /* 0x00000009150972a4 */ /* 0x000fe4000f8e0207 */
[----:B------:R-:W-:Y:S02]  /*4e00*/  @!UP0 USEL UR4, UR5, UR4, !UP1 ;  /* 0x0000000405048287 */ /* 0x000fe4000c800000 */
[----:B------:R-:W-:Y:S02]  /*4e10*/  UISETP.NE.AND UP1, UPT, UR20, URZ, UPT ;  /* 0x000000ff1400728c */ /* 0x000fe4000bf25270 */
[----:B------:R-:W-:Y:S02]  /*4e20*/  @!UP0 UIMAD UR8, UR8, UR9, UR4 ;  /* 0x00000009080882a4 */ /* 0x000fe4000f8e0204 */
[----:B------:R-:W-:Y:S02]  /*4e30*/  @!UP0 UIADD3 UR10, UPT, UPT, UR12, -UR4, URZ ;  /* 0x800000040c0a8290 */ /* 0x000fe4000fffe0ff */
[----:B------:R-:W-:Y:S02]  /*4e40*/  UIADD3 UR9, UPT, UPT, -UR7, URZ, URZ ;  /* 0x000000ff07097290 */ /* 0x000fe4000fffe1ff */
[----:B------:R-:W-:Y:S02]  /*4e50*/  UIADD3 UR4, UPT, UPT, -UR5, URZ, URZ ;  /* 0x000000ff05047290 */ /* 0x000fe4000fffe1ff */
[----:B------:R-:W-:Y:S03]  /*4e60*/  @!UP0 UIMAD UR7, UR10, UR21, UR5 ;  /* 0x000000150a0782a4 */ /* 0x000fe6000f8e0205 */
[----:B------:R-:W-:Y:S01]  /*4e70*/  @!UP0 UMOV UR5, UR8 ;  /* 0x0000000800058c82 */ /* 0x000fe20008000000 */
[----:B------:R-:W-:Y:S02]  /*4e80*/  UIMAD UR8, UR29, UR4, UR14 ;  /* 0x000000041d0872a4 */ /* 0x000fe4000f8e020e */
[----:B------:R-:W-:Y:S02]  /*4e90*/  UIMAD UR4, UR50, UR9, UR13 ;  /* 0x00000009320472a4 */ /* 0x000fe4000f8e020d */
[----:B------:R-:W-:Y:S02]  /*4ea0*/  UIMAD UR14, UR5, UR29, UR8 ;  /* 0x0000001d050e72a4 */ /* 0x000fe4000f8e0208 */
[----:B------:R-:W-:Y:S11]  /*4eb0*/  UIMAD UR13, UR7, UR50, UR4 ;  /* 0x00000032070d72a4 */ /* 0x000ff6000f8e0204 */
[----:B------:R-:W-:Y:S01]  /*4ec0*/  @!UPT UIADD3 URZ, UPT, UPT, URZ, URZ, URZ ;  /* 0x000000fffffff290 */ /* 0x000fe2000fffe0ff */
.L_x_97:
[----:B------:R-:W4:Y:S01]  /*4ed0*/  @!UP4 LDCU.128 UR16, c[0x0][0xb10] ;  /* 0x00016200ff10c7ac */ /* 0x000f220008000c00 */
[----:B------:R-:W-:Y:S04]  /*4ee0*/  ISETP.NE.U32.AND P0, PT, RZ, UR42, PT ;  /* 0x0000002aff007c0c */ /* 0x000fe8000bf05070 */
[----:B------:R-:W-:Y:S01]  /*4ef0*/  ISETP.NE.AND.EX P0, PT, RZ, UR43, PT, P0 ;  /* 0x0000002bff007c0c */ /* 0x000fe2000bf05300 */
[----:B------:R-:W2:Y:S01]  /*4f00*/  @!UP4 LDCU UR5, c[0x0][0xb0c] ;  /* 0x00016180ff05c7ac */ /* 0x000ea20008000800 */
[----:B----4-:R-:W-:Y:S02]  /*4f10*/  UIMAD.WIDE.U32 UR8, UR14, UR16, URZ ;  /* 0x000000100e0872a5 */ /* 0x010fe4000f8e00ff */
[----:B------:R-:W-:Y:S05]  /*4f20*/  UIMAD.WIDE.U32 UR10, UR13, UR19, URZ ;  /* 0x000000130d0a72a5 */ /* 0x000fea000f8e00ff */
[----:B------:R-:W-:Y:S01]  /*4f30*/  @!UP4 UMOV UR4, UR9 ;  /* 0x000000090004cc82 */ /* 0x000fe20008000000 */
[----:B--2---:R-:W-:Y:S02]  /*4f40*/  @!UP4 UISETP.NE.AND UP0, UPT, UR5, 0x1, UPT ;  /* 0x000000010500c88c */ /* 0x004fe4000bf05270 */
[----:B------:R-:W-:Y:S01]  /*4f50*/  @!UP4 USHF.R.U32.HI UR4, URZ, UR17, UR4 ;  /* 0x00000011ff04c299 */ /* 0x000fe20008011604 */
[----:B------:R-:W-:Y:S03]  /*4f60*/  @!UP4 UMOV UR7, UR11 ;  /* 0x0000000b0007cc82 */ /* 0x000fe60008000000 */
[----:B------:R-:W-:Y:S02]  /*4f70*/  @!UP4 USEL UR8, UR14, UR4, !UP0 ;  /* 0x000000040e08c287 */ /* 0x000fe4000c000000 */
[----:B------:R-:W-:Y:S05]  /*4f80*/  @!UP4 UISETP.NE.AND UP0, UPT, UR18, 0x1, UPT ;  /* 0x000000011200c88c */ /* 0x000fea000bf05270 */
[----:B------:R-:W2:Y:S02]  /*4f90*/  @!UP4 LDCU UR4, c[0x0][0xb20] ;  /* 0x00016400ff04c7ac */ /* 0x000ea40008000800 */
[----:B--2---:R-:W-:Y:S04]  /*4fa0*/  @!UP4 USHF.R.U32.HI UR7, URZ, UR4, UR7 ;  /* 0x00000004ff07c299 */ /* 0x004fe80008011607 */
[----:B------:R-:W-:Y:S04]  /*4fb0*/  @!UP4 USEL UR7, UR13, UR7, !UP0 ;  /* 0x000000070d07c287 */ /* 0x000fe8000c000000 */
[----:B------:R-:W-:Y:S02]  /*4fc0*/  @!UP4 UIADD3 UR4, UPT, UPT, -UR8, UR7, URZ ;  /* 0x000000070804c290 */ /* 0x000fe4000fffe1ff */
[----:B------:R-:W-:Y:S02]  /*4fd0*/  @!UP4 UIADD3 UR7, UPT, UPT, UR8, -UR7, URZ ;  /* 0x800000070807c290 */ /* 0x000fe4000fffe0ff */
[----:B------:R-:W-:Y:S02]  /*4fe0*/  @!UP4 UIMAD UR14, UR4, UR5, UR14 ;  /* 0x00000005040ec2a4 */ /* 0x000fe4000f8e020e */
[----:B------:R-:W-:Y:S01]  /*4ff0*/  @!UP4 UIMAD UR13, UR7, UR18, UR13 ;  /* 0x00000012070dc2a4 */ /* 0x000fe2000f8e020d */
[----:B------:R-:W-:Y:S11]  /*5000*/  BRA.U UP1, `(.L_x_98) ;  /* 0x0000000101107547 */ /* 0x000ff6000b800000 */
[----:B------:R-:W-:Y:S04]  /*5010*/  MOV R2, UR53 ;  /* 0x0000003500027c02 */ /* 0x000fe80008000f00 */
[----:B------:R-:W-:Y:S04]  /*5020*/  SHF.L.U32 R2, R2, 0x1f, RZ ;  /* 0x0000001f02027819 */ /* 0x000fe800000006ff */
[----:B------:R-:W2:Y:S02]  /*5030*/  SYNCS.PHASECHK.TRANS64.TRYWAIT P1, [UR6+0x118], R2 ;  /* 0x00011802ff0075a7 */ /* 0x000ea40008021106 */
[----:B--2---:R-:W-:Y:S05]  /*5040*/  @!P1 BRA `(.L_x_99) ;  /* 0x00000088008c9947 */ /* 0x004fea0003800000 */
.L_x_98:
[----:B------:R-:W-:Y:S05]  /*5050*/  BRA.U !UP6, `(.L_x_100) ;  /* 0x000000010e407547 */ /* 0x000fea000b800000 */
[----:B------:R-:W-:Y:S01]  /*5060*/  UPLOP3.LUT UP2, UPT, UPT, UPT, UP5, 0x80, 0x8 ;  /* 0x000000000008789c */ /* 0x000fe20003f4f050 */
[----:B-1----:R-:W-:Y:S01]  /*5070*/  IMAD.MOV.U32 R0, RZ, RZ, 0x1 ;  /* 0x00000001ff007424 */ /* 0x002fe200078e00ff */
[----:B------:R-:W1:Y:S04]  /*5080*/  LDCU.64 UR8, c[0x0][0x358] ;  /* 0x00006b00ff0877ac */ /* 0x000e680008000a00 */
[----:B------:R-:W-:Y:S05]  /*5090*/  PLOP3.LUT P1, PT, PT, PT, UP2, 0x80, 0x8 ;  /* 0x000000000008781c */ /* 0x000fea0003f2f028 */
[----:B------:R-:W2:Y:S01]  /*50a0*/  @UP2 LDCU.64 UR4, c[0x0][0x888] ;  /* 0x00011100ff0427ac */ /* 0x000ea20008000a00 */
[----:B------:R-:W-:Y:S04]  /*50b0*/  @UP2 UIMAD UR7, UR36, UR42, URZ ;  /* 0x0000002a240722a4 */ /* 0x000fe8000f8e02ff */
[----:B--2---:R-:W-:Y:S06]  /*50c0*/  @UP2 UIMAD.WIDE UR4, UR7, 0x4, UR4 ;  /* 0x00000004070428a5 */ /* 0x004fec000f8e0204 */
[----:B------:R-:W-:Y:S02]  /*50d0*/  IMAD.U32 R2, RZ, RZ, UR4 ;  /* 0x00000004ff027e24 */ /* 0x000fe4000f8e00ff */
[----:B------:R-:W-:Y:S03]  /*50e0*/  IMAD.U32 R3, RZ, RZ, UR5 ;  /* 0x00000005ff037e24 */ /* 0x000fe6000f8e00ff */
[----:B------:R-:W2:Y:S02]  /*50f0*/  @!UP2 LDCU UR4, c[0x0][0x880] ;  /* 0x00011000ff04a7ac */ /* 0x000ea40008000800 */
[----:B-1---5:R1:W5:Y:S02]  /*5100*/  @P1 LDG.E R249, desc[UR8][R2.64] ;  /* 0x0000000802f91981 */ /* 0x022364000c1e1900 */
[----:B-1----:R-:W-:Y:S05]  /*5110*/  HFMA2 R2, -RZ, RZ, 0, 5.9604644775390625e-08 ;  /* 0x00000001ff027431 */ /* 0x002fea00000001ff */
[----:B------:R-:W-:Y:S04]  /*5120*/  @P1 PRMT R4, R2, 0x7610, R4 ;  /* 0x0000761002041816 */ /* 0x000fe80000000004 */
[----:B------:R-:W-:Y:S05]  /*5130*/  @!P1 PRMT R4, R0, 0x7610, R4 ;  /* 0x0000761000049816 */ /* 0x000fea0000000004 */
[----:B------:R4:W-:Y:S02]  /*5140*/  STL.S16 [R1+0x190], R4 ;  /* 0x0001900401007387 */ /* 0x0009e40000100600 */
[----:B--2-4-:R-:W-:Y:S07]  /*5150*/  @!P1 MOV R249, UR4 ;  /* 0x0000000400f99c02 */ /* 0x014fee0008000f00 */
.L_x_100:
[----:B-----5:R-:W-:Y:S01]  /*5160*/  @!P0 FSETP.EQ.AND P1, PT, R249, RZ, PT ;  /* 0x000000fff900820b */ /* 0x020fe20003f22000 */
[----:B------:R-:W-:Y:S01]  /*5170*/  @!UPT UIADD3 URZ, UPT, UPT, URZ, URZ, URZ ;  /* 0x000000fffffff290 */ /* 0x000fe2000fffe0ff */
[----:B------:R-:W-:Y:S11]  /*5180*/  @!P0 BRA `(.L_x_101) ;  /* 0x00000000001c8947 */ /* 0x000ff60003800000 */
[----:B------:R-:W-:Y:S01]  /*5190*/  PLOP3.LUT P1, PT, PT, PT, UP2, 0x80, 0x8 ;  /* 0x000000000008781c */ /* 0x000fe20003f2f028 */
[----:B-1----:R-:W2:Y:S03]  /*51a0*/  LDL R0, [R1+0x190] ;  /* 0x0001900001007983 */ /* 0x002ea60000100800 */
[----:B------:R-:W-:Y:S02]  /*51b0*/  PLOP3.LUT P1, PT, P1, PT, PT, 0x8, 0x80 ;  /* 0x000000000080781c */ /* 0x000fe40000f2e170 */
[----:B--2---:R-:W-:Y:S11]  /*51c0*/  LOP3.LUT P0, RZ, R0, 0xff, RZ, 0xc0, !PT ;  /* 0x000000ff00ff7812 */ /* 0x004ff6000780c0ff */
[----:B------:R-:W-:Y:S02]  /*51d0*/  @!UPT UIADD3 URZ, UPT, UPT, URZ, URZ, URZ ;  /* 0x000000fffffff290 */ /* 0x000fe4000fffe0ff */
[----:B------:R-:W-:Y:S11]  /*51e0*/  @P0 FSETP.EQ.AND P1, PT, R249, RZ, PT ;  /* 0x000000fff900020b */ /* 0x000ff60003f22000 */
[----:B------:R-:W-:Y:S02]  /*51f0*/  @!UPT UIADD3 URZ, UPT, UPT, URZ, URZ, URZ ;  /* 0x000000fffffff290 */ /* 0x000fe4000fffe0ff */
.L_x_101:
[----:B------:R-:W-:Y:S01]  /*5200*/  ULEA UR5, UR30, UR6, 0x3 ;  /* 0x000000061e057291 */ /* 0x000fe2000f8e18ff */
[----:B-1----:R-:W-:Y:S02]  /*5210*/  SHF.L.U32 R0, R11, 0x1f, RZ ;  /* 0x0000001f0b007819 */ /* 0x002fe400000006ff */
[----:B------:R-:W-:Y:S01]  /*5220*/  ELECT P0, URZ, PT ;  /* 0x0000000000ff782f */ /* 0x000fe20003800000 */
[----:B------:R-:W-:Y:S05]  /*5230*/  VIADD R10, R10, 0x1 ;  /* 0x000000010a0a7836 */ /* 0x000fea0000000000 */
[----:B------:R-:W1:Y:S02]  /*5240*/  SYNCS.PHASECHK.TRANS64.TRYWAIT P2, [UR5+0x100], R0 ;  /* 0x00010000ff0075a7 */ /* 0x000e640008041105 */
[----:B-1----:R-:W-:Y:S05]  /*5250*/  @!P2 BRA `(.L_x_102) ;  /* 0x000000880020a947 */ /* 0x002fea0003800000 */
.L_x_187:
[----:B------:R-:W-:Y:S01]  /*5260*/  UIADD3 UR33, UPT, UPT, UR5, 0xf0, URZ ;  /* 0x000000f005217890 */ /* 0x000fe2000fffe0ff */
[----:B------:R-:W-:Y:S01]  /*5270*/  PLOP3.LUT P0, PT, P1, P0, PT, 0xf2, 0x2f ;  /* 0x00000000002f781c */ /* 0x000fe20000f01e72 */
[----:B------:R-:W-:Y:S01]  /*5280*/  UMOV UR40, 0x0 ;  /* 0x0000000000287882 */ /* 0x000fe20000000000 */
[----:B------:R-:W-:Y:S01]  /*5290*/  UMOV UR41, 0x10000000 ;  /* 0x1000000000297882 */ /* 0x000fe20000000000 */
[----:B------:R-:W-:Y:S01]  /*52a0*/  UMOV UR12, UR36 ;  /* 0x00000024000c7c82 */ /* 0x000fe20008000000 */
[----:B------:R-:W-:Y:S01]  /*52b0*/  UMOV UR20, UR36 ;  /* 0x0000002400147c82 */ /* 0x000fe20008000000 */
[----:B------:R-:W-:Y:S01]  /*52c0*/  UMOV UR28, UR36 ;  /* 0x00000024001c7c82 */ /* 0x000fe20008000000 */
[----:B------:R-:W-:Y:S01]  /*52d0*/  UMOV UR9, UR33 ;  /* 0x0000002100097c82 */ /* 0x000fe20008000000 */
[----:B------:R-:W-:Y:S01]  /*52e0*/  UMOV UR17, UR33 ;  /* 0x0000002100117c82 */ /* 0x000fe20008000000 */
[----:B------:R-:W-:Y:S01]  /*52f0*/  UMOV UR25, UR33 ;  /* 0x0000002100197c82 */ /* 0x000fe20008000000 */
[C---:B------:R-:W-:Y:S04]  /*5300*/  ISETP.NE.AND P1, PT, R10.reuse, 0x2, PT ;  /* 0x000000020a00780c */ /* 0x040fe80003f25270 */
[----:B------:R-:W-:Y:S01]  /*5310*/  VOTEU.ALL UP0, P0 ;  /* 0x0000000000ff7886 */ /* 0x000fe20000000000 */
[----:B-1----:R-:W-:Y:S02]  /*5320*/  SEL R0, RZ, 0x1, P1 ;  /* 0x00000001ff007807 */ /* 0x002fe40000800000 */
[----:B------:R-:W-:Y:S02]  /*5330*/  SEL R10, R10, RZ, P1 ;  /* 0x000000ff0a0a7207 */ /* 0x000fe40000800000 */
[----:B------:R-:W-:Y:S01]  /*5340*/  @!UP0 UIADD3 UR38, UP1, UPT, UR54, 0x580, URZ ;  /* 0x0000058036268890 */ /* 0x000fe2000ff3e0ff */
[----:B------:R-:W-:Y:S01]  /*5350*/  LOP3.LUT R9, R9, R0, RZ, 0x3c, !PT ;  /* 0x0000000009097212 */ /* 0x000fe200078e3cff */
[----:B------:R-:W-:Y:S02]  /*5360*/  @!UP0 UIMAD UR4, UR30, 0xe000, UR6 ;  /* 0x0000e0001e0488a4 */ /* 0x000fe4000f8e0206 */
[----:B------:R-:W-:Y:S02]  /*5370*/  @!UP0 UIADD3.X UR39, UPT, UPT, URZ, UR55, URZ, UP1, !UPT ;  /* 0x00000037ff278290 */ /* 0x000fe40008ffe4ff */
[----:B------:R-:W-:Y:S02]  /*5380*/  @!UP0 USHF.L.U32 UR35, UR46, 0x7, URZ ;  /* 0x000000072e238899 */ /* 0x000fe400080006ff */
[----:B------:R-:W-:Y:S02]  /*5390*/  @!UP0 UIMAD UR34, UR47, 0xe0, URZ ;  /* 0x000000e02f2288a4 */ /* 0x000fe4000f8e02ff */
[----:B------:R-:W-:Y:S01]  /*53a0*/  @!UP0 UIADD3 UR32, UPT, UPT, UR4, 0x200, URZ ;  /* 0x0000020004208890 */ /* 0x000fe2000fffe0ff */
[----:B------:R-:W-:Y:S01]  /*53b0*/  VOTEU.ALL UP1, P0 ;  /* 0x0000000000ff7886 */ /* 0x000fe20000020000 */
[----:B------:R-:W-:Y:S02]  /*53c0*/  @!UP0 UIADD3 UR10, UPT, UPT, UR34, 0x20, URZ ;  /* 0x00000020220a8890 */ /* 0x000fe4000fffe0ff */
[----:B------:R-:W-:Y:S01]  /*53d0*/  @!UP0 UIADD3 UR8, UPT, UPT, UR4, 0x2200, URZ ;  /* 0x0000220004088890 */ /* 0x000fe2000fffe0ff */
[----:B------:R-:W-:Y:S01]  /*53e0*/  UMOV UR11, UR35 ;  /* 0x00000023000b7c82 */ /* 0x000fe20008000000 */
[----:B------:R-:W-:Y:S03]  /*53f0*/  @!UP0 UIADD3 UR18, UPT, UPT, UR34, 0x40, URZ ;  /* 0x0000004022128890 */ /* 0x000fe6000fffe0ff */
[----:B------:R1:W-:Y:S01]  /*5400*/  @!UP1 UTMALDG.3D [UR32], [UR38], desc[UR40] ;  /* 0x00002820260095b4 */ /* 0x0003e20008011000 */
[----:B------:R-:W-:Y:S01]  /*5410*/  VOTEU.ALL UP1, P0 ;  /* 0x0000000000ff7886 */ /* 0x000fe20000020000 */
[----:B------:R-:W-:Y:S01]  /*5420*/  @!UP0 UIADD3 UR16, UPT, UPT, UR4, 0x4200, URZ ;  /* 0x0000420004108890 */ /* 0x000fe2000fffe0ff */
[----:B------:R-:W-:Y:S01]  /*5430*/  UMOV UR19, UR35 ;  /* 0x0000002300137c82 */ /* 0x000fe20008000000 */
[----:B------:R-:W-:Y:S02]  /*5440*/  @!UP0 UIADD3 UR26, UPT, UPT, UR34, 0x60, URZ ;  /* 0x00000060221a8890 */ /* 0x000fe4000fffe0ff */
[----:B------:R-:W-:Y:S01]  /*5450*/  @!UP0 UIADD3 UR24, UPT, UPT, UR4, 0x6200, URZ ;  /* 0x0000620004188890 */ /* 0x000fe2000fffe0ff */
[----:B------:R2:W-:Y:S01]  /*5460*/  @!UP1 UTMALDG.3D [UR8], [UR38], desc[UR40] ;  /* 0x00002808260095b4 */ /* 0x0005e20008011000 */
[----:B------:R-:W-:Y:S01]  /*5470*/  VOTEU.ALL UP1, P0 ;  /* 0x0000000000ff7886 */ /* 0x000fe20000020000 */
[----:B------:R-:W-:Y:S01]  /*5480*/  UMOV UR27, UR35 ;  /* 0x00000023001b7c82 */ /* 0x000fe20008000000 */
[----:B------:R-:W-:Y:S02]  /*5490*/  UIADD3 UR47, UPT, UPT, UR13, UR61, URZ ;  /* 0x0000003d0d2f7290 */ /* 0x000fe4000fffe0ff */
[----:B------:R-:W-:Y:S01]  /*54a0*/  UIADD3 UR46, UPT, UPT, UR14, UR60, URZ ;  /* 0x0000003c0e2e7290 */ /* 0x000fe2000fffe0ff */
[----:B------:R4:W-:Y:S01]  /*54b0*/  @!UP1 UTMALDG.3D [UR16], [UR38], desc[UR40] ;  /* 0x00002810260095b4 */ /* 0x0009e20008011000 */
[----:B------:R-:W-:Y:S05]  /*54c0*/  VOTEU.ALL UP1, P0 ;  /* 0x0000000000ff7886 */ /* 0x000fea0000020000 */
[----:B------:R-:W-:Y:S01]  /*54d0*/  @!UP1 UTMALDG.3D [UR24], [UR38], desc[UR40] ;  /* 0x00002818260095b4 */ /* 0x000fe20008011000 */
[----:B------:R-:W-:Y:S01]  /*54e0*/  VOTEU.ALL UP1, P0 ;  /* 0x0000000000ff7886 */ /* 0x000fe20000020000 */
[----:B-1----:R-:W-:Y:S01]  /*54f0*/  UMOV UR36, UR31 ;  /* 0x0000001f00247c82 */ /* 0x002fe20008000000 */
[----:B--2---:R-:W-:Y:S02]  /*5500*/  @!UP0 UIADD3 UR10, UPT, UPT, UR34, 0x80, URZ ;  /* 0x00000080220a8890 */ /* 0x004fe4000fffe0ff */
[----:B------:R-:W-:Y:S02]  /*5510*/  @!UP0 UIADD3 UR8, UPT, UPT, UR4, 0x8200, URZ ;  /* 0x0000820004088890 */ /* 0x000fe4000fffe0ff */
[----:B----4-:R-:W-:Y:S02]  /*5520*/  @!UP0 UIADD3 UR18, UPT, UPT, UR34, 0xa0, URZ ;  /* 0x000000a022128890 */ /* 0x010fe4000fffe0ff */
[----:B------:R-:W-:Y:S05]  /*5530*/  @!UP0 UIADD3 UR16, UPT, UPT, UR4, 0xa200, URZ ;  /* 0x0000a20004108890 */ /* 0x000fea000fffe0ff */
[----:B------:R1:W-:Y:S01]  /*5540*/  @!UP1 UTMALDG.3D [UR8], [UR38], desc[UR40] ;  /* 0x00002808260095b4 */ /* 0x0003e20008011000 */
[----:B------:R-:W-:Y:S02]  /*5550*/  UPLOP3.LUT UP1, UPT, UPT, UPT, UPT, 0x80, 0x8 ;  /* 0x000000000008789c */ /* 0x000fe40003f2f070 */
[----:B-1----:R-:W-:Y:S02]  /*5560*/  @!UP0 UIADD3 UR10, UPT, UPT, UR34, 0xc0, URZ ;  /* 0x000000c0220a8890 */ /* 0x002fe4000fffe0ff */
[----:B------:R-:W-:Y:S01]  /*5570*/  @!UP0 UIADD3 UR8, UPT, UPT, UR4, 0xc200, URZ ;  /* 0x0000c20004088890 */ /* 0x000fe2000fffe0ff */
[----:B------:R-:W-:Y:S01]  /*5580*/  VOTEU.ALL UP0, P0 ;  /* 0x0000000000ff7886 */ /* 0x000fe20000000000 */
[----:B------:R-:W-:Y:S04]  /*5590*/  UIADD3 UR4, UPT, UPT, UR30, 0x1, URZ ;  /* 0x000000011e047890 */ /* 0x000fe8000fffe0ff */
[----:B------:R1:W-:Y:S01]  /*55a0*/  @!UP0 UTMALDG.3D [UR16], [UR38], desc[UR40] ;  /* 0x00002810260085b4 */ /* 0x0003e20008011000 */
[----:B------:R-:W-:Y:S04]  /*55b0*/  UISETP.NE.AND UP0, UPT, UR4, 0x2, UPT ;  /* 0x000000020400788c */ /* 0x000fe8000bf05270 */
[----:B------:R-:W-:Y:S02]  /*55c0*/  USEL UR7, URZ, 0x1, UP0 ;  /* 0x00000001ff077887 */ /* 0x000fe40008000000 */
[----:B------:R-:W-:Y:S02]  /*55d0*/  USEL UR30, UR4, URZ, UP0 ;  /* 0x000000ff041e7287 */ /* 0x000fe40008000000 */
[----:B------:R-:W-:Y:S01]  /*55e0*/  VOTEU.ALL UP0, P0 ;  /* 0x0000000000ff7886 */ /* 0x000fe20000000000 */
[----:B------:R-:W-:Y:S01]  /*55f0*/  UPRMT UR4, UR15, 0x654, UR33 ;  /* 0x000006540f047896 */ /* 0x000fe20008000021 */
[----:B------:R-:W-:Y:S03]  /*5600*/  LOP3.LUT R11, R11, UR7, RZ, 0x3c, !PT ;  /* 0x000000070b0b7c12 */ /* 0x000fe6000f8e3cff */
[----:B------:R1:W-:Y:S01]  /*5610*/  @!UP0 UTMALDG.3D [UR8], [UR38], desc[UR40] ;  /* 0x00002808260085b4 */ /* 0x0003e20008011000 */
[----:B------:R1:W-:Y:S04]  /*5620*/  @!P0 SYNCS.ARRIVE.TRANS64.RED.A0TR RZ, [UR5+0xf0], R8 ;  /* 0x0000f008ffff89a7 */ /* 0x0003e80008300405 */
[----:B------:R-:W-:Y:S01]  /*5630*/  SYNCS.ARRIVE.TRANS64.RED.A1T0 RZ, [UR4], RZ ;  /* 0x000000ffffff79a7 */ /* 0x000fe20008100404 */
[----:B------:R-:W-:Y:S05]  /*5640*/  BRA.U UP3, `(.L_x_103) ;  /* 0xfffffff103e47547 */ /* 0x000fea000b83ffff */
[----:B------:R-:W-:Y:S01]  /*5650*/  UIADD3 UR6, UPT, UPT, UR6, 0x100, URZ ;  /* 0x0000010006067890 */ /* 0x000fe2000fffe0ff */
[----:B------:R-:W-:-:S03]  /*5660*/  SHF.L.U32 R2, R11, 0x1f, RZ ;  /* 0x0000001f0b027819 */ /* 0x000fc600000006ff */
[----:B------:R-:W-:-:S09]  /*5670*/  ULEA UR4, UR30, UR6, 0x3 ;  /* 0x000000061e047291 */ /* 0x000fd2000f8e18ff */
[----:B------:R-:W2:Y:S02]  /*5680*/  SYNCS.PHASECHK.TRANS64.TRYWAIT P0, [UR4], R2 ;  /* 0x00000002ff0075a7 */ /* 0x000ea40008001104 */
[----:B--2---:R-:W-:Y:S05]  /*5690*/  @!P0 BRA `(.L_x_104) ;  /* 0x0000008400288947 */ /* 0x004fea0003800000 */
.L_x_189:
[----:B------:R-:W-:-:S04]  /*56a0*/  UIADD3 UR4, UPT, UPT, UR30, 0x1, URZ ;  /* 0x000000011e047890 */ /* 0x000fc8000fffe0ff */
[----:B------:R-:W-:-:S04]  /*56b0*/  UISETP.NE.AND UP0, UPT, UR4, 0x2, UPT ;  /* 0x000000020400788c */ /* 0x000fc8000bf05270 */
[----:B------:R-:W-:Y:S02]  /*56c0*/  USEL UR5, URZ, 0x1, UP0 ;  /* 0x00000001ff057887 */ /* 0x000fe40008000000 */
[----:B------:R-:W-:-:S04]  /*56d0*/  USEL UR4, UR4, URZ, UP0 ;  /* 0x000000ff04047287 */ /* 0x000fc80008000000 */
[----:B------:R-:W-:Y:S01]  /*56e0*/  ULEA UR4, UR4, UR6, 0x3 ;  /* 0x0000000604047291 */ /* 0x000fe2000f8e18ff */
[----:B--2---:R-:W-:-:S04]  /*56f0*/  LOP3.LUT R2, R11, UR5, RZ, 0x3c, !PT ;  /* 0x000000050b027c12 */ /* 0x004fc8000f8e3cff */
[----:B------:R-:W-:Y:S01]  /*5700*/  SHF.L.U32 R2, R2, 0x1f, RZ ;  /* 0x0000001f02027819 */ /* 0x000fe200000006ff */
[----:B------:R-:W-:-:S07]  /*5710*/  IMAD.U32 R0, RZ, RZ, UR4 ;  /* 0x00000004ff007e24 */ /* 0x000fce000f8e00ff */
.L_x_105:
[----:B--2---:R2:W4:Y:S02]  /*5720*/  SYNCS.PHASECHK.TRANS64.TRYWAIT P0, [R0+URZ], R2 ;  /* 0x00000002000075a7 */ /* 0x00452400080011ff */
[----:B----4-:R-:W-:Y:S05]  /*5730*/  @!P0 NANOSLEEP.SYNCS 0x989680 ;  /* 0x009896800000895d */ /* 0x010fea0003900000 */
[----:B------:R-:W4:Y:S02]  /*5740*/  @!P0 SYNCS.PHASECHK.TRANS64 P0, [R0+URZ], R2 ;  /* 0x00000002000085a7 */ /* 0x000f2400080010ff */
[----:B-1-34-:R-:W-:Y:S05]  /*5750*/  @P0 EXIT ;  /* 0x000000000000094d */ /* 0x01afea0003800000 */
[----:B------:R-:W-:Y:S05]  /*5760*/  BRA `(.L_x_105) ;  /* 0xfffffffc00ec7947 */ /* 0x000fea000383ffff */
.L_x_95:
[----:B------:R-:W-:-:S06]  /*5770*/  UISETP.GE.AND UP0, UPT, UR14, 0x4, UPT ;  /* 0x000000040e00788c */ /* 0x000fcc000bf06270 */
[----:B------:R-:W-:-:S13]  /*5780*/  PLOP3.LUT P0, PT, PT, PT, UP0, 0x80, 0x8 ;  /* 0x000000000008781c */ /* 0x000fda0003f0f008 */
[----:B------:R-:W-:Y:S05]  /*5790*/  @!P0 EXIT ;  /* 0x000000000000894d */ /* 0x000fea0003800000 */
[----:B------:R-:W-:Y:S01]  /*57a0*/  BAR.SYNC.DEFER_BLOCKING 0x6, 0xa0 ;  /* 0x0182800000007b1d */ /* 0x000fe20000010000 */
[----:B------:R-:W-:-:S05]  /*57b0*/  IMAD.U32 R2, R4, 0x10000, RZ ;  /* 0x0001000004027824 */ /* 0x000fca00078e00ff */
[----:B------:R-:W-:Y:S01]  /*57c0*/  UMOV UR4, 0x400 ;  /* 0x0000040000047882 */ /* 0x000fe20000000000 */
[----:B------:R-:W-:Y:S01]  /*57d0*/  LOP3.LUT R2, R2, 0x600000, RZ, 0xc0, !PT ;  /* 0x0060000002027812 */ /* 0x000fe200078ec0ff */
[----:B------:R-:W-:Y:S01]  /*57e0*/  ULEA UR4, UR15, UR4, 0x18 ;  /* 0x000000040f047291 */ /* 0x000fe2000f8ec0ff */
[----:B------:R-:W1:Y:S01]  /*57f0*/  LDCU UR41, c[0x0][0xb0c] ;  /* 0x00016180ff2977ac */ /* 0x000e620008000800 */
[----:B------:R-:W2:Y:S01]  /*5800*/  LDCU UR40, c[0x0][0xb30] ;  /* 0x00016600ff2877ac */ /* 0x000ea20008000800 */
[----:B------:R-:W3:Y:S01]  /*5810*/  LDCU.64 UR62, c[0x0][0x888] ;  /* 0x00011100ff3e77ac */ /* 0x000ee20008000a00 */
[----:B------:R-:W4:Y:S05]  /*5820*/  LDCU.64 UR42, c[0x0][0xb28] ;  /* 0x00016500ff2a77ac */ /* 0x000f2a0008000a00 */
[----:B------:R-:W1:Y:S01]  /*5830*/  LDS R0, [UR4+0x1b0] ;  /* 0x0001b004ff007984 */ /* 0x000e620008000800 */
[----:B------:R-:W1:Y:S01]  /*5840*/  LDCU.128 UR56, c[0x0][0xb10] ;  /* 0x00016200ff3877ac */ /* 0x000e620008000c00 */
[----:B------:R-:W-:Y:S01]  /*5850*/  UMOV UR53, 0x1 ;  /* 0x0000000100357882 */ /* 0x000fe20000000000 */
[----:B------:R-:W-:Y:S01]  /*5860*/  UMOV UR45, URZ ;  /* 0x000000ff002d7c82 */ /* 0x000fe20008000000 */
[----:B------:R-:W-:Y:S01]  /*5870*/  UMOV UR52, URZ ;  /* 0x000000ff00347c82 */ /* 0x000fe20008000000 */
[----:B------:R-:W-:Y:S01]  /*5880*/  UMOV UR18, URZ ;  /* 0x000000ff00127c82 */ /* 0x000fe20008000000 */
[----:B------:R-:W-:Y:S01]  /*5890*/  UMOV UR51, URZ ;  /* 0x000000ff00337c82 */ /* 0x000fe20008000000 */
[----:B------:R-:W-:Y:S01]  /*58a0*/  UMOV UR44, URZ ;  /* 0x000000ff002c7c82 */ /* 0x000fe20008000000 */
[----:B------:R-:W-:Y:S01]  /*58b0*/  UMOV UR50, URZ ;  /* 0x000000ff00327c82 */ /* 0x000fe20008000000 */
[----:B------:R-:W-:Y:S01]  /*58c0*/  UMOV UR49, URZ ;  /* 0x000000ff00317c82 */ /* 0x000fe20008000000 */
[----:B-1234-:R-:W-:-:S07]  /*58d0*/  IADD3 R2, PT, PT, R0, R2, RZ ;  /* 0x0000000200027210 */ /* 0x01efce0007ffe0ff */
.L_x_131:
[----:B-1----:R-:W1:Y:S01]  /*58e0*/  S2UR UR4, SR_CgaCtaId ;  /* 0x00000000000479c3 */ /* 0x002e620000008800 */
[----:B------:R-:W-:Y:S01]  /*58f0*/  UMOV UR5, 0x400 ;  /* 0x0000040000057882 */ /* 0x000fe20000000000 */
[----:B------:R-:W-:Y:S04]  /*5900*/  MOV R3, UR51 ;  /* 0x0000003300037c02 */ /* 0x000fe80008000f00 */
[----:B------:R-:W-:Y:S01]  /*5910*/  SHF.L.U32 R3, R3, 0x1f, RZ ;  /* 0x0000001f03037819 */ /* 0x000fe200000006ff */
[----:B-1----:R-:W-:Y:S04]  /*5920*/  ULEA UR39, UR4, UR5, 0x18 ;  /* 0x0000000504277291 */ /* 0x002fe8000f8ec0ff */
[----:B------:R-:W-:Y:S09]  /*5930*/  ULEA UR4, UR18, UR39, 0x3 ;  /* 0x0000002712047291 */ /* 0x000ff2000f8e18ff */
[----:B------:R-:W1:Y:S02]  /*5940*/  SYNCS.PHASECHK.TRANS64.TRYWAIT P0, [UR4+0x120], R3 ;  /* 0x00012003ff0075a7 */ /* 0x000e640008001104 */
[----:B-12--5:R-:W-:Y:S05]  /*5950*/  @!P0 BRA `(.L_x_106) ;  /* 0x0000008000908947 */ /* 0x026fea0003800000 */
.L_x_191:
[----:B------:R-:W-:Y:S02]  /*5960*/  ULEA UR5, UR18, UR39, 0x4 ;  /* 0x0000002712057291 */ /* 0x000fe4000f8e20ff */
[----:B------:R-:W-:Y:S01]  /*5970*/  UIADD3 UR4, UPT, UPT, UR4, 0x130, URZ ;  /* 0x0000013004047890 */ /* 0x000fe2000fffe0ff */
[----:B------:R-:W2:Y:S03]  /*5980*/  LDCU UR10, c[0x0][0xb24] ;  /* 0x00016480ff0a77ac */ /* 0x000ea60008000800 */
[----:B------:R-:W-:Y:S03]  /*5990*/  UPRMT UR4, URZ, 0x654, UR4 ;  /* 0x00000654ff047896 */ /* 0x000fe60008000004 */
[----:B------:R-:W3:Y:S01]  /*59a0*/  LDS.128 R4, [UR5+0x190] ;  /* 0x00019005ff047984 */ /* 0x000ee20008000c00 */
[----:B------:R-:W-:Y:S01]  /*59b0*/  @!PT LDS RZ, [RZ] ;  /* 0x00000000fffff984 */ /* 0x000fe20000000800 */
[----:B------:R-:W-:Y:S01]  /*59c0*/  @!PT LDS RZ, [RZ] ;  /* 0x00000000fffff984 */ /* 0x000fe20000000800 */
[----:B------:R-:W-:Y:S01]  /*59d0*/  @!PT LDS RZ, [RZ] ;  /* 0x00000000fffff984 */ /* 0x000fe20000000800 */
[----:B------:R-:W-:Y:S01]  /*59e0*/  @!PT LDS RZ, [RZ] ;  /* 0x00000000fffff984 */ /* 0x000fe20000000800 */
[----:B------:R4:W-:Y:S07]  /*59f0*/  MEMBAR.ALL.CTA ;  /* 0x0000000000007992 */ /* 0x0009ee0000008000 */
[----:B----4-:R-:W4:Y:S02]  /*5a00*/  FENCE.VIEW.ASYNC.S ;  /* 0x00000000000073c6 */ /* 0x010f240000000000 */
[----:B----4-:R-:W-:Y:S01]  /*5a10*/  SYNCS.ARRIVE.TRANS64.RED.A1T0 RZ, [UR4], RZ ;  /* 0x000000ffffff79a7 */ /* 0x010fe20008100404 */
[----:B---3--:R-:W-:Y:S11]  /*5a20*/  LOP3.LUT P0, RZ, R6, 0x1, RZ, 0xc0, !PT ;  /* 0x0000000106ff7812 */ /* 0x008ff6000780c0ff */
[----:B------:R-:W-:Y:S02]  /*5a30*/  @!UPT UIADD3 URZ, UPT, UPT, URZ, URZ, URZ ;  /* 0x000000fffffff290 */ /* 0x000fe4000fffe0ff */
[----:B------:R-:W-:Y:S01]  /*5a40*/  VOTEU.ANY UP0, P0 ;  /* 0x0000000000ff7886 */ /* 0x000fe20000000100 */
[----:B------:R-:W-:Y:S01]  /*5a50*/  PLOP3.LUT P3, PT, PT, PT, UP0, 0x80, 0x8 ;  /* 0x000000000008781c */ /* 0x000fe20003f6f008 */
[----:B------:R-:W-:Y:S01]  /*5a60*/  UP2UR UR54, UPR, URZ, 0x1 ;  /* 0x00000001ff367883 */ /* 0x000fe20008000000 */
[----:B------:R-:W-:Y:S02]  /*5a70*/  PLOP3.LUT P1, PT, PT, PT, UP0, 0x80, 0x8 ;  /* 0x000000000008781c */ /* 0x000fe40003f2f008 */
[----:B------:R-:W-:Y:S02]  /*5a80*/  PLOP3.LUT P2, PT, PT, PT, UP0, 0x80, 0x8 ;  /* 0x000000000008781c */ /* 0x000fe40003f4f008 */
[----:B------:R-:W-:Y:S01]  /*5a90*/  PLOP3.LUT P0, PT, PT, PT, UP0, 0x80, 0x8 ;  /* 0x000000000008781c */ /* 0x000fe20003f0f008 */
[----:B--2---:R-:W-:Y:S06]  /*5aa0*/  UISETP.GE.AND UP0, UPT, UR10, 0x1, UPT ;  /* 0x000000010a00788c */ /* 0x004fec000bf06270 */
[----:B-1----:R-:W-:Y:S02]  /*5ab0*/  @P3 MOV R3, R4 ;  /* 0x0000000400033202 */ /* 0x002fe40000000f00 */
[----:B------:R-:W-:Y:S02]  /*5ac0*/  @P1 LOP3.LUT R0, R5, 0xffff, RZ, 0xc0, !PT ;  /* 0x0000ffff05001812 */ /* 0x000fe400078ec0ff */
[----:B------:R-:W-:Y:S02]  /*5ad0*/  @P2 R2UR UR38, R3 ;  /* 0x00000000032622ca */ /* 0x000fe400000e0000 */
[----:B------:R-:W-:Y:S01]  /*5ae0*/  @P0 R2UR UR37, R0 ;  /* 0x00000000002502ca */ /* 0x000fe200000e0000 */
[----:B------:R-:W-:Y:S03]  /*5af0*/  @!UPT UIADD3 URZ, UPT, UPT, URZ, URZ, URZ ;  /* 0x000000fffffff290 */ /* 0x000fe6000fffe0ff */
[----:B------:R-:W-:Y:S11]  /*5b00*/  BRA.U !UP0, `(.L_x_107) ;  /* 0x0000000108cc7547 */ /* 0x000ff6000b800000 */
[----:B------:R-:W1:Y:S01]  /*5b10*/  LDCU UR6, c[0x0][0xb20] ;  /* 0x00016400ff0677ac */ /* 0x000e620008000800 */
[----:B------:R-:W2:Y:S01]  /*5b20*/  LDCU UR7, c[0x0][0x370] ;  /* 0x00006e00ff0777ac */ /* 0x000ea20008000800 */
[----:B------:R-:W3:Y:S01]  /*5b30*/  LDCU UR4, c[0x0][0x374] ;  /* 0x00006e80ff0477ac */ /* 0x000ee20008000800 */
[----:B------:R-:W-:Y:S02]  /*5b40*/  UISETP.NE.AND UP0, UPT, UR58, 0x1, UPT ;  /* 0x000000013a00788c */ /* 0x000fe4000bf05270 */
[----:B------:R-:W-:Y:S02]  /*5b50*/  UIMAD.WIDE.U32 UR12, UR37, UR59, URZ ;  /* 0x0000003b250c72a5 */ /* 0x000fe4000f8e00ff */
[----:B------:R-:W-:Y:S02]  /*5b60*/  UISETP.NE.AND UP1, UPT, UR41, 0x1, UPT ;  /* 0x000000012900788c */ /* 0x000fe4000bf25270 */
[----:B------:R-:W-:Y:S02]  /*5b70*/  UISETP.NE.AND UP2, UPT, UR10, 0x1, UPT ;  /* 0x000000010a00788c */ /* 0x000fe4000bf45270 */
[----:B------:R-:W-:Y:S02]  /*5b80*/  UIMAD.WIDE.U32 UR16, UR38, UR56, URZ ;  /* 0x00000038261072a5 */ /* 0x000fe4000f8e00ff */
[----:B--2---:R-:W-:Y:S02]  /*5b90*/  UIMAD.WIDE.U32 UR14, UR7, UR56, URZ ;  /* 0x00000038070e72a5 */ /* 0x004fe4000f8e00ff */
[----:B---3--:R-:W-:Y:S07]  /*5ba0*/  UIMAD.WIDE.U32 UR8, UR4, UR59, URZ ;  /* 0x0000003b040872a5 */ /* 0x008fee000f8e00ff */
[----:B------:R-:W-:Y:S02]  /*5bb0*/  UMOV UR5, UR9 ;  /* 0x0000000900057c82 */ /* 0x000fe40008000000 */
[----:B-1----:R-:W-:Y:S03]  /*5bc0*/  @UP0 USHF.R.U32.HI UR4, URZ, UR6, UR5 ;  /* 0x00000006ff040299 */ /* 0x002fe60008011605 */
[----:B------:R-:W-:Y:S01]  /*5bd0*/  UMOV UR5, UR13 ;  /* 0x0000000d00057c82 */ /* 0x000fe20008000000 */
[----:B------:R-:W-:Y:S02]  /*5be0*/  UIMAD.WIDE.U32 UR8, UR4, UR42, URZ ;  /* 0x0000002a040872a5 */ /* 0x000fe4000f8e00ff */
[----:B------:R-:W-:Y:S03]  /*5bf0*/  USHF.R.U32.HI UR6, URZ, UR6, UR5 ;  /* 0x00000006ff067299 */ /* 0x000fe60008011605 */
[----:B------:R-:W-:Y:S01]  /*5c00*/  UMOV UR5, UR15 ;  /* 0x0000000f00057c82 */ /* 0x000fe20008000000 */
[----:B------:R-:W-:Y:S02]  /*5c10*/  USEL UR6, UR37, UR6, !UP0 ;  /* 0x0000000625067287 */ /* 0x000fe4000c000000 */
[----:B------:R-:W-:Y:S01]  /*5c20*/  @UP1 USHF.R.U32.HI UR7, URZ, UR57, UR5 ;  /* 0x00000039ff071299 */ /* 0x000fe20008011605 */
[----:B------:R-:W-:Y:S02]  /*5c30*/  UMOV UR8, UR9 ;  /* 0x0000000900087c82 */ /* 0x000fe40008000000 */
[----:B------:R-:W-:Y:S01]  /*5c40*/  UMOV UR5, UR17 ;  /* 0x0000001100057c82 */ /* 0x000fe20008000000 */
[----:B------:R-:W-:Y:S02]  /*5c50*/  UIMAD.WIDE.U32 UR12, UR7, UR42, URZ ;  /* 0x0000002a070c72a5 */ /* 0x000fe4000f8e00ff */
[----:B------:R-:W-:Y:S02]  /*5c60*/  @UP2 USHF.R.U32.HI UR4, URZ, UR43, UR8 ;  /* 0x0000002bff042299 */ /* 0x000fe40008011608 */
[----:B------:R-:W-:Y:S02]  /*5c70*/  USHF.R.U32.HI UR5, URZ, UR57, UR5 ;  /* 0x00000039ff057299 */ /* 0x000fe40008011605 */
[----:B------:R-:W-:Y:S02]  /*5c80*/  UIMAD UR4, UR10, UR4, URZ ;  /* 0x000000040a0472a4 */ /* 0x000fe4000f8e02ff */
[----:B------:R-:W-:Y:S02]  /*5c90*/  USEL UR5, UR38, UR5, !UP1 ;  /* 0x0000000526057287 */ /* 0x000fe4000c800000 */
[----:B------:R-:W-:Y:S01]  /*5ca0*/  UISETP.GE.AND UP0, UPT, UR6, UR4, UPT ;  /* 0x000000040600728c */ /* 0x000fe2000bf06270 */
[----:B------:R-:W-:Y:S01]  /*5cb0*/  UMOV UR8, UR13 ;  /* 0x0000000d00087c82 */ /* 0x000fe20008000000 */
[----:B------:R-:W-:Y:S02]  /*5cc0*/  UIMAD.WIDE.U32 UR12, UR6, UR42, URZ ;  /* 0x0000002a060c72a5 */ /* 0x000fe4000f8e00ff */
[----:B------:R-:W-:Y:S04]  /*5cd0*/  @UP2 USHF.R.U32.HI UR7, URZ, UR43, UR8 ;  /* 0x0000002bff072299 */ /* 0x000fe80008011608 */
[----:B------:R-:W-:Y:S01]  /*5ce0*/  UIMAD UR8, UR10, UR7, URZ ;  /* 0x000000070a0872a4 */ /* 0x000fe2000f8e02ff */
[----:B------:R-:W-:Y:S03]  /*5cf0*/  UMOV UR4, UR13 ;  /* 0x0000000d00047c82 */ /* 0x000fe60008000000 */
[----:B------:R-:W-:Y:S02]  /*5d00*/  UISETP.GE.OR UP0, UPT, UR5, UR8, UP0 ;  /* 0x000000080500728c */ /* 0x000fe40008706670 */
[----:B------:R-:W-:Y:S02]  /*5d10*/  USHF.R.U32.HI UR4, URZ, UR43, UR4 ;  /* 0x0000002bff047299 */ /* 0x000fe40008011604 */
[----:B------:R-:W-:Y:S02]  /*5d20*/  UIMAD.WIDE.U32 UR8, UR5, UR42, URZ ;  /* 0x0000002a050872a5 */ /* 0x000fe4000f8e00ff */
[----:B------:R-:W-:Y:S02]  /*5d30*/  USEL UR12, UR6, UR4, !UP2 ;  /* 0x00000004060c7287 */ /* 0x000fe4000d000000 */
[----:B------:R-:W-:Y:S02]  /*5d40*/  UIADD3 UR8, UPT, UPT, -UR5, URZ, URZ ;  /* 0x000000ff05087290 */ /* 0x000fe4000fffe1ff */
[----:B------:R-:W-:Y:S01]  /*5d50*/  UIADD3 UR11, UPT, UPT, -UR12, URZ, URZ ;  /* 0x000000ff0c0b7290 */ /* 0x000fe2000fffe1ff */
[----:B------:R-:W-:Y:S01]  /*5d60*/  @!UP0 UMOV UR4, UR9 ;  /* 0x0000000900048c82 */ /* 0x000fe20008000000 */
[----:B------:R-:W-:Y:S02]  /*5d70*/  UIADD3 UR9, UPT, UPT, -UR6, URZ, URZ ;  /* 0x000000ff06097290 */ /* 0x000fe4000fffe1ff */
[----:B------:R-:W-:Y:S02]  /*5d80*/  @!UP0 USHF.R.U32.HI UR4, URZ, UR43, UR4 ;  /* 0x0000002bff048299 */ /* 0x000fe40008011604 */
[----:B------:R-:W-:Y:S02]  /*5d90*/  UIMAD UR11, UR10, UR11, UR6 ;  /* 0x0000000b0a0b72a4 */ /* 0x000fe4000f8e0206 */
[----:B------:R-:W-:Y:S04]  /*5da0*/  @!UP0 USEL UR4, UR5, UR4, !UP2 ;  /* 0x0000000405048287 */ /* 0x000fe8000d000000 */
[----:B------:R-:W-:Y:S02]  /*5db0*/  @!UP0 UIMAD UR11, UR7, UR11, UR4 ;  /* 0x0000000b070b82a4 */ /* 0x000fe4000f8e0204 */
[----:B------:R-:W-:Y:S02]  /*5dc0*/  @!UP0 UIADD3 UR12, UPT, UPT, UR12, -UR4, URZ ;  /* 0x800000040c0c8290 */ /* 0x000fe4000fffe0ff */
[----:B------:R-:W-:Y:S02]  /*5dd0*/  UIMAD UR7, UR41, UR8, UR38 ;  /* 0x00000008290772a4 */ /* 0x000fe4000f8e0226 */
[----:B------:R-:W-:Y:S02]  /*5de0*/  @!UP0 UIMAD UR6, UR12, UR10, UR5 ;  /* 0x0000000a0c0682a4 */ /* 0x000fe4000f8e0205 */
[----:B------:R-:W-:Y:S01]  /*5df0*/  UIMAD UR4, UR58, UR9, UR37 ;  /* 0x000000093a0472a4 */ /* 0x000fe2000f8e0225 */
[----:B------:R-:W-:Y:S02]  /*5e00*/  @!UP0 UMOV UR5, UR11 ;  /* 0x0000000b00058c82 */ /* 0x000fe40008000000 */
[----:B------:R-:W-:Y:S02]  /*5e10*/  UIMAD UR38, UR5, UR41, UR7 ;  /* 0x00000029052672a4 */ /* 0x000fe4000f8e0207 */
[----:B------:R-:W-:Y:S11]  /*5e20*/  UIMAD UR37, UR6, UR58, UR4 ;  /* 0x0000003a062572a4 */ /* 0x000ff6000f8e0204 */
[----:B------:R-:W-:Y:S01]  /*5e30*/  @!UPT UIADD3 URZ, UPT, UPT, URZ, URZ, URZ ;  /* 0x000000fffffff290 */ /* 0x000fe2000fffe0ff */
.L_x_107:
[----:B------:R-:W-:Y:S02]  /*5e40*/  UISETP.NE.AND UP0, UPT, UR40, 0x1, UPT ;  /* 0x000000012800788c */ /* 0x000fe4000bf05270 */
[----:B------:R-:W-:Y:S02]  /*5e50*/  UISETP.NE.AND UP1, UPT, UR54, URZ, UPT ;  /* 0x000000ff3600728c */ /* 0x000fe4000bf25270 */
[----:B------:R-:W-:Y:S04]  /*5e60*/  UIADD3 UR48, UPT, UPT, UR18, 0x1, URZ ;  /* 0x0000000112307890 */ /* 0x000fe8000fffe0ff */
[----:B------:R-:W-:Y:S02]  /*5e70*/  PLOP3.LUT P1, PT, PT, PT, UP1, 0x80, 0x8 ;  /* 0x000000000008781c */ /* 0x000fe40003f2f018 */
[----:B------:R-:W-:Y:S01]  /*5e80*/  PLOP3.LUT P0, PT, PT, PT, UP1, 0x80, 0x8 ;  /* 0x000000000008781c */ /* 0x000fe20003f0f018 */
[----:B------:R-:W1:Y:S01]  /*5e90*/  @!UP0 LDCU.128 UR12, c[0x0][0xb10] ;  /* 0x00016200ff0c87ac */ /* 0x000e620008000c00 */
[----:B------:R-:W2:Y:S09]  /*5ea0*/  @!UP0 LDCU UR5, c[0x0][0xb0c] ;  /* 0x00016180ff0587ac */ /* 0x000eb20008000800 */
[----:B------:R-:W-:Y:S01]  /*5eb0*/  @P1 SHF.R.U32.HI R4, RZ, 0x10, R5 ;  /* 0x00000010ff041819 */ /* 0x000fe20000011605 */
[----:B------:R-:W3:Y:S03]  /*5ec0*/  @!UP0 LDCU UR10, c[0x0][0xb20] ;  /* 0x00016400ff0a87ac */ /* 0x000ee60008000800 */
[----:B------:R-:W-:Y:S01]  /*5ed0*/  @P0 R2UR UR55, R4 ;  /* 0x00000000043702ca */ /* 0x000fe200000e0000 */
[----:B-1----:R-:W-:Y:S02]  /*5ee0*/  UIMAD.WIDE.U32 UR8, UR38, UR12, URZ ;  /* 0x0000000c260872a5 */ /* 0x002fe4000f8e00ff */
[----:B------:R-:W-:Y:S02]  /*5ef0*/  UIMAD.WIDE.U32 UR6, UR37, UR15, URZ ;  /* 0x0000000f250672a5 */ /* 0x000fe4000f8e00ff */
[----:B------:R-:W-:Y:S03]  /*5f00*/  @!UP0 UISETP.NE.AND UP1, UPT, UR14, 0x1, UPT ;  /* 0x000000010e00888c */ /* 0x000fe6000bf25270 */
[----:B------:R-:W-:Y:S01]  /*5f10*/  @!UP0 UMOV UR4, UR9 ;  /* 0x0000000900048c82 */ /* 0x000fe20008000000 */
[----:B--2---:R-:W-:Y:S02]  /*5f20*/  @!UP0 UISETP.NE.AND UP2, UPT, UR5, 0x1, UPT ;  /* 0x000000010500888c */ /* 0x004fe4000bf45270 */
[----:B------:R-:W-:Y:S01]  /*5f30*/  @!UP0 USHF.R.U32.HI UR4, URZ, UR13, UR4 ;  /* 0x0000000dff048299 */ /* 0x000fe20008011604 */
[----:B------:R-:W-:Y:S02]  /*5f40*/  @!UP0 UMOV UR6, UR7 ;  /* 0x0000000700068c82 */ /* 0x000fe40008000000 */
[----:B---3--:R-:W-:Y:S02]  /*5f50*/  @!UP0 USHF.R.U32.HI UR6, URZ, UR10, UR6 ;  /* 0x0000000aff068299 */ /* 0x008fe40008011606 */
[----:B------:R-:W-:Y:S02]  /*5f60*/  @!UP0 USEL UR7, UR38, UR4, !UP2 ;  /* 0x0000000426078287 */ /* 0x000fe4000d000000 */
[----:B------:R-:W-:Y:S04]  /*5f70*/  @!UP0 USEL UR6, UR37, UR6, !UP1 ;  /* 0x0000000625068287 */ /* 0x000fe8000c800000 */
[----:B------:R-:W-:Y:S02]  /*5f80*/  @!UP0 UIADD3 UR4, UPT, UPT, -UR7, UR6, URZ ;  /* 0x0000000607048290 */ /* 0x000fe4000fffe1ff */
[----:B------:R-:W-:Y:S02]  /*5f90*/  @!UP0 UIADD3 UR6, UPT, UPT, UR7, -UR6, URZ ;  /* 0x8000000607068290 */ /* 0x000fe4000fffe0ff */
[----:B------:R-:W-:Y:S02]  /*5fa0*/  UIADD3 UR7, UPT, UPT, UR39, 0x200, URZ ;  /* 0x0000020027077890 */ /* 0x000fe4000fffe0ff */
[----:B------:R-:W-:Y:S02]  /*5fb0*/  @!UP0 UIMAD UR38, UR4, UR5, UR38 ;  /* 0x00000005042682a4 */ /* 0x000fe4000f8e0226 */
[----:B------:R-:W-:Y:S02]  /*5fc0*/  @!UP0 UIMAD UR37, UR6, UR14, UR37 ;  /* 0x0000000e062582a4 */ /* 0x000fe4000f8e0225 */
[----:B------:R-:W-:Y:S09]  /*5fd0*/  ULOP3.LUT UP0, URZ, UR7, 0x1b0, URZ, 0xc0, !UPT ;  /* 0x000001b007ff7892 */ /* 0x000ff2000f80c0ff */
[----:B------:R-:W-:Y:S05]  /*5fe0*/  BRA.U !UP0, `(.L_x_108) ;  /* 0x00000001087c7547 */ /* 0x000fea000b800000 */
[----:B------:R-:W1:Y:S01]  /*5ff0*/  LDCU.64 UR8, c[0x4][0x80] ;  /* 0x01001000ff0877ac */ /* 0x000e620008000a00 */
[----:B------:R-:W-:Y:S01]  /*6000*/  MOV R16, 0x0 ;  /* 0x0000000000107802 */ /* 0x000fe20000000f00 */
[----:B------:R-:W-:Y:S02]  /*6010*/  HFMA2 R12, -RZ, RZ, 0, 5.9604644775390625e-08 ;  /* 0x00000001ff0c7431 */ /* 0x000fe400000001ff */
[----:B------:R-:W-:Y:S01]  /*6020*/  IMAD.MOV.U32 R8, RZ, RZ, 0x70 ;  /* 0x00000070ff087424 */ /* 0x000fe200078e00ff */
[----:B------:R2:W3:Y:S01]  /*6030*/  LDC.64 R14, c[0x4][R16] ;  /* 0x01000000100e7b82 */ /* 0x0004e20000000a00 */
[----:B------:R-:W4:Y:S01]  /*6040*/  LDCU.64 UR6, c[0x4][0x88] ;  /* 0x01001100ff0677ac */ /* 0x000f220008000a00 */
[----:B------:R-:W-:Y:S01]  /*6050*/  IMAD.MOV.U32 R13, RZ, RZ, RZ ;  /* 0x000000ffff0d7224 */ /* 0x000fe200078e00ff */
[----:B------:R-:W2:Y:S01]  /*6060*/  LDCU.64 UR4, c[0x4][0x8] ;  /* 0x01000100ff0477ac */ /* 0x000ea20008000a00 */
[----:B-1----:R-:W-:Y:S01]  /*6070*/  MOV R5, UR9 ;  /* 0x0000000900057c02 */ /* 0x002fe20008000f00 */
[----:B------:R-:W-:Y:S01]  /*6080*/  IMAD.U32 R4, RZ, RZ, UR8 ;  /* 0x00000008ff047e24 */ /* 0x000fe2000f8e00ff */
[----:B----4-:R-:W-:Y:S01]  /*6090*/  MOV R7, UR7 ;  /* 0x0000000700077c02 */ /* 0x010fe20008000f00 */
[----:B------:R-:W-:Y:S01]  /*60a0*/  IMAD.U32 R6, RZ, RZ, UR6 ;  /* 0x00000006ff067e24 */ /* 0x000fe2000f8e00ff */
[----:B--2---:R-:W-:Y:S01]  /*60b0*/  MOV R11, UR5 ;  /* 0x00000005000b7c02 */ /* 0x004fe20008000f00 */
[----:B------:R-:W-:Y:S02]  /*60c0*/  IMAD.U32 R10, RZ, RZ, UR4 ;  /* 0x00000004ff0a7e24 */ /* 0x000fe4000f8e00ff */
[----:B------:R-:W-:Y:S07]  /*60d0*/  LEPC R20, `(.L_x_109) ;  /* 0x000000001014794e */ /* 0x000fee0000000000 */
[----:B---3-5:R-:W-:Y:S05]  /*60e0*/  CALL.ABS.NOINC R14 ;  /* 0x000000000e007343 */ /* 0x028fea0003c00000 */
.L_x_109:
[----:B------:R-:W1:Y:S01]  /*60f0*/  LDCU.64 UR8, c[0x4][0x80] ;  /* 0x01001000ff0877ac */ /* 0x000e620008000a00 */
[----:B------:R-:W2:Y:S01]  /*6100*/  LDC.64 R16, c[0x4][R16] ;  /* 0x0100000010107b82 */ /* 0x000ea20000000a00 */
[----:B------:R-:W-:Y:S02]  /*6110*/  HFMA2 R12, -RZ, RZ, 0, 5.9604644775390625e-08 ;  /* 0x00000001ff0c7431 */ /* 0x000fe400000001ff */
[----:B------:R-:W-:Y:S02]  /*6120*/  IMAD.MOV.U32 R8, RZ, RZ, 0x70 ;  /* 0x00000070ff087424 */ /* 0x000fe400078e00ff */
[----:B------:R-:W-:Y:S01]  /*6130*/  IMAD.MOV.U32 R13, RZ, RZ, RZ ;  /* 0x000000ffff0d7224 */ /* 0x000fe200078e00ff */
[----:B------:R-:W3:Y:S01]  /*6140*/  LDCU.64 UR6, c[0x4][0x88] ;  /* 0x01001100ff0677ac */ /* 0x000ee20008000a00 */
[----:B------:R-:W4:Y:S01]  /*6150*/  LDCU.64 UR4, c[0x4][0x8] ;  /* 0x01000100ff0477ac */ /* 0x000f220008000a00 */
[----:B-1----:R-:W-:Y:S02]  /*6160*/  MOV R4, UR8 ;  /* 0x0000000800047c02 */ /* 0x002fe40008000f00 */
[----:B------:R-:W-:Y:S02]  /*6170*/  MOV R5, UR9 ;  /* 0x0000000900057c02 */ /* 0x000fe40008000f00 */
[----:B---3--:R-:W-:Y:S01]  /*6180*/  MOV R7, UR7 ;  /* 0x0000000700077c02 */ /* 0x008fe20008000f00 */
[----:B------:R-:W-:Y:S01]  /*6190*/  IMAD.U32 R6, RZ, RZ, UR6 ;  /* 0x00000006ff067e24 */ /* 0x000fe2000f8e00ff */
[----:B----4-:R-:W-:Y:S01]  /*61a0*/  MOV R11, UR5 ;  /* 0x00000005000b7c02 */ /* 0x010fe20008000f00 */
[----:B------:R-:W-:Y:S02]  /*61b0*/  IMAD.U32 R10, RZ, RZ, UR4 ;  /* 0x00000004ff0a7e24 */ /* 0x000fe4000f8e00ff */
[----:B------:R-:W-:Y:S07]  /*61c0*/  LEPC R20, `(.L_x_108) ;  /* 0x000000001014794e */ /* 0x000fee0000000000 */
[----:B--2---:R-:W-:Y:S05]  /*61d0*/  CALL.ABS.NOINC R16 ;  /* 0x0000000010007343 */ /* 0x004fea0003c00000 */
.L_x_108:
[----:B------:R-:W-:Y:S01]  /*61e0*/  PLOP3.LUT P1, PT, PT, PT, PT, 0x8, 0x80 ;  /* 0x000000000080781c */ /* 0x000fe20003f2e170 */
[----:B------:R-:W2:Y:S01]  /*61f0*/  LDL R17, [R1+0x194] ;  /* 0x0001940001117983 */ /* 0x000ea20000100800 */
[----:B------:R-:W1:Y:S03]  /*6200*/  LDC.64 R6, c[0x0][0x890] ;  /* 0x00022400ff067b82 */ /* 0x000e660000000a00 */
[----:B------:R3:W5:Y:S05]  /*6210*/  LDL R16, [R1+0x190] ;  /* 0x0001900001107983 */ /* 0x00076a0000100800 */
[----:B------:R-:W4:Y:S01]  /*6220*/  LDC.64 R4, c[0x0][0x8b0] ;  /* 0x00022c00ff047b82 */ /* 0x000f220000000a00 */
[----:B------:R-:W1:Y:S01]  /*6230*/  S2R R3, SR_TID.X ;  /* 0x0000000000037919 */ /* 0x000e620000002100 */
[----:B--2---:R-:W-:Y:S02]  /*6240*/  R2UR UR4, R17 ;  /* 0x00000000110472ca */ /* 0x004fe400000e0000 */
[----:B-1----:R-:W-:Y:S02]  /*6250*/  ISETP.NE.U32.AND P3, PT, R6, RZ, PT ;  /* 0x000000ff0600720c */ /* 0x002fe40003f65070 */
[----:B----4-:R-:W-:Y:S02]  /*6260*/  ISETP.NE.U32.AND P4, PT, R4, RZ, PT ;  /* 0x000000ff0400720c */ /* 0x010fe40003f85070 */
[----:B------:R-:W-:Y:S02]  /*6270*/  ISETP.NE.AND.EX P3, PT, R7, RZ, PT, P3 ;  /* 0x000000ff0700720c */ /* 0x000fe40003f65330 */
[----:B------:R-:W-:Y:S05]  /*6280*/  ISETP.NE.AND.EX P4, PT, R5, RZ, PT, P4 ;  /* 0x000000ff0500720c */ /* 0x000fea0003f85340 */
[----:B------:R-:W-:Y:S06]  /*6290*/  UISETP.NE.AND UP1, UPT, UR4, URZ, UPT ;  /* 0x000000ff0400728c */ /* 0x000fec000bf25270 */
[----:B------:R-:W-:Y:S05]  /*62a0*/  PLOP3.LUT P0, PT, PT, PT, UP1, 0x80, 0x8 ;  /* 0x000000000008781c */ /* 0x000fea0003f0f018 */
[----:B------:R-:W1:Y:S08]  /*62b0*/  @UP1 LDCU.64 UR4, c[0x0][0x888] ;  /* 0x00011100ff0417ac */ /* 0x000e700008000a00 */
[----:B------:R-:W-:Y:S01]  /*62c0*/  @P0 PLOP3.LUT P1, PT, P3, PT, PT, 0x80, 0x8 ;  /* 0x000000000008081c */ /* 0x000fe20001f2f070 */
[----:B-1----:R-:W-:Y:S04]  /*62d0*/  @UP1 UISETP.NE.U32.AND UP0, UPT, UR4, URZ, UPT ;  /* 0x000000ff0400128c */ /* 0x002fe8000bf05070 */
[----:B------:R-:W-:Y:S04]  /*62e0*/  @UP1 UISETP.NE.AND.EX UP0, UPT, UR5, URZ, UPT, UP0 ;  /* 0x000000ff0500128c */ /* 0x000fe8000bf05300 */
[----:B------:R-:W-:Y:S01]  /*62f0*/  @UP1 USEL UR4, URZ, 0xffffffff, UP0 ;  /* 0xffffffffff041887 */ /* 0x000fe20008000000 */
[----:B---3--:R-:W-:Y:S11]  /*6300*/  @!P3 BRA `(.L_x_110) ;  /* 0x00000000003cb947 */ /* 0x008ff60003800000 */
[----:B------:R-:W1:Y:S01]  /*6310*/  LDC.64 R8, c[0x0][0x888] ;  /* 0x00022200ff087b82 */ /* 0x000e620000000a00 */
[----:B------:R-:W2:Y:S01]  /*6320*/  LDCU.64 UR6, c[0x0][0x358] ;  /* 0x00006b00ff0677ac */ /* 0x000ea20008000a00 */
[----:B------:R-:W-:Y:S02]  /*6330*/  IMAD.MOV.U32 R5, RZ, RZ, 0x1 ;  /* 0x00000001ff057424 */ /* 0x000fe400078e00ff */
[----:B------:R-:W-:Y:S01]  /*6340*/  IMAD.MOV.U32 R0, RZ, RZ, 0x1 ;  /* 0x00000001ff007424 */ /* 0x000fe200078e00ff */
[----:B-1----:R-:W-:Y:S04]  /*6350*/  ISETP.NE.U32.AND P2, PT, R8, RZ, PT ;  /* 0x000000ff0800720c */ /* 0x002fe80003f45070 */
[----:B------:R-:W-:Y:S11]  /*6360*/  ISETP.NE.AND.EX P2, PT, R9, RZ, PT, P2 ;  /* 0x000000ff0900720c */ /* 0x000ff60003f45320 */
[----:B------:R-:W-:Y:S02]  /*6370*/  @!UPT UIADD3 URZ, UPT, UPT, URZ, URZ, URZ ;  /* 0x000000fffffff290 */ /* 0x000fe4000fffe0ff */
[----:B------:R-:W1:Y:S01]  /*6380*/  @P2 LDC.64 R8, c[0x0][0x888] ;  /* 0x00022200ff082b82 */ /* 0x000e620000000a00 */
[----:B------:R-:W-:Y:S01]  /*6390*/  @P2 IMAD R6, R6, UR36, RZ ;  /* 0x0000002406062c24 */ /* 0x000fe2000f8e02ff */
[----:B-----5:R-:W-:Y:S04]  /*63a0*/  @P2 PRMT R16, R5, 0x7610, R16 ;  /* 0x0000761005102816 */ /* 0x020fe80000000010 */
[----:B------:R-:W-:Y:S05]  /*63b0*/  @!P2 PRMT R16, R0, 0x7610, R16 ;  /* 0x000076100010a816 */ /* 0x000fea0000000010 */
[----:B------:R3:W-:Y:S01]  /*63c0*/  STL.S16 [R1+0x190], R16 ;  /* 0x0001901001007387 */ /* 0x0007e20000100600 */
[----:B-1----:R-:W-:Y:S05]  /*63d0*/  @P2 IMAD.WIDE R8, R6, 0x4, R8 ;  /* 0x0000000406082825 */ /* 0x002fea00078e0208 */
[----:B--2---:R3:W5:Y:S02]  /*63e0*/  @P2 LDG.E R249, desc[UR6][R8.64] ;  /* 0x0000000608f92981 */ /* 0x004764000c1e1900 */
[----:B---3--:R-:W1:Y:S02]  /*63f0*/  @!P2 LDC R249, c[0x0][0x880] ;  /* 0x00022000fff9ab82 */ /* 0x008e640000000800 */
.L_x_110:
[----:B------:R-:W-:Y:S05]  /*6400*/  @!P4 BRA `(.L_x_111) ;  /* 0x000000000028c947 */ /* 0x000fea0003800000 */
[----:B------:R-:W2:Y:S01]  /*6410*/  LDC.64 R6, c[0x0][0x8a8] ;  /* 0x00022a00ff067b82 */ /* 0x000ea20000000a00 */
[----:B------:R-:W3:Y:S01]  /*6420*/  LDCU.64 UR6, c[0x0][0x358] ;  /* 0x00006b00ff0677ac */ /* 0x000ee20008000a00 */
[----:B--2---:R-:W-:Y:S04]  /*6430*/  ISETP.NE.U32.AND P2, PT, R6, RZ, PT ;  /* 0x000000ff0600720c */ /* 0x004fe80003f45070 */
[----:B------:R-:W-:Y:S11]  /*6440*/  ISETP.NE.AND.EX P2, PT, R7, RZ, PT, P2 ;  /* 0x000000ff0700720c */ /* 0x000ff60003f45320 */
[----:B------:R-:W-:Y:S02]  /*6450*/  @!UPT UIADD3 URZ, UPT, UPT, URZ, URZ, URZ ;  /* 0x000000fffffff290 */ /* 0x000fe4000fffe0ff */
[----:B------:R-:W2:Y:S01]  /*6460*/  @P2 LDC.64 R6, c[0x0][0x8a8] ;  /* 0x00022a00ff062b82 */ /* 0x000ea20000000a00 */
[----:B------:R-:W-:Y:S04]  /*6470*/  @P2 IMAD R4, R4, UR36, RZ ;  /* 0x0000002404042c24 */ /* 0x000fe8000f8e02ff */
[----:B--2---:R-:W-:Y:S05]  /*6480*/  @P2 IMAD.WIDE R6, R4, 0x4, R6 ;  /* 0x0000000404062825 */ /* 0x004fea00078e0206 */
[----:B---3-5:R2:W5:Y:S02]  /*6490*/  @P2 LDG.E R248, desc[UR6][R6.64] ;  /* 0x0000000606f82981 */ /* 0x028564000c1e1900 */
[----:B--2---:R-:W3:Y:S02]  /*64a0*/  @!P2 LDC R248, c[0x0][0x8a0] ;  /* 0x00022800fff8ab82 */ /* 0x004ee40000000800 */
.L_x_111:
[----:B-1---5:R-:W-:Y:S01]  /*64b0*/  @P0 FSETP.NEU.AND P4, PT, R249, RZ, PT ;  /* 0x000000fff900020b */ /* 0x022fe20003f8d000 */
[----:B------:R-:W-:Y:S01]  /*64c0*/  IMAD.U32 R0, RZ, RZ, UR4 ;  /* 0x00000004ff007e24 */ /* 0x000fe2000f8e00ff */
[----:B------:R-:W-:Y:S01]  /*64d0*/  @P0 LOP3.LUT P2, RZ, R16, 0xff, RZ, 0xc0, !PT ;  /* 0x000000ff10ff0812 */ /* 0x000fe2000784c0ff */
[----:B------:R-:W-:Y:S01]  /*64e0*/  IMAD.U32 R8, RZ, RZ, UR44 ;  /* 0x0000002cff087e24 */ /* 0x000fe2000f8e00ff */
[----:B------:R-:W-:Y:S01]  /*64f0*/  @P0 SEL R4, RZ, 0xffffffff, P4 ;  /* 0xffffffffff040807 */ /* 0x000fe20002000000 */
[C---:B------:R-:W-:Y:S01]  /*6500*/  IMAD.SHL.U32 R5, R3.reuse, 0x20, RZ ;  /* 0x0000002003057824 */ /* 0x040fe200078e00ff */
[----:B------:R-:W-:Y:S01]  /*6510*/  BSSY B1, `(.L_x_112) ;  /* 0x0000120000017945 */ /* 0x000fe20003800000 */
[----:B------:R-:W-:Y:S01]  /*6520*/  IMAD.U32 R6, RZ, RZ, UR53 ;  /* 0x00000035ff067e24 */ /* 0x000fe2000f8e00ff */
[----:B------:R-:W-:Y:S01]  /*6530*/  @P1 SEL R4, R0, R4, !P2 ;  /* 0x0000000400041207 */ /* 0x000fe20005000000 */
[----:B------:R-:W-:Y:S01]  /*6540*/  IMAD.SHL.U32 R0, R3, 0x4, RZ ;  /* 0x0000000403007824 */ /* 0x000fe200078e00ff */
[----:B------:R-:W-:Y:S02]  /*6550*/  LEA R8, R8, UR39, 0x3 ;  /* 0x0000002708087c11 */ /* 0x000fe4000f8e18ff */
[----:B------:R-:W-:Y:S02]  /*6560*/  CS2R R218, SRZ ;  /* 0x0000000000da7805 */ /* 0x000fe4000001ff00 */
[----:B------:R-:W-:Y:S02]  /*6570*/  @P0 LOP3.LUT R4, R4, 0x1, RZ, 0xc0, !PT ;  /* 0x0000000104040812 */ /* 0x000fe400078ec0ff */
[----:B------:R-:W-:Y:S02]  /*6580*/  CS2R R216, SRZ ;  /* 0x0000000000d87805 */ /* 0x000fe4000001ff00 */
[----:B------:R-:W-:Y:S02]  /*6590*/  LOP3.LUT R6, R6, 0x1, RZ, 0x3c, !PT ;  /* 0x0000000106067812 */ /* 0x000fe400078e3cff */
[----:B------:R-:W-:Y:S02]  /*65a0*/  CS2R R222, SRZ ;  /* 0x0000000000de7805 */ /* 0x000fe4000001ff00 */
[----:B------:R-:W-:Y:S02]  /*65b0*/  ISETP.NE.U32.OR P6, PT, R4, 0x1, !P0 ;  /* 0x000000010400780c */ /* 0x000fe400047c5470 */
[----:B------:R-:W-:Y:S02]  /*65c0*/  CS2R R220, SRZ ;  /* 0x0000000000dc7805 */ /* 0x000fe4000001ff00 */
[----:B------:R-:W-:Y:S02]  /*65d0*/  LOP3.LUT R4, R5, 0xc0, RZ, 0xc0, !PT ;  /* 0x000000c005047812 */ /* 0x000fe400078ec0ff */
[----:B------:R-:W-:Y:S02]  /*65e0*/  CS2R R226, SRZ ;  /* 0x0000000000e27805 */ /* 0x000fe4000001ff00 */
[----:B------:R-:W-:Y:S02]  /*65f0*/  P2R R7, PR, RZ, 0x40 ;  /* 0x00000040ff077803 */ /* 0x000fe40000000000 */
[----:B------:R-:W-:Y:S02]  /*6600*/  CS2R R224, SRZ ;  /* 0x0000000000e07805 */ /* 0x000fe4000001ff00 */
[----:B------:R-:W-:Y:S02]  /*6610*/  LOP3.LUT R0, R4, 0x18, R0, 0xf8, !PT ;  /* 0x0000001804007812 */ /* 0x000fe400078ef800 */
[----:B------:R-:W-:Y:S01]  /*6620*/  PLOP3.LUT P5, PT, PT, PT, PT, 0x8, 0x80 ;  /* 0x000000000080781c */ /* 0x000fe20003fae170 */
[----:B------:R1:W-:Y:S01]  /*6630*/  STL [R1+0x198], R7 ;  /* 0x0001980701007387 */ /* 0x0003e20000100800 */
[----:B------:R-:W-:Y:S01]  /*6640*/  LOP3.LUT R0, R0, 0xf20, R5, 0xf8, !PT ;  /* 0x00000f2000007812 */ /* 0x000fe200078ef805 */
[----:B------:R-:W-:Y:S02]  /*6650*/  IMAD.U32 R5, RZ, RZ, UR45 ;  /* 0x0000002dff057e24 */ /* 0x000fe4000f8e00ff */
[----:B------:R2:W-:Y:S01]  /*6660*/  STL [R1+0x148], RZ ;  /* 0x000148ff01007387 */ /* 0x0005e20000100800 */
[----:B------:R-:W-:Y:S02]  /*6670*/  @P6 SHF.L.U32 R4, R6, 0x1f, RZ ;  /* 0x0000001f06046819 */ /* 0x000fe400000006ff */
[----:B------:R-:W-:Y:S01]  /*6680*/  LEA R5, R5, UR39, 0x3 ;  /* 0x0000002705057c11 */ /* 0x000fe2000f8e18ff */
[----:B------:R2:W-:Y:S01]  /*6690*/  STL [R1+0x14c], RZ ;  /* 0x00014cff01007387 */ /* 0x0005e20000100800 */
[----:B------:R-:W4:Y:S01]  /*66a0*/  @P6 SYNCS.PHASECHK.TRANS64.TRYWAIT P0, [R8+URZ+0xf0], R4 ;  /* 0x0000f004080065a7 */ /* 0x000f2200080011ff */
[----:B------:R-:W-:Y:S02]  /*66b0*/  LEA R0, R0, UR39, 0x1 ;  /* 0x0000002700007c11 */ /* 0x000fe4000f8e08ff */
[----:B------:R2:W-:Y:S04]  /*66c0*/  STL [R1+0x140], RZ ;  /* 0x000140ff01007387 */ /* 0x0005e80000100800 */
[----:B------:R2:W-:Y:S04]  /*66d0*/  STL [R1+0x144], RZ ;  /* 0x000144ff01007387 */ /* 0x0005e80000100800 */
[----:B------:R2:W-:Y:S04]  /*66e0*/  STL [R1+0x128], RZ ;  /* 0x000128ff01007387 */ /* 0x0005e80000100800 */
[----:B------:R2:W-:Y:S01]  /*66f0*/  STL [R1+0x12c], RZ ;  /* 0x00012cff01007387 */ /* 0x0005e20000100800 */
[----:B-1----:R-:W-:Y:S03]  /*6700*/  IMAD.U32 R7, RZ, RZ, UR52 ;  /* 0x00000034ff077e24 */ /* 0x002fe6000f8e00ff */
[----:B------:R2:W-:Y:S02]  /*6710*/  STL [R1+0x120], RZ ;  /* 0x000120ff01007387 */ /* 0x0005e40000100800 */
[----:B------:R-:W-:Y:S02]  /*6720*/  SHF.L.U32 R7, R7, 0x1f, RZ ;  /* 0x0000001f07077819 */ /* 0x000fe400000006ff */
[----:B------:R2:W-:Y:S02]  /*6730*/  STL [R1+0x124], RZ ;  /* 0x000124ff01007387 */ /* 0x0005e40000100800 */
[----:B------:R2:W1:Y:S02]  /*6740*/  SYNCS.PHASECHK.TRANS64.TRYWAIT P4, [R5+URZ+0x140], R7 ;  /* 0x00014007050075a7 */ /* 0x00046400080811ff */
[----:B------:R2:W-:Y:S04]  /*6750*/  STL [R1+0x108], RZ ;  /* 0x000108ff01007387 */ /* 0x0005e80000100800 */
        /* <DEDUP_REMOVED lines=14> */
[----:B------:R2:W-:Y:S01]  /*6840*/  STL [R1+0xb4], RZ ;  /* 0x0000b4ff01007387 */ /* 0x0005e20000100800 */
[----:B----4-:R-:W-:Y:S03]  /*6850*/  @P6 PLOP3.LUT P5, PT, P0, PT, PT, 0x8, 0x80 ;  /* 0x000000000080681c */ /* 0x010fe600007ae170 */
        /* <DEDUP_REMOVED lines=30> */
[----:B------:R2:W-:Y:S04]  /*6a40*/  STL [R1], RZ ;  /* 0x000000ff01007387 */ /* 0x0005e80000100800 */
        /* <DEDUP_REMOVED lines=45> */
[----:B-1----:R-:W-:Y:S05]  /*6d20*/  @!P6 BRA `(.L_x_113) ;  /* 0x000000080078e947 */ /* 0x002fea0003800000 */
[----:B------:R-:W-:Y:S01]  /*6d30*/  ISETP.NE.U32.AND P0, PT, RZ, UR62, PT ;  /* 0x0000003eff007c0c */ /* 0x000fe2000bf05070 */
[----:B------:R-:W-:Y:S01]  /*6d40*/  IMAD.U32 R4, RZ, RZ, UR44 ;  /* 0x0000002cff047e24 */ /* 0x000fe2000f8e00ff */
[----:B------:R-:W-:Y:S01]  /*6d50*/  FSETP.NEU.AND P2, PT, R249, RZ, PT ;  /* 0x000000fff900720b */ /* 0x000fe20003f4d000 */
[----:B------:R-:W-:Y:S01]  /*6d60*/  BSSY B0, `(.L_x_114) ;  /* 0x000000c000007945 */ /* 0x000fe20003800000 */
[----:B------:R-:W-:Y:S01]  /*6d70*/  ISETP.NE.AND.EX P0, PT, RZ, UR63, PT, P0 ;  /* 0x0000003fff007c0c */ /* 0x000fe2000bf05300 */
[----:B------:R-:W-:Y:S01]  /*6d80*/  IMAD R0, R4, 0xe000, R0 ;  /* 0x0000e00004007824 */ /* 0x000fe200078e0200 */
[----:B------:R-:W-:Y:S02]  /*6d90*/  LOP3.LUT P1, RZ, R16, 0xff, RZ, 0xc0, !PT ;  /* 0x000000ff10ff7812 */ /* 0x000fe4000782c0ff */
[----:B------:R-:W-:Y:S02]  /*6da0*/  SEL R9, RZ, 0xffffffff, P2 ;  /* 0xffffffffff097807 */ /* 0x000fe40001000000 */
[----:B------:R-:W-:Y:S04]  /*6db0*/  SEL R10, RZ, 0xffffffff, P0 ;  /* 0xffffffffff0a7807 */ /* 0x000fe80000000000 */
[----:B------:R-:W-:Y:S04]  /*6dc0*/  @P3 SEL R9, R10, R9, !P1 ;  /* 0x000000090a093207 */ /* 0x000fe80004800000 */
[----:B------:R-:W-:Y:S01]  /*6dd0*/  LOP3.LUT R9, R9, 0x1, RZ, 0xc0, !PT ;  /* 0x0000000109097812 */ /* 0x000fe200078ec0ff */
[----:B------:R-:W-:Y:S06]  /*6de0*/  @!P5 BRA `(.L_x_115) ;  /* 0x00000000000cd947 */ /* 0x000fec0003800000 */
[----:B------:R-:W-:Y:S04]  /*6df0*/  SHF.L.U32 R6, R6, 0x1f, RZ ;  /* 0x0000001f06067819 */ /* 0x000fe800000006ff */
[----:B------:R-:W1:Y:S02]  /*6e00*/  SYNCS.PHASECHK.TRANS64.TRYWAIT P0, [R8+URZ+0xf0], R6 ;  /* 0x0000f006080075a7 */ /* 0x000e6400080011ff */
[----:B-1----:R-:W-:Y:S05]  /*6e10*/  @!P0 BRA `(.L_x_116) ;  /* 0x0000006c00788947 */ /* 0x002fea0003800000 */
.L_x_115:
[----:B------:R-:W-:Y:S05]  /*6e20*/  BSYNC B0 ;  /* 0x0000000000007941 */ /* 0x000fea0003800000 */
.L_x_114:
[----:B------:R-:W-:Y:S02]  /*6e30*/  ISETP.NE.U32.AND P0, PT, R9, 0x1, PT ;  /* 0x000000010900780c */ /* 0x000fe40003f05070 */
[----:B------:R-:W-:Y:S02]  /*6e40*/  CS2R R58, SRZ ;  /* 0x00000000003a7805 */ /* 0x000fe4000001ff00 */
        /* <DEDUP_REMOVED lines=10> */
[----:B------:R-:W-:Y:S01]  /*6ef0*/  CS2R R36, SRZ ;  /* 0x0000000000247805 */ /* 0x000fe2000001ff00 */
[----:B------:R-:W4:Y:S01]  /*6f00*/  @P0 LDS.128 R56, [R0+0x2200] ;  /* 0x0022000000380984 */ /* 0x000f220000000c00 */
[----:B------:R-:W-:Y:S02]  /*6f10*/  CS2R R34, SRZ ;  /* 0x0000000000227805 */ /* 0x000fe4000001ff00 */
[----:B------:R-:W-:Y:S02]  /*6f20*/  CS2R R32, SRZ ;  /* 0x0000000000207805 */ /* 0x000fe4000001ff00 */
[----:B------:R-:W-:Y:S01]  /*6f30*/  CS2R R30, SRZ ;  /* 0x00000000001e7805 */ /* 0x000fe2000001ff00 */
[----:B------:R-:W5:Y:S01]  /*6f40*/  @P0 LDS.128 R52, [R0+0x4200] ;  /* 0x0042000000340984 */ /* 0x000f620000000c00 */
[----:B------:R-:W-:Y:S02]  /*6f50*/  CS2R R28, SRZ ;  /* 0x00000000001c7805 */ /* 0x000fe4000001ff00 */
[----:B------:R-:W-:Y:S02]  /*6f60*/  CS2R R26, SRZ ;  /* 0x00000000001a7805 */ /* 0x000fe4000001ff00 */
[----:B------:R-:W-:Y:S01]  /*6f70*/  CS2R R24, SRZ ;  /* 0x0000000000187805 */ /* 0x000fe2000001ff00 */
[----:B------:R-:W2:Y:S01]  /*6f80*/  @P0 LDS.128 R48, [R0+0x6200] ;  /* 0x0062000000300984 */ /* 0x000ea20000000c00 */
[----:B------:R-:W-:Y:S02]  /*6f90*/  CS2R R22, SRZ ;  /* 0x0000000000167805 */ /* 0x000fe4000001ff00 */
[----:B------:R-:W-:Y:S02]  /*6fa0*/  CS2R R20, SRZ ;  /* 0x0000000000147805 */ /* 0x000fe4000001ff00 */
[----:B------:R-:W-:Y:S01]  /*6fb0*/  CS2R R18, SRZ ;  /* 0x0000000000127805 */ /* 0x000fe2000001ff00 */
[----:B------:R-:W3:Y:S01]  /*6fc0*/  @P0 LDS.128 R44, [R0+0x8200] ;  /* 0x00820000002c0984 */ /* 0x000ee20000000c00 */
[----:B------:R-:W-:Y:S02]  /*6fd0*/  CS2R R16, SRZ ;  /* 0x0000000000107805 */ /* 0x000fe4000001ff00 */
[----:B------:R-:W-:Y:S02]  /*6fe0*/  CS2R R14, SRZ ;  /* 0x00000000000e7805 */ /* 0x000fe4000001ff00 */
[----:B------:R-:W-:Y:S01]  /*6ff0*/  CS2R R12, SRZ ;  /* 0x00000000000c7805 */ /* 0x000fe2000001ff00 */
[----:B------:R-:W3:Y:S01]  /*7000*/  @P0 LDS.128 R40, [R0+0xa200] ;  /* 0x00a2000000280984 */ /* 0x000ee20000000c00 */
[----:B-1----:R-:W-:Y:S01]  /*7010*/  IMAD.SHL.U32 R8, R3, 0x10, RZ ;  /* 0x0000001003087824 */ /* 0x002fe200078e00ff */
[----:B------:R-:W-:Y:S02]  /*7020*/  CS2R R10, SRZ ;  /* 0x00000000000a7805 */ /* 0x000fe4000001ff00 */
[----:B------:R-:W-:Y:S01]  /*7030*/  CS2R R226, SRZ ;  /* 0x0000000000e27805 */ /* 0x000fe2000001ff00 */
[----:B------:R-:W1:Y:S01]  /*7040*/  @P0 LDS.128 R36, [R0+0xc200] ;  /* 0x00c2000000240984 */ /* 0x000e620000000c00 */
[----:B------:R-:W-:Y:S02]  /*7050*/  CS2R R224, SRZ ;  /* 0x0000000000e07805 */ /* 0x000fe4000001ff00 */
[----:B------:R-:W-:Y:S02]  /*7060*/  LOP3.LUT R6, R8, 0x20, RZ, 0xc0, !PT ;  /* 0x0000002008067812 */ /* 0x000fe400078ec0ff */
[----:B------:R-:W-:Y:S02]  /*7070*/  CS2R R222, SRZ ;  /* 0x0000000000de7805 */ /* 0x000fe4000001ff00 */
[----:B------:R-:W-:Y:S02]  /*7080*/  CS2R R220, SRZ ;  /* 0x0000000000dc7805 */ /* 0x000fe4000001ff00 */
[----:B------:R-:W-:Y:S02]  /*7090*/  CS2R R218, SRZ ;  /* 0x0000000000da7805 */ /* 0x000fe4000001ff00 */
[--C-:B------:R-:W-:Y:S01]  /*70a0*/  IADD3 R6, PT, PT, -R6, 0x200, R0.reuse ;  /* 0x0000020006067810 */ /* 0x100fe20007ffe100 */
[----:B------:R4:W-:Y:S01]  /*70b0*/  @P0 LDS.128 R224, [R0+0x200] ;  /* 0x0002000000e00984 */ /* 0x0009e20000000c00 */
[----:B------:R-:W-:Y:S02]  /*70c0*/  CS2R R216, SRZ ;  /* 0x0000000000d87805 */ /* 0x000fe4000001ff00 */
[----:B------:R-:W-:Y:S01]  /*70d0*/  LOP3.LUT R8, R8, 0x40, RZ, 0xc0, !PT ;  /* 0x0000004008087812 */ /* 0x000fe200078ec0ff */
[----:B------:R-:W1:Y:S03]  /*70e0*/  @P0 LDS.128 R32, [R6+0x2010] ;  /* 0x0020100006200984 */ /* 0x000e660000000c00 */
[----:B------:R-:W-:Y:S01]  /*70f0*/  IADD3 R4, PT, PT, -R8, 0x200, R0 ;  /* 0x0000020008047810 */ /* 0x000fe20007ffe100 */
[----:B------:R-:W1:Y:S04]  /*7100*/  @P0 LDS.128 R28, [R6+0x4010] ;  /* 0x00401000061c0984 */ /* 0x000e680000000c00 */
[----:B------:R-:W1:Y:S04]  /*7110*/  @P0 LDS.128 R24, [R6+0x6010] ;  /* 0x0060100006180984 */ /* 0x000e680000000c00 */
[----:B------:R-:W1:Y:S04]  /*7120*/  @P0 LDS.128 R20, [R6+0x8010] ;  /* 0x0080100006140984 */ /* 0x000e680000000c00 */
[----:B------:R-:W1:Y:S01]  /*7130*/  @P0 LDS.128 R16, [R6+0xa010] ;  /* 0x00a0100006100984 */ /* 0x000e620000000c00 */
[----:B----4-:R-:W-:Y:S03]  /*7140*/  IMAD.IADD R0, R6, 0x1, -R8 ;  /* 0x0000000106007824 */ /* 0x010fe600078e0a08 */
[----:B------:R-:W4:Y:S01]  /*7150*/  @P0 LDS.128 R12, [R6+0xc010] ;  /* 0x00c01000060c0984 */ /* 0x000f220000000c00 */
[----:B------:R-:W-:Y:S03]  /*7160*/  CS2R R8, SRZ ;  /* 0x0000000000087805 */ /* 0x000fe6000001ff00 */
[----:B------:R-:W-:Y:S04]  /*7170*/  STL.64 [R1+0x170], R56 ;  /* 0x0001703801007387 */ /* 0x000fe80000100a00 */
[----:B------:R-:W4:Y:S04]  /*7180*/  @P0 LDS.128 R8, [R4+0x2020] ;  /* 0x0020200004080984 */ /* 0x000f280000000c00 */
[----:B------:R-:W-:Y:S04]  /*7190*/  STL.64 [R1+0x178], R58 ;  /* 0x0001783a01007387 */ /* 0x000fe80000100a00 */
[----:B-----5:R-:W-:Y:S04]  /*71a0*/  STL.64 [R1+0x110], R52 ;  /* 0x0001103401007387 */ /* 0x020fe80000100a00 */
[----:B------:R-:W-:Y:S04]  /*71b0*/  STL.64 [R1+0x118], R54 ;  /* 0x0001183601007387 */ /* 0x000fe80000100a00 */
[----:B--2---:R-:W-:Y:S04]  /*71c0*/  STL.64 [R1+0x30], R48 ;  /* 0x0000303001007387 */ /* 0x004fe80000100a00 */
[----:B------:R-:W-:Y:S04]  /*71d0*/  STL.64 [R1+0x38], R50 ;  /* 0x0000383201007387 */ /* 0x000fe80000100a00 */
[----:B---3--:R-:W-:Y:S04]  /*71e0*/  STL.64 [R1+0x40], R44 ;  /* 0x0000402c01007387 */ /* 0x008fe80000100a00 */
[----:B------:R-:W-:Y:S04]  /*71f0*/  STL.64 [R1+0x48], R46 ;  /* 0x0000482e01007387 */ /* 0x000fe80000100a00 */
[----:B------:R-:W-:Y:S04]  /*7200*/  STL.64 [R1+0x80], R40 ;  /* 0x0000802801007387 */ /* 0x000fe80000100a00 */
[----:B------:R-:W-:Y:S04]  /*7210*/  STL.64 [R1+0x88], R42 ;  /* 0x0000882a01007387 */ /* 0x000fe80000100a00 */
[----:B-1----:R-:W-:Y:S04]  /*7220*/  STL.64 [R1+0xe0], R36 ;  /* 0x0000e02401007387 */ /* 0x002fe80000100a00 */
[----:B------:R-:W-:Y:S04]  /*7230*/  STL.64 [R1+0xe8], R38 ;  /* 0x0000e82601007387 */ /* 0x000fe80000100a00 */
[----:B------:R1:W-:Y:S04]  /*7240*/  STL.64 [R1+0x160], R32 ;  /* 0x0001602001007387 */ /* 0x0003e80000100a00 */
[----:B------:R2:W-:Y:S04]  /*7250*/  STL.64 [R1+0x168], R34 ;  /* 0x0001682201007387 */ /* 0x0005e80000100a00 */
[----:B------:R3:W-:Y:S04]  /*7260*/  STL.64 [R1+0xf0], R28 ;  /* 0x0000f01c01007387 */ /* 0x0007e80000100a00 */
[----:B------:R5:W-:Y:S04]  /*7270*/  STL.64 [R1+0xf8], R30 ;  /* 0x0000f81e01007387 */ /* 0x000be80000100a00 */
[----:B------:R4:W-:Y:S04]  /*7280*/  STL.64 [R1+0x10], R24 ;  /* 0x0000101801007387 */ /* 0x0009e80000100a00 */
[----:B------:R4:W-:Y:S04]  /*7290*/  STL.64 [R1+0x18], R26 ;  /* 0x0000181a01007387 */ /* 0x0009e80000100a00 */
[----:B------:R4:W-:Y:S01]  /*72a0*/  STL.64 [R1+0x50], R20 ;  /* 0x0000501401007387 */ /* 0x0009e20000100a00 */
[----:B-1----:R-:W-:Y:S03]  /*72b0*/  CS2R R32, SRZ ;  /* 0x0000000000207805 */ /* 0x002fe6000001ff00 */
[----:B------:R1:W-:Y:S01]  /*72c0*/  STL.64 [R1+0x58], R22 ;  /* 0x0000581601007387 */ /* 0x0003e20000100a00 */
[----:B--2---:R-:W-:Y:S03]  /*72d0*/  CS2R R34, SRZ ;  /* 0x0000000000227805 */ /* 0x004fe6000001ff00 */
[----:B------:R2:W-:Y:S01]  /*72e0*/  STL.64 [R1+0x90], R16 ;  /* 0x0000901001007387 */ /* 0x0005e20000100a00 */
[----:B---3--:R-:W-:Y:S03]  /*72f0*/  CS2R R28, SRZ ;  /* 0x00000000001c7805 */ /* 0x008fe6000001ff00 */
[----:B------:R3:W-:Y:S01]  /*7300*/  STL.64 [R1+0x98], R18 ;  /* 0x0000981201007387 */ /* 0x0007e20000100a00 */
[----:B-----5:R-:W-:Y:S03]  /*7310*/  CS2R R30, SRZ ;  /* 0x00000000001e7805 */ /* 0x020fe6000001ff00 */
[----:B------:R-:W-:Y:S01]  /*7320*/  @P0 LDS.128 R32, [R0+0x30] ;  /* 0x0000300000200984 */ /* 0x000fe20000000c00 */
[----:B----4-:R-:W-:Y:S03]  /*7330*/  CS2R R24, SRZ ;  /* 0x0000000000187805 */ /* 0x010fe6000001ff00 */
[----:B------:R4:W-:Y:S01]  /*7340*/  STL.64 [R1+0x100], R12 ;  /* 0x0001000c01007387 */ /* 0x0009e20000100a00 */
[----:B------:R-:W-:Y:S03]  /*7350*/  CS2R R26, SRZ ;  /* 0x00000000001a7805 */ /* 0x000fe6000001ff00 */
[----:B------:R-:W5:Y:S01]  /*7360*/  @P0 LDS.128 R28, [R4+0x4020] ;  /* 0x00402000041c0984 */ /* 0x000f620000000c00 */
[----:B------:R-:W-:Y:S03]  /*7370*/  CS2R R20, SRZ ;  /* 0x0000000000147805 */ /* 0x000fe6000001ff00 */
[----:B------:R4:W-:Y:S01]  /*7380*/  STL.64 [R1+0x108], R14 ;  /* 0x0001080e01007387 */ /* 0x0009e20000100a00 */
[----:B-1----:R-:W-:Y:S03]  /*7390*/  CS2R R22, SRZ ;  /* 0x0000000000167805 */ /* 0x002fe6000001ff00 */
[----:B------:R-:W1:Y:S01]  /*73a0*/  @P0 LDS.128 R24, [R4+0x6020] ;  /* 0x0060200004180984 */ /* 0x000e620000000c00 */
[----:B--2---:R-:W-:Y:S03]  /*73b0*/  CS2R R16, SRZ ;  /* 0x0000000000107805 */ /* 0x004fe6000001ff00 */
[----:B------:R2:W-:Y:S01]  /*73c0*/  STL.64 [R1+0x150], R8 ;  /* 0x0001500801007387 */ /* 0x0005e20000100a00 */
[----:B---3--:R-:W-:Y:S03]  /*73d0*/  CS2R R18, SRZ ;  /* 0x0000000000127805 */ /* 0x008fe6000001ff00 */
[----:B------:R-:W3:Y:S04]  /*73e0*/  @P0 LDS.128 R20, [R4+0x8020] ;  /* 0x0080200004140984 */ /* 0x000ee80000000c00 */
[----:B------:R5:W-:Y:S01]  /*73f0*/  STL.64 [R1+0x158], R10 ;  /* 0x0001580a01007387 */ /* 0x000be20000100a00 */
[----:B----4-:R-:W-:Y:S03]  /*7400*/  CS2R R12, SRZ ;  /* 0x00000000000c7805 */ /* 0x010fe6000001ff00 */
[----:B------:R-:W4:Y:S04]  /*7410*/  @P0 LDS.128 R16, [R4+0xa020] ;  /* 0x00a0200004100984 */ /* 0x000f280000000c00 */
[----:B------:R-:W-:Y:S01]  /*7420*/  @P0 LDS.128 R220, [R6+0x10] ;  /* 0x0000100006dc0984 */ /* 0x000fe20000000c00 */
[----:B------:R-:W-:Y:S03]  /*7430*/  CS2R R14, SRZ ;  /* 0x00000000000e7805 */ /* 0x000fe6000001ff00 */
[----:B------:R-:W-:Y:S04]  /*7440*/  @P0 LDS.128 R216, [R4+0x20] ;  /* 0x0000200004d80984 */ /* 0x000fe80000000c00 */
[----:B------:R-:W4:Y:S01]  /*7450*/  @P0 LDS.128 R12, [R4+0xc020] ;  /* 0x00c02000040c0984 */ /* 0x000f220000000c00 */
[----:B--2---:R-:W-:Y:S03]  /*7460*/  CS2R R8, SRZ ;  /* 0x0000000000087805 */ /* 0x004fe6000001ff00 */
[----:B-----5:R2:W5:Y:S01]  /*7470*/  LDL.LU R10, [R1+0x148] ;  /* 0x00014800010a7983 */ /* 0x0205620000300800 */
[----:B------:R-:W-:Y:S03]  /*7480*/  IMAD.MOV.U32 R11, RZ, RZ, RZ ;  /* 0x000000ffff0b7224 */ /* 0x000fe600078e00ff */
[----:B------:R2:W-:Y:S04]  /*7490*/  STL.64 [R1+0xd0], R28 ;  /* 0x0000d01c01007387 */ /* 0x0005e80000100a00 */
[----:B------:R2:W-:Y:S04]  /*74a0*/  STL.64 [R1+0xd8], R30 ;  /* 0x0000d81e01007387 */ /* 0x0005e80000100a00 */
[----:B-1----:R1:W-:Y:S04]  /*74b0*/  STL.64 [R1], R24 ;  /* 0x0000001801007387 */ /* 0x0023e80000100a00 */
[----:B------:R1:W-:Y:S04]  /*74c0*/  STL.64 [R1+0x8], R26 ;  /* 0x0000081a01007387 */ /* 0x0003e80000100a00 */
[----:B---3--:R3:W-:Y:S04]  /*74d0*/  STL.64 [R1+0x60], R20 ;  /* 0x0000601401007387 */ /* 0x0087e80000100a00 */
[----:B------:R3:W-:Y:S04]  /*74e0*/  STL.64 [R1+0x68], R22 ;  /* 0x0000681601007387 */ /* 0x0007e80000100a00 */
[----:B----4-:R4:W-:Y:S01]  /*74f0*/  STL.64 [R1+0xb0], R16 ;  /* 0x0000b01001007387 */ /* 0x0109e20000100a00 */
[----:B--2---:R-:W-:Y:S03]  /*7500*/  CS2R R28, SRZ ;  /* 0x00000000001c7805 */ /* 0x004fe6000001ff00 */
[----:B------:R2:W-:Y:S01]  /*7510*/  STL.64 [R1+0xb8], R18 ;  /* 0x0000b81201007387 */ /* 0x0005e20000100a00 */
[----:B------:R-:W-:Y:S03]  /*7520*/  CS2R R30, SRZ ;  /* 0x00000000001e7805 */ /* 0x000fe6000001ff00 */
[----:B------:R2:W-:Y:S01]  /*7530*/  STL.64 [R1+0x120], R12 ;  /* 0x0001200c01007387 */ /* 0x0005e20000100a00 */
[----:B-1----:R-:W-:Y:S03]  /*7540*/  CS2R R24, SRZ ;  /* 0x0000000000187805 */ /* 0x002fe6000001ff00 */
[----:B------:R1:W-:Y:S01]  /*7550*/  STL.64 [R1+0x128], R14 ;  /* 0x0001280e01007387 */ /* 0x0003e20000100a00 */
[----:B------:R-:W-:Y:S03]  /*7560*/  CS2R R26, SRZ ;  /* 0x00000000001a7805 */ /* 0x000fe6000001ff00 */
[----:B------:R-:W1:Y:S01]  /*7570*/  @P0 LDS.128 R28, [R0+0x2030] ;  /* 0x00203000001c0984 */ /* 0x000e620000000c00 */
[----:B---3--:R-:W-:Y:S03]  /*7580*/  CS2R R20, SRZ ;  /* 0x0000000000147805 */ /* 0x008fe6000001ff00 */
[----:B------:R-:W-:Y:S01]  /*7590*/  STL.64 [R1+0x180], R32 ;  /* 0x0001802001007387 */ /* 0x000fe20000100a00 */
[----:B------:R-:W-:Y:S03]  /*75a0*/  CS2R R22, SRZ ;  /* 0x0000000000167805 */ /* 0x000fe6000001ff00 */
[----:B------:R-:W3:Y:S01]  /*75b0*/  @P0 LDS.128 R24, [R0+0x4030] ;  /* 0x0040300000180984 */ /* 0x000ee20000000c00 */
[----:B----4-:R-:W-:Y:S03]  /*75c0*/  CS2R R16, SRZ ;  /* 0x0000000000107805 */ /* 0x010fe6000001ff00 */
[----:B------:R-:W-:Y:S01]  /*75d0*/  STL.64 [R1+0x188], R34 ;  /* 0x0001882201007387 */ /* 0x000fe20000100a00 */
[----:B--2---:R-:W-:Y:S03]  /*75e0*/  CS2R R18, SRZ ;  /* 0x0000000000127805 */ /* 0x004fe6000001ff00 */
[----:B------:R-:W2:Y:S01]  /*75f0*/  @P0 LDS.128 R20, [R0+0x6030] ;  /* 0x0060300000140984 */ /* 0x000ea20000000c00 */
[----:B------:R-:W-:Y:S03]  /*7600*/  CS2R R12, SRZ ;  /* 0x00000000000c7805 */ /* 0x000fe6000001ff00 */
[----:B------:R-:W-:Y:S01]  /*7610*/  @P0 LDS.128 R16, [R0+0x8030] ;  /* 0x0080300000100984 */ /* 0x000fe20000000c00 */
[----:B-1----:R-:W-:Y:S06]  /*7620*/  CS2R R14, SRZ ;  /* 0x00000000000e7805 */ /* 0x002fec000001ff00 */
[----:B------:R-:W-:Y:S04]  /*7630*/  @P0 LDS.128 R12, [R0+0xa030] ;  /* 0x00a03000000c0984 */ /* 0x000fe80000000c00 */
[----:B------:R-:W-:Y:S04]  /*7640*/  STL.64 [R1+0x130], R28 ;  /* 0x0001301c01007387 */ /* 0x000fe80000100a00 */
[----:B------:R-:W-:Y:S04]  /*7650*/  STL.64 [R1+0x138], R30 ;  /* 0x0001381e01007387 */ /* 0x000fe80000100a00 */
[----:B---3--:R-:W-:Y:S04]  /*7660*/  STL.64 [R1+0xa0], R24 ;  /* 0x0000a01801007387 */ /* 0x008fe80000100a00 */
[----:B------:R-:W-:Y:S04]  /*7670*/  STL.64 [R1+0xa8], R26 ;  /* 0x0000a81a01007387 */ /* 0x000fe80000100a00 */
[----:B--2---:R-:W-:Y:S04]  /*7680*/  STL.64 [R1+0x20], R20 ;  /* 0x0000201401007387 */ /* 0x004fe80000100a00 */
[----:B------:R-:W-:Y:S04]  /*7690*/  STL.64 [R1+0x28], R22 ;  /* 0x0000281601007387 */ /* 0x000fe80000100a00 */
[----:B-----5:R-:W1:Y:S04]  /*76a0*/  @P0 LDS.128 R8, [R0+0xc030] ;  /* 0x00c0300000080984 */ /* 0x020e680000000c00 */
[----:B-1----:R1:W-:Y:S04]  /*76b0*/  STL.64 [R1+0x140], R8 ;  /* 0x0001400801007387 */ /* 0x0023e80000100a00 */
[----:B------:R1:W-:Y:S04]  /*76c0*/  STL.64 [R1+0x70], R16 ;  /* 0x0000701001007387 */ /* 0x0003e80000100a00 */
[----:B------:R1:W-:Y:S04]  /*76d0*/  STL.64 [R1+0x78], R18 ;  /* 0x0000781201007387 */ /* 0x0003e80000100a00 */
[----:B------:R1:W-:Y:S04]  /*76e0*/  STL.64 [R1+0x148], R10 ;  /* 0x0001480a01007387 */ /* 0x0003e80000100a00 */
[----:B------:R1:W-:Y:S04]  /*76f0*/  STL.64 [R1+0xc0], R12 ;  /* 0x0000c00c01007387 */ /* 0x0003e80000100a00 */
[----:B------:R1:W-:Y:S02]  /*7700*/  STL.64 [R1+0xc8], R14 ;  /* 0x0000c80e01007387 */ /* 0x0003e40000100a00 */
.L_x_113:
[----:B------:R-:W-:Y:S05]  /*7710*/  BSYNC B1 ;  /* 0x0000000000017941 */ /* 0x000fea0003800000 */
.L_x_112:
[----:B-1----:R-:W-:Y:S01]  /*7720*/  SHF.R.U32.HI R17, RZ, 0x5, R3 ;  /* 0x00000005ff117819 */ /* 0x002fe20000011603 */
[----:B------:R-:W-:Y:S04]  /*7730*/  IMAD.U32 R0, RZ, RZ, UR45 ;  /* 0x0000002dff007e24 */ /* 0x000fe8000f8e00ff */
[----:B------:R-:W-:Y:S05]  /*7740*/  IMAD R16, R0, 0xe0, R2 ;  /* 0x000000e000107824 */ /* 0x000fea00078e0202 */
[----:B------:R-:W-:Y:S04]  /*7750*/  SHF.R.U32.HI R0, RZ, 0x15, R16 ;  /* 0x00000015ff007819 */ /* 0x000fe80000011610 */
[----:B------:R-:W-:Y:S01]  /*7760*/  LOP3.LUT P0, RZ, R0, 0x3, R17, 0x48, !PT ;  /* 0x0000000300ff7812 */ /* 0x000fe20007804811 */
[----:B------:R-:W-:Y:S01]  /*7770*/  @!UPT UIADD3 URZ, UPT, UPT, URZ, URZ, URZ ;  /* 0x000000fffffff290 */ /* 0x000fe2000fffe0ff */
[----:B------:R-:W-:Y:S11]  /*7780*/  @P4 BRA `(.L_x_117) ;  /* 0x0000000000084947 */ /* 0x000ff60003800000 */
[----:B------:R-:W1:Y:S02]  /*7790*/  SYNCS.PHASECHK.TRANS64.TRYWAIT P1, [R5+URZ+0x140], R7 ;  /* 0x00014007050075a7 */ /* 0x000e6400080211ff */
[----:B-1----:R-:W-:Y:S05]  /*77a0*/  @!P1 BRA `(.L_x_118) ;  /* 0x0000006400289947 */ /* 0x002fea0003800000 */
.L_x_117:
[----:B------:R-:W-:Y:S05]  /*77b0*/  @!P0 BRA `(.L_x_119) ;  /* 0x0000000000408947 */ /* 0x000fea0003800000 */
[----:B------:R-:W1:Y:S01]  /*77c0*/  LDCU.64 UR8, c[0x4][0x70] ;  /* 0x01000e00ff0877ac */ /* 0x000e620008000a00 */
[----:B------:R-:W-:Y:S01]  /*77d0*/  MOV R15, 0x0 ;  /* 0x00000000000f7802 */ /* 0x000fe20000000f00 */
[----:B------:R-:W-:Y:S02]  /*77e0*/  HFMA2 R12, -RZ, RZ, 0, 5.9604644775390625e-08 ;  /* 0x00000001ff0c7431 */ /* 0x000fe400000001ff */
[----:B------:R-:W-:Y:S02]  /*77f0*/  IMAD.MOV.U32 R8, RZ, RZ, 0x192 ;  /* 0x00000192ff087424 */ /* 0x000fe400078e00ff */
[----:B------:R-:W-:Y:S01]  /*7800*/  IMAD.MOV.U32 R13, RZ, RZ, RZ ;  /* 0x000000ffff0d7224 */ /* 0x000fe200078e00ff */
[----:B------:R-:W4:Y:S01]  /*7810*/  LDCU.64 UR6, c[0x4][0x78] ;  /* 0x01000f00ff0677ac */ /* 0x000f220008000a00 */
[----:B------:R-:W3:Y:S01]  /*7820*/  LDC.64 R14, c[0x4][R15] ;  /* 0x010000000f0e7b82 */ /* 0x000ee20000000a00 */
[----:B------:R-:W5:Y:S01]  /*7830*/  LDCU.64 UR4, c[0x4][0x10] ;  /* 0x01000200ff0477ac */ /* 0x000f620008000a00 */
[----:B-12---:R-:W-:Y:S01]  /*7840*/  MOV R5, UR9 ;  /* 0x0000000900057c02 */ /* 0x006fe20008000f00 */
[----:B------:R-:W-:Y:S01]  /*7850*/  IMAD.U32 R4, RZ, RZ, UR8 ;  /* 0x00000008ff047e24 */ /* 0x000fe2000f8e00ff */
[----:B----4-:R-:W-:Y:S01]  /*7860*/  MOV R7, UR7 ;  /* 0x0000000700077c02 */ /* 0x010fe20008000f00 */
[----:B------:R-:W-:Y:S01]  /*7870*/  IMAD.U32 R6, RZ, RZ, UR6 ;  /* 0x00000006ff067e24 */ /* 0x000fe2000f8e00ff */
[----:B-----5:R-:W-:Y:S01]  /*7880*/  MOV R11, UR5 ;  /* 0x00000005000b7c02 */ /* 0x020fe20008000f00 */
[----:B------:R-:W-:Y:S02]  /*7890*/  IMAD.U32 R10, RZ, RZ, UR4 ;  /* 0x00000004ff0a7e24 */ /* 0x000fe4000f8e00ff */
[----:B------:R-:W-:Y:S07]  /*78a0*/  LEPC R20, `(.L_x_119) ;  /* 0x000000001014794e */ /* 0x000fee0000000000 */
[----:B---3--:R-:W-:Y:S05]  /*78b0*/  CALL.ABS.NOINC R14 ;  /* 0x000000000e007343 */ /* 0x008fea0003c00000 */
.L_x_119:
[----:B------:R-:W-:Y:S05]  /*78c0*/  WARPSYNC.ALL ;  /* 0x0000000000007948 */ /* 0x000fea0003800000 */
[C---:B------:R-:W-:Y:S01]  /*78d0*/  R2UR UR4, R16.reuse ;  /* 0x00000000100472ca */ /* 0x040fe200000e0000 */
[----:B------:R-:W-:Y:S05]  /*78e0*/  VIADD R0, R16, 0x20 ;  /* 0x0000002010007836 */ /* 0x000fea0000000000 */
[----:B------:R-:W-:Y:S04]  /*78f0*/  SHF.R.U32.HI R0, RZ, 0x15, R0 ;  /* 0x00000015ff007819 */ /* 0x000fe80000011600 */
[----:B------:R-:W-:Y:S03]  /*7900*/  LOP3.LUT P0, RZ, R0, 0x3, R17, 0x48, !PT ;  /* 0x0000000300ff7812 */ /* 0x000fe60007804811 */
[----:B------:R-:W4:Y:S10]  /*7910*/  LDTM.x32 R184, tmem[UR4] ;  /* 0x0000000400b879ee */ /* 0x000f3400082c0000 */
[----:B----4-:R-:W-:Y:S05]  /*7920*/  @!P0 BRA `(.L_x_120) ;  /* 0x0000000000408947 */ /* 0x010fea0003800000 */
        /* <DEDUP_REMOVED lines=16> */
.L_x_120:
[----:B------:R-:W-:Y:S05]  /*7a30*/  WARPSYNC.ALL ;  /* 0x0000000000007948 */ /* 0x000fea0003800000 */
[C---:B------:R-:W-:Y:S01]  /*7a40*/  R2UR UR4, R16.reuse ;  /* 0x00000000100472ca */ /* 0x040fe200000e0000 */
[----:B------:R-:W-:Y:S05]  /*7a50*/  VIADD R0, R16, 0x40 ;  /* 0x0000004010007836 */ /* 0x000fea0000000000 */
[----:B------:R-:W-:Y:S04]  /*7a60*/  SHF.R.U32.HI R0, RZ, 0x15, R0 ;  /* 0x00000015ff007819 */ /* 0x000fe80000011600 */
[----:B------:R-:W-:Y:S03]  /*7a70*/  LOP3.LUT P0, RZ, R0, 0x3, R17, 0x48, !PT ;  /* 0x0000000300ff7812 */ /* 0x000fe60007804811 */
[----:B------:R-:W4:Y:S10]  /*7a80*/  LDTM.x32 R152, tmem[UR4+0x20] ;  /* 0x00002004009879ee */ /* 0x000f3400082c0000 */
        /* <DEDUP_REMOVED lines=17> */
.L_x_121:
        /* <DEDUP_REMOVED lines=23> */
.L_x_122:
        /* <DEDUP_REMOVED lines=23> */
.L_x_123:
[----:B------:R-:W4:Y:S01]  /*7e80*/  S2R R0, SR_TID.X ;  /* 0x0000000000007919 */ /* 0x000f220000002100 */
[----:B------:R-:W-:Y:S05]  /*7e90*/  WARPSYNC.ALL ;  /* 0x0000000000007948 */ /* 0x000fea0003800000 */
[C---:B------:R-:W-:Y:S01]  /*7ea0*/  R2UR UR4, R16.reuse ;  /* 0x00000000100472ca */ /* 0x040fe200000e0000 */
[----:B------:R-:W-:Y:S05]  /*7eb0*/  VIADD R3, R16, 0xa0 ;  /* 0x000000a010037836 */ /* 0x000fea0000000000 */
[----:B------:R-:W-:Y:S07]  /*7ec0*/  SHF.R.U32.HI R3, RZ, 0x15, R3 ;  /* 0x00000015ff037819 */ /* 0x000fee0000011603 */
[----:B------:R-:W1:Y:S01]  /*7ed0*/  LDTM.x32 R56, tmem[UR4+0x80] ;  /* 0x00008004003879ee */ /* 0x000e6200082c0000 */
[----:B----4-:R-:W-:Y:S04]  /*7ee0*/  SHF.R.U32.HI R0, RZ, 0x5, R0 ;  /* 0x00000005ff007819 */ /* 0x010fe80000011600 */
[----:B------:R-:W-:Y:S11]  /*7ef0*/  LOP3.LUT P0, RZ, R3, 0x3, R0, 0x48, !PT ;  /* 0x0000000303ff7812 */ /* 0x000ff60007804800 */
[----:B------:R-:W-:Y:S02]  /*7f00*/  @!UPT UIADD3 URZ, UPT, UPT, URZ, URZ, URZ ;  /* 0x000000fffffff290 */ /* 0x000fe4000fffe0ff */
[----:B-1----:R-:W-:Y:S05]  /*7f10*/  @!P0 BRA `(.L_x_124) ;  /* 0x0000000000408947 */ /* 0x002fea0003800000 */
[----:B------:R-:W2:Y:S01]  /*7f20*/  LDCU.64 UR8, c[0x4][0x70] ;  /* 0x01000e00ff0877ac */ /* 0x000ea20008000a00 */
[----:B------:R-:W-:Y:S01]  /*7f30*/  MOV R15, 0x0 ;  /* 0x00000000000f7802 */ /* 0x000fe20000000f00 */
[----:B------:R-:W-:Y:S02]  /*7f40*/  HFMA2 R12, -RZ, RZ, 0, 5.9604644775390625e-08 ;  /* 0x00000001ff0c7431 */ /* 0x000fe400000001ff */
[----:B------:R-:W-:Y:S02]  /*7f50*/  IMAD.MOV.U32 R8, RZ, RZ, 0x192 ;  /* 0x00000192ff087424 */ /* 0x000fe400078e00ff */
[----:B------:R-:W-:Y:S01]  /*7f60*/  IMAD.MOV.U32 R13, RZ, RZ, RZ ;  /* 0x000000ffff0d7224 */ /* 0x000fe200078e00ff */
[----:B------:R-:W1:Y:S01]  /*7f70*/  LDCU.64 UR6, c[0x4][0x78] ;  /* 0x01000f00ff0677ac */ /* 0x000e620008000a00 */
[----:B------:R-:W4:Y:S01]  /*7f80*/  LDC.64 R14, c[0x4][R15] ;  /* 0x010000000f0e7b82 */ /* 0x000f220000000a00 */
[----:B------:R-:W5:Y:S01]  /*7f90*/  LDCU.64 UR4, c[0x4][0x10] ;  /* 0x01000200ff0477ac */ /* 0x000f620008000a00 */
[----:B--2---:R-:W-:Y:S01]  /*7fa0*/  MOV R5, UR9 ;  /* 0x0000000900057c02 */ /* 0x004fe20008000f00 */
[----:B------:R-:W-:Y:S01]  /*7fb0*/  IMAD.U32 R4, RZ, RZ, UR8 ;  /* 0x00000008ff047e24 */ /* 0x000fe2000f8e00ff */
[----:B-1----:R-:W-:Y:S01]  /*7fc0*/  MOV R7, UR7 ;  /* 0x0000000700077c02 */ /* 0x002fe20008000f00 */
[----:B------:R-:W-:Y:S01]  /*7fd0*/  IMAD.U32 R6, RZ, RZ, UR6 ;  /* 0x00000006ff067e24 */ /* 0x000fe2000f8e00ff */
[----:B-----5:R-:W-:Y:S01]  /*7fe0*/  MOV R11, UR5 ;  /* 0x00000005000b7c02 */ /* 0x020fe20008000f00 */
[----:B------:R-:W-:Y:S02]  /*7ff0*/  IMAD.U32 R10, RZ, RZ, UR4 ;  /* 0x00000004ff0a7e24 */ /* 0x000fe4000f8e00ff */
[----:B------:R-:W-:Y:S07]  /*8000*/  LEPC R20, `(.L_x_124) ;  /* 0x000000001014794e */ /* 0x000fee0000000000 */
[----:B---34-:R-:W-:Y:S05]  /*8010*/  CALL.ABS.NOINC R14 ;  /* 0x000000000e007343 */ /* 0x018fea0003c00000 */
.L_x_124:
[----:B------:R-:W1:Y:S01]  /*8020*/  S2R R0, SR_TID.X ;  /* 0x0000000000007919 */ /* 0x000e620000002100 */
[----:B------:R-:W-:Y:S05]  /*8030*/  WARPSYNC.ALL ;  /* 0x0000000000007948 */ /* 0x000fea0003800000 */
[C---:B------:R-:W-:Y:S01]  /*8040*/  R2UR UR4, R16.reuse ;  /* 0x00000000100472ca */ /* 0x040fe200000e0000 */
[----:B------:R-:W-:Y:S05]  /*8050*/  VIADD R3, R16, 0xc0 ;  /* 0x000000c010037836 */ /* 0x000fea0000000000 */
[----:B------:R-:W-:Y:S07]  /*8060*/  SHF.R.U32.HI R3, RZ, 0x15, R3 ;  /* 0x00000015ff037819 */ /* 0x000fee0000011603 */
[----:B------:R-:W4:Y:S01]  /*8070*/  LDTM.x32 R24, tmem[UR4+0xa0] ;  /* 0x0000a004001879ee */ /* 0x000f2200082c0000 */
[----:B-1----:R-:W-:Y:S04]  /*8080*/  SHF.R.U32.HI R0, RZ, 0x5, R0 ;  /* 0x00000005ff007819 */ /* 0x002fe80000011600 */
[----:B------:R-:W-:Y:S11]  /*8090*/  LOP3.LUT P0, RZ, R3, 0x3, R0, 0x48, !PT ;  /* 0x0000000303ff7812 */ /* 0x000ff60007804800 */
[----:B------:R-:W-:Y:S02]  /*80a0*/  @!UPT UIADD3 URZ, UPT, UPT, URZ, URZ, URZ ;  /* 0x000000fffffff290 */ /* 0x000fe4000fffe0ff */
[----:B----4-:R-:W-:Y:S05]  /*80b0*/  @!P0 BRA `(.L_x_125) ;  /* 0x0000000000408947 */ /* 0x010fea0003800000 */
        /* <DEDUP_REMOVED lines=16> */
.L_x_125:
[----:B------:R-:W1:Y:S01]  /*81c0*/  S2R R15, SR_TID.X ;  /* 0x00000000000f7919 */ /* 0x000e620000002100 */
[----:B------:R-:W-:Y:S05]  /*81d0*/  WARPSYNC.ALL ;  /* 0x0000000000007948 */ /* 0x000fea0003800000 */
[----:B-1----:R-:W-:Y:S01]  /*81e0*/  LOP3.LUT P1, R250, R15, 0x60, RZ, 0xc0, !PT ;  /* 0x000000600ffa7812 */ /* 0x002fe2000782c0ff */
[----:B------:R-:W4:Y:S01]  /*81f0*/  LDL.LU R228, [R1+0x180] ;  /* 0x0001800001e47983 */ /* 0x000f220000300800 */
[--C-:B------:R-:W-:Y:S01]  /*8200*/  HADD2.F32 R3, -RZ, R224.reuse.H0_H0 ;  /* 0x200000e0ff037230 */ /* 0x100fe20000004100 */
[----:B------:R-:W-:Y:S01]  /*8210*/  R2UR UR5, R16 ;  /* 0x00000000100572ca */ /* 0x000fe200000e0000 */
[----:B------:R-:W-:Y:S01]  /*8220*/  HADD2.F32 R4, -RZ, R224.H1_H1 ;  /* 0x300000e0ff047230 */ /* 0x000fe20000004100 */
[----:B------:R-:W4:Y:S01]  /*8230*/  LDL.LU R252, [R1+0x18c] ;  /* 0x00018c0001fc7983 */ /* 0x000f220000300800 */
[--C-:B--2---:R-:W-:Y:S01]  /*8240*/  HADD2.F32 R5, -RZ, R225.reuse.H0_H0 ;  /* 0x200000e1ff057230 */ /* 0x104fe20000004100 */
[----:B------:R-:W-:Y:S01]  /*8250*/  ISETP.NE.AND P0, PT, R250, RZ, PT ;  /* 0x000000fffa00720c */ /* 0x000fe20003f05270 */
[----:B------:R-:W-:Y:S01]  /*8260*/  HADD2.F32 R6, -RZ, R225.H1_H1 ;  /* 0x300000e1ff067230 */ /* 0x000fe20000004100 */
[----:B------:R1:W-:Y:S01]  /*8270*/  STL [R1+0x1a4], R54 ;  /* 0x0001a43601007387 */ /* 0x0003e20000100800 */
[--C-:B------:R-:W-:Y:S02]  /*8280*/  HADD2.F32 R7, -RZ, R226.reuse.H0_H0 ;  /* 0x200000e2ff077230 */ /* 0x100fe40000004100 */
[C---:B---3--:R-:W-:Y:S01]  /*8290*/  FMUL R0, R248.reuse, R184 ;  /* 0x000000b8f8007220 */ /* 0x048fe20000400000 */
[----:B------:R-:W-:Y:S02]  /*82a0*/  HADD2.F32 R8, -RZ, R226.H1_H1 ;  /* 0x300000e2ff087230 */ /* 0x000fe40000004100 */
[C---:B------:R-:W-:Y:S01]  /*82b0*/  FMUL R9, R248.reuse, R191 ;  /* 0x000000bff8097220 */ /* 0x040fe20000400000 */
[--C-:B------:R-:W-:Y:S02]  /*82c0*/  HADD2.F32 R10, -RZ, R227.reuse.H0_H0 ;  /* 0x200000e3ff0a7230 */ /* 0x100fe40000004100 */
[C---:B------:R-:W-:Y:S01]  /*82d0*/  FFMA R0, R249.reuse, R3, R0 ;  /* 0x00000003f9007223 */ /* 0x040fe20000000000 */
[----:B------:R-:W-:Y:S02]  /*82e0*/  HADD2.F32 R11, -RZ, R227.H1_H1 ;  /* 0x300000e3ff0b7230 */ /* 0x000fe40000004100 */
[C---:B------:R-:W-:Y:S01]  /*82f0*/  FMUL R3, R248.reuse, R185 ;  /* 0x000000b9f8037220 */ /* 0x040fe20000400000 */
[--C-:B------:R-:W-:Y:S02]  /*8300*/  HADD2.F32 R13, -RZ, R220.reuse.H0_H0 ;  /* 0x200000dcff0d7230 */ /* 0x100fe40000004100 */
[C---:B------:R-:W-:Y:S01]  /*8310*/  FMUL R108, R248.reuse, R108 ;  /* 0x0000006cf86c7220 */ /* 0x040fe20000400000 */
[----:B------:R-:W-:Y:S02]  /*8320*/  HADD2.F32 R14, -RZ, R220.H1_H1 ;  /* 0x300000dcff0e7230 */ /* 0x000fe40000004100 */
[C---:B------:R-:W-:Y:S01]  /*8330*/  FFMA R3, R249.reuse, R4, R3 ;  /* 0x00000004f9037223 */ /* 0x040fe20000000003 */
[----:B------:R-:W-:Y:S02]  /*8340*/  HADD2.F32 R16, -RZ, R221.H1_H1 ;  /* 0x300000ddff107230 */ /* 0x000fe40000004100 */
[C---:B------:R-:W-:Y:S01]  /*8350*/  FMUL R4, R248.reuse, R186 ;  /* 0x000000baf8047220 */ /* 0x040fe20000400000 */
[--C-:B------:R-:W-:Y:S02]  /*8360*/  HADD2.F32 R17, -RZ, R222.reuse.H0_H0 ;  /* 0x200000deff117230 */ /* 0x100fe40000004100 */
[C---:B------:R-:W-:Y:S01]  /*8370*/  FMUL R109, R248.reuse, R109 ;  /* 0x0000006df86d7220 */ /* 0x040fe20000400000 */
[----:B------:R-:W-:Y:S02]  /*8380*/  HADD2.F32 R18, -RZ, R222.H1_H1 ;  /* 0x300000deff127230 */ /* 0x000fe40000004100 */
[C---:B------:R-:W-:Y:S01]  /*8390*/  FFMA R4, R249.reuse, R5, R4 ;  /* 0x00000005f9047223 */ /* 0x040fe20000000004 */
[C---:B------:R-:W-:Y:S01]  /*83a0*/  FMUL R5, R248.reuse, R187 ;  /* 0x000000bbf8057220 */ /* 0x040fe20000400000 */
[--C-:B------:R-:W-:Y:S02]  /*83b0*/  HADD2.F32 R19, -RZ, R223.reuse.H0_H0 ;  /* 0x200000dfff137230 */ /* 0x100fe40000004100 */
[C---:B------:R-:W-:Y:S01]  /*83c0*/  FMUL R110, R248.reuse, R110 ;  /* 0x0000006ef86e7220 */ /* 0x040fe20000400000 */
[----:B------:R-:W-:Y:S02]  /*83d0*/  HADD2.F32 R20, -RZ, R223.H1_H1 ;  /* 0x300000dfff147230 */ /* 0x000fe40000004100 */
[----:B------:R-:W-:Y:S01]  /*83e0*/  FFMA R5, R249, R6, R5 ;  /* 0x00000006f9057223 */ /* 0x000fe20000000005 */
[--C-:B------:R-:W-:Y:S01]  /*83f0*/  HADD2.F32 R21, -RZ, R217.reuse.H0_H0 ;  /* 0x200000d9ff157230 */ /* 0x100fe20000004100 */
[----:B-1----:R-:W2:Y:S01]  /*8400*/  LDL.LU R54, [R1+0x188] ;  /* 0x0001880001367983 */ /* 0x002ea20000300800 */
[----:B------:R-:W-:Y:S02]  /*8410*/  HADD2.F32 R22, -RZ, R217.H1_H1 ;  /* 0x300000d9ff167230 */ /* 0x000fe40000004100 */
[C---:B------:R-:W-:Y:S01]  /*8420*/  FMUL R6, R248.reuse, R188 ;  /* 0x000000bcf8067220 */ /* 0x040fe20000400000 */
[----:B------:R-:W-:Y:S01]  /*8430*/  F2FP.F16.F32.PACK_AB R188, R3, R0 ;  /* 0x0000000003bc723e */ /* 0x000fe200000000ff */
[----:B------:R1:W-:Y:S01]  /*8440*/  STL [R1+0x1a0], R55 ;  /* 0x0001a03701007387 */ /* 0x0003e20000100800 */
[--C-:B------:R-:W-:Y:S02]  /*8450*/  HADD2.F32 R23, -RZ, R218.reuse.H0_H0 ;  /* 0x200000daff177230 */ /* 0x100fe40000004100 */
[----:B------:R-:W-:Y:S01]  /*8460*/  FFMA R6, R249, R7, R6 ;  /* 0x00000007f9067223 */ /* 0x000fe20000000006 */
[----:B------:R-:W-:Y:S02]  /*8470*/  HADD2.F32 R184, -RZ, R218.H1_H1 ;  /* 0x300000daffb87230 */ /* 0x000fe40000004100 */
[C---:B------:R-:W-:Y:S01]  /*8480*/  FMUL R7, R248.reuse, R189 ;  /* 0x000000bdf8077220 */ /* 0x040fe20000400000 */
[----:B------:R-:W-:Y:S01]  /*8490*/  F2FP.F16.F32.PACK_AB R189, R5, R4 ;  /* 0x0000000405bd723e */ /* 0x000fe200000000ff */
[--C-:B------:R-:W-:Y:S02]  /*84a0*/  HADD2.F32 R185, -RZ, R219.reuse.H0_H0 ;  /* 0x200000dbffb97230 */ /* 0x100fe40000004100 */
[C---:B------:R-:W-:Y:S01]  /*84b0*/  FMUL R0, R248.reuse, R192 ;  /* 0x000000c0f8007220 */ /* 0x040fe20000400000 */
[----:B------:R-:W-:Y:S02]  /*84c0*/  HADD2.F32 R186, -RZ, R219.H1_H1 ;  /* 0x300000dbffba7230 */ /* 0x000fe40000004100 */
[----:B------:R-:W-:Y:S01]  /*84d0*/  FFMA R7, R249, R8, R7 ;  /* 0x00000008f9077223 */ /* 0x000fe20000000007 */
[C---:B------:R-:W-:Y:S01]  /*84e0*/  FMUL R8, R248.reuse, R190 ;  /* 0x000000bef8087220 */ /* 0x040fe20000400000 */
[C---:B------:R-:W-:Y:S01]  /*84f0*/  FMUL R3, R248.reuse, R193 ;  /* 0x000000c1f8037220 */ /* 0x040fe20000400000 */
[C---:B------:R-:W-:Y:S01]  /*8500*/  FMUL R4, R248.reuse, R198 ;  /* 0x000000c6f8047220 */ /* 0x040fe20000400000 */
[C---:B------:R-:W-:Y:S01]  /*8510*/  FMUL R5, R248.reuse, R199 ;  /* 0x000000c7f8057220 */ /* 0x040fe20000400000 */
[----:B------:R-:W-:Y:S01]  /*8520*/  F2FP.F16.F32.PACK_AB R190, R7, R6 ;  /* 0x0000000607be723e */ /* 0x000fe200000000ff */
[C---:B------:R-:W-:Y:S01]  /*8530*/  FFMA R8, R249.reuse, R10, R8 ;  /* 0x0000000af9087223 */ /* 0x040fe20000000008 */
[C---:B------:R-:W-:Y:S01]  /*8540*/  FFMA R9, R249.reuse, R11, R9 ;  /* 0x0000000bf9097223 */ /* 0x040fe20000000009 */
[C---:B------:R-:W-:Y:S01]  /*8550*/  FFMA R0, R249.reuse, R13, R0 ;  /* 0x0000000df9007223 */ /* 0x040fe20000000000 */
[----:B------:R-:W-:Y:S02]  /*8560*/  HADD2.F32 R13, -RZ, R221.H0_H0 ;  /* 0x200000ddff0d7230 */ /* 0x000fe40000004100 */
[----:B------:R-:W-:Y:S01]  /*8570*/  FFMA R3, R249, R14, R3 ;  /* 0x0000000ef9037223 */ /* 0x000fe20000000003 */
[C---:B------:R-:W-:Y:S01]  /*8580*/  FMUL R6, R248.reuse, R202 ;  /* 0x000000caf8067220 */ /* 0x040fe20000400000 */
[----:B------:R-:W-:Y:S01]  /*8590*/  F2FP.F16.F32.PACK_AB R191, R9, R8 ;  /* 0x0000000809bf723e */ /* 0x000fe200000000ff */
[C---:B------:R-:W-:Y:S01]  /*85a0*/  FMUL R7, R248.reuse, R203 ;  /* 0x000000cbf8077220 */ /* 0x040fe20000400000 */
[C---:B------:R-:W-:Y:S01]  /*85b0*/  FMUL R8, R248.reuse, R204 ;  /* 0x000000ccf8087220 */ /* 0x040fe20000400000 */
[----:B------:R-:W-:Y:S01]  /*85c0*/  F2FP.F16.F32.PACK_AB R192, R3, R0 ;  /* 0x0000000003c0723e */ /* 0x000fe200000000ff */
[----:B-1----:R-:W3:Y:S01]  /*85d0*/  LDL.LU R55, [R1+0x184] ;  /* 0x0001840001377983 */ /* 0x002ee20000300800 */
[----:B------:R-:W1:Y:S01]  /*85e0*/  S2UR UR6, SR_CgaCtaId ;  /* 0x00000000000679c3 */ /* 0x000e620000008800 */
[C---:B------:R-:W-:Y:S01]  /*85f0*/  SHF.L.U32 R11, R15.reuse, 0x5, RZ ;  /* 0x000000050f0b7819 */ /* 0x040fe200000006ff */
[----:B------:R-:W-:Y:S01]  /*8600*/  UMOV UR4, 0x400 ;  /* 0x0000040000047882 */ /* 0x000fe20000000000 */
[----:B------:R1:W-:Y:S01]  /*8610*/  STL [R1+0x19c], R2 ;  /* 0x00019c0201007387 */ /* 0x0003e20000100800 */
[----:B------:R-:W-:Y:S01]  /*8620*/  SHF.L.U32 R10, R15, 0x2, RZ ;  /* 0x000000020f0a7819 */ /* 0x000fe200000006ff */
[C---:B------:R-:W-:Y:S01]  /*8630*/  FMUL R0, R248.reuse, R200 ;  /* 0x000000c8f8007220 */ /* 0x040fe20000400000 */
[----:B------:R-:W-:Y:S01]  /*8640*/  LOP3.LUT R12, R11, 0xc0, RZ, 0xc0, !PT ;  /* 0x000000c00b0c7812 */ /* 0x000fe200078ec0ff */
[C---:B------:R-:W-:Y:S01]  /*8650*/  FMUL R3, R248.reuse, R201 ;  /* 0x000000c9f8037220 */ /* 0x040fe20000400000 */
[----:B------:R-:W-:Y:S01]  /*8660*/  SHF.L.U32 R15, R15, 0x4, RZ ;  /* 0x000000040f0f7819 */ /* 0x000fe200000006ff */
[----:B------:R-:W-:Y:S01]  /*8670*/  FMUL R88, R248, R88 ;  /* 0x00000058f8587220 */ /* 0x000fe20000400000 */
[----:B------:R-:W-:Y:S01]  /*8680*/  LOP3.LUT R12, R12, 0x18, R10, 0xf8, !PT ;  /* 0x000000180c0c7812 */ /* 0x000fe200078ef80a */
[C---:B------:R-:W-:Y:S01]  /*8690*/  FMUL R10, R248.reuse, R194 ;  /* 0x000000c2f80a7220 */ /* 0x040fe20000400000 */
[C---:B------:R-:W-:Y:S01]  /*86a0*/  FMUL R89, R248.reuse, R89 ;  /* 0x00000059f8597220 */ /* 0x040fe20000400000 */
[----:B------:R-:W-:Y:S01]  /*86b0*/  FMUL R90, R248, R90 ;  /* 0x0000005af85a7220 */ /* 0x000fe20000400000 */
[----:B------:R-:W-:Y:S01]  /*86c0*/  LOP3.LUT R14, R12, 0xf20, R11, 0xf8, !PT ;  /* 0x00000f200c0e7812 */ /* 0x000fe200078ef80b */
[C---:B------:R-:W-:Y:S01]  /*86d0*/  FMUL R11, R248.reuse, R195 ;  /* 0x000000c3f80b7220 */ /* 0x040fe20000400000 */
[C---:B------:R-:W-:Y:S01]  /*86e0*/  FMUL R12, R248.reuse, R196 ;  /* 0x000000c4f80c7220 */ /* 0x040fe20000400000 */
[C---:B------:R-:W-:Y:S01]  /*86f0*/  FFMA R10, R249.reuse, R13, R10 ;  /* 0x0000000df90a7223 */ /* 0x040fe2000000000a */
[C---:B------:R-:W-:Y:S01]  /*8700*/  FMUL R13, R248.reuse, R197 ;  /* 0x000000c5f80d7220 */ /* 0x040fe20000400000 */
[C---:B------:R-:W-:Y:S01]  /*8710*/  FFMA R11, R249.reuse, R16, R11 ;  /* 0x00000010f90b7223 */ /* 0x040fe2000000000b */
[C---:B------:R-:W-:Y:S01]  /*8720*/  FFMA R12, R249.reuse, R17, R12 ;  /* 0x00000011f90c7223 */ /* 0x040fe2000000000c */
[--C-:B------:R-:W-:Y:S02]  /*8730*/  HADD2.F32 R17, -RZ, R216.reuse.H0_H0 ;  /* 0x200000d8ff117230 */ /* 0x100fe40000004100 */
[C---:B------:R-:W-:Y:S01]  /*8740*/  FFMA R13, R249.reuse, R18, R13 ;  /* 0x00000012f90d7223 */ /* 0x040fe2000000000d */
[----:B------:R-:W-:Y:S02]  /*8750*/  HADD2.F32 R18, -RZ, R216.H1_H1 ;  /* 0x300000d8ff127230 */ /* 0x000fe40000004100 */
[C---:B------:R-:W-:Y:S01]  /*8760*/  FFMA R4, R249.reuse, R19, R4 ;  /* 0x00000013f9047223 */ /* 0x040fe20000000004 */
[C---:B------:R-:W-:Y:S01]  /*8770*/  FFMA R5, R249.reuse, R20, R5 ;  /* 0x00000014f9057223 */ /* 0x040fe20000000005 */
[----:B------:R-:W-:Y:S01]  /*8780*/  MOV R16, UR44 ;  /* 0x0000002c00107c02 */ /* 0x000fe20008000f00 */
[C---:B------:R-:W-:Y:S01]  /*8790*/  FFMA R0, R249.reuse, R17, R0 ;  /* 0x00000011f9007223 */ /* 0x040fe20000000000 */
[C---:B------:R-:W-:Y:S01]  /*87a0*/  FFMA R3, R249.reuse, R18, R3 ;  /* 0x00000012f9037223 */ /* 0x040fe20000000003 */
[C---:B------:R-:W-:Y:S01]  /*87b0*/  FFMA R6, R249.reuse, R21, R6 ;  /* 0x00000015f9067223 */ /* 0x040fe20000000006 */
[C---:B------:R-:W-:Y:S01]  /*87c0*/  FFMA R7, R249.reuse, R22, R7 ;  /* 0x00000016f9077223 */ /* 0x040fe20000000007 */
[----:B------:R-:W-:Y:S01]  /*87d0*/  FFMA R8, R249, R23, R8 ;  /* 0x00000017f9087223 */ /* 0x000fe20000000008 */
[----:B------:R-:W-:Y:S01]  /*87e0*/  F2FP.F16.F32.PACK_AB R195, R5, R4 ;  /* 0x0000000405c3723e */ /* 0x000fe200000000ff */
[C---:B------:R-:W-:Y:S01]  /*87f0*/  FMUL R4, R248.reuse, R207 ;  /* 0x000000cff8047220 */ /* 0x040fe20000400000 */
[----:B------:R-:W-:Y:S01]  /*8800*/  F2FP.F16.F32.PACK_AB R193, R11, R10 ;  /* 0x0000000a0bc1723e */ /* 0x000fe200000000ff */
[C---:B------:R-:W-:Y:S01]  /*8810*/  FMUL R5, R248.reuse, R208 ;  /* 0x000000d0f8057220 */ /* 0x040fe20000400000 */
[----:B------:R-:W-:Y:S01]  /*8820*/  F2FP.F16.F32.PACK_AB R17, R7, R6 ;  /* 0x000000060711723e */ /* 0x000fe200000000ff */
[C---:B------:R-:W-:Y:S01]  /*8830*/  FMUL R6, R248.reuse, R209 ;  /* 0x000000d1f8067220 */ /* 0x040fe20000400000 */
[----:B------:R-:W-:Y:S01]  /*8840*/  F2FP.F16.F32.PACK_AB R194, R13, R12 ;  /* 0x0000000c0dc2723e */ /* 0x000fe200000000ff */
[C---:B------:R-:W-:Y:S01]  /*8850*/  FMUL R91, R248.reuse, R91 ;  /* 0x0000005bf85b7220 */ /* 0x040fe20000400000 */
        /* <DEDUP_REMOVED lines=86> */
[----:B------:R-:W-:Y:S01]  /*8dc0*/  FMUL R51, R248, R51 ;  /* 0x00000033f8337220 */ /* 0x000fe20000400000 */
[----:B------:R-:W-:Y:S01]  /*8dd0*/  UIADD3 UR10, UPT, UPT, UR44, 0x1, URZ ;  /* 0x000000012c0a7890 */ /* 0x000fe2000fffe0ff */
[----:B------:R-:W-:Y:S01]  /*8de0*/  BSSY.RECONVERGENT B0, `(.L_x_126) ;  /* 0x00003d5000007945 */ /* 0x000fe20003800200 */
[----:B-1----:R-:W-:Y:S04]  /*8df0*/  ULEA UR4, UR6, UR4, 0x18 ;  /* 0x0000000406047291 */ /* 0x002fe8000f8ec0ff */
[----:B------:R-:W-:Y:S02]  /*8e00*/  ULEA UR7, UR45, UR4, 0x3 ;  /* 0x000000042d077291 */ /* 0x000fe4000f8e18ff */
[----:B------:R-:W-:Y:S02]  /*8e10*/  LEA R14, R14, UR4, 0x1 ;  /* 0x000000040e0e7c11 */ /* 0x000fe4000f8e08ff */
[----:B------:R-:W-:Y:S03]  /*8e20*/  UIADD3 UR7, UPT, UPT, UR7, 0x150, URZ ;  /* 0x0000015007077890 */ /* 0x000fe6000fffe0ff */
[----:B------:R-:W-:Y:S01]  /*8e30*/  IMAD R14, R16, 0xe000, R14 ;  /* 0x0000e000100e7824 */ /* 0x000fe200078e020e */
[----:B------:R-:W-:Y:S01]  /*8e40*/  F2FP.F16.F32.PACK_AB R16, R3, R0 ;  /* 0x000000000310723e */ /* 0x000fe200000000ff */
[C---:B------:R-:W-:Y:S01]  /*8e50*/  FMUL R0, R248.reuse, R205 ;  /* 0x000000cdf8007220 */ /* 0x040fe20000400000 */
[----:B------:R-:W-:Y:S01]  /*8e60*/  ULOP3.LUT UR7, UR7, 0xfefffff8, URZ, 0xc0, !UPT ;  /* 0xfefffff807077892 */ /* 0x000fe2000f8ec0ff */
[----:B------:R-:W-:Y:S02]  /*8e70*/  FMUL R3, R248, R206 ;  /* 0x000000cef8037220 */ /* 0x000fe40000400000 */
[C---:B------:R-:W-:Y:S02]  /*8e80*/  FFMA R0, R249.reuse, R184, R0 ;  /* 0x000000b8f9007223 */ /* 0x040fe40000000000 */
[C---:B------:R-:W-:Y:S01]  /*8e90*/  FFMA R3, R249.reuse, R185, R3 ;  /* 0x000000b9f9037223 */ /* 0x040fe20000000003 */
[----:B------:R-:W-:Y:S01]  /*8ea0*/  FFMA R4, R249, R186, R4 ;  /* 0x000000baf9047223 */ /* 0x000fe20000000004 */
[----:B------:R-:W3:Y:S01]  /*8eb0*/  LDL.LU R185, [R1+0x170] ;  /* 0x0001700001b97983 */ /* 0x000ee20000300800 */
[----:B------:R-:W-:Y:S01]  /*8ec0*/  F2FP.F16.F32.PACK_AB R18, R0, R8 ;  /* 0x000000080012723e */ /* 0x000fe200000000ff */
[----:B------:R-:W-:Y:S01]  /*8ed0*/  FMUL R8, R248, R214 ;  /* 0x000000d6f8087220 */ /* 0x000fe20000400000 */
[C---:B------:R-:W-:Y:S01]  /*8ee0*/  LOP3.LUT R0, R15.reuse, 0x20, RZ, 0xc0, !PT ;  /* 0x000000200f007812 */ /* 0x040fe200078ec0ff */
[----:B------:R-:W3:Y:S01]  /*8ef0*/  LDL.LU R187, [R1+0x174] ;  /* 0x0001740001bb7983 */ /* 0x000ee20000300800 */
[----:B------:R-:W-:Y:S02]  /*8f00*/  LOP3.LUT R15, R15, 0x40, RZ, 0xc0, !PT ;  /* 0x000000400f0f7812 */ /* 0x000fe400078ec0ff */
[--C-:B------:R-:W-:Y:S01]  /*8f10*/  IADD3 R251, PT, PT, -R0, 0x200, R14.reuse ;  /* 0x0000020000fb7810 */ /* 0x100fe20007ffe10e */
[----:B------:R-:W-:Y:S01]  /*8f20*/  FMUL R0, R248, R210 ;  /* 0x000000d2f8007220 */ /* 0x000fe20000400000 */
[----:B------:R-:W-:Y:S01]  /*8f30*/  F2FP.F16.F32.PACK_AB R19, R4, R3 ;  /* 0x000000030413723e */ /* 0x000fe200000000ff */
[C---:B------:R-:W-:Y:S01]  /*8f40*/  FMUL R3, R248.reuse, R211 ;  /* 0x000000d3f8037220 */ /* 0x040fe20000400000 */
[----:B------:R-:W-:Y:S01]  /*8f50*/  IADD3 R2, PT, PT, -R15, 0x200, R14 ;  /* 0x000002000f027810 */ /* 0x000fe20007ffe10e */
[--C-:B----4-:R-:W-:Y:S02]  /*8f60*/  HADD2.F32 R7, -RZ, R228.reuse.H0_H0 ;  /* 0x200000e4ff077230 */ /* 0x110fe40000004100 */
[----:B------:R-:W-:Y:S02]  /*8f70*/  HADD2.F32 R9, -RZ, R228.H1_H1 ;  /* 0x300000e4ff097230 */ /* 0x000fe40000004100 */
[----:B------:R-:W1:Y:S01]  /*8f80*/  LDTM.x32 R216, tmem[UR5+0xc0] ;  /* 0x0000c00500d879ee */ /* 0x000e6200082c0000 */
[----:B------:R-:W-:Y:S01]  /*8f90*/  NOP ;  /* 0x0000000000007918 */ /* 0x000fe20000000000 */
[----:B-1----:R-:W-:Y:S01]  /*8fa0*/  SYNCS.ARRIVE.TRANS64.RED.A1T0 RZ, [UR7], RZ ;  /* 0x000000ffffff79a7 */ /* 0x002fe20008100407 */
[----:B------:R1:W-:Y:S01]  /*8fb0*/  STS.128 [R14+0x200], R188 ;  /* 0x000200bc0e007388 */ /* 0x0003e20000000c00 */
[--C-:B------:R-:W-:Y:S02]  /*8fc0*/  HADD2.F32 R12, -RZ, R252.reuse.H0_H0 ;  /* 0x200000fcff0c7230 */ /* 0x100fe40000004100 */
[C---:B------:R-:W-:Y:S01]  /*8fd0*/  FFMA R5, R249.reuse, R7, R5 ;  /* 0x00000007f9057223 */ /* 0x040fe20000000005 */
[----:B------:R-:W-:Y:S01]  /*8fe0*/  HADD2.F32 R13, -RZ, R252.H1_H1 ;  /* 0x300000fcff0d7230 */ /* 0x000fe20000004100 */
[----:B------:R4:W-:Y:S01]  /*8ff0*/  STS.128 [R251+0x10], R192 ;  /* 0x000010c0fb007388 */ /* 0x0009e20000000c00 */
[C---:B------:R-:W-:Y:S01]  /*9000*/  FFMA R6, R249.reuse, R9, R6 ;  /* 0x00000009f9067223 */ /* 0x040fe20000000006 */
[----:B------:R-:W-:Y:S01]  /*9010*/  FMUL R9, R248, R215 ;  /* 0x000000d7f8097220 */ /* 0x000fe20000400000 */
[----:B------:R-:W-:Y:S01]  /*9020*/  UIADD3 UR7, UPT, UPT, UR45, 0x1, URZ ;  /* 0x000000012d077890 */ /* 0x000fe2000fffe0ff */
[----:B------:R4:W-:Y:S01]  /*9030*/  STS.128 [R2+0x20], R16 ;  /* 0x0000201002007388 */ /* 0x0009e20000000c00 */
[--C-:B--2---:R-:W-:Y:S02]  /*9040*/  HADD2.F32 R10, -RZ, R54.reuse.H0_H0 ;  /* 0x20000036ff0a7230 */ /* 0x104fe40000004100 */
[----:B------:R-:W-:Y:S01]  /*9050*/  HADD2.F32 R11, -RZ, R54.H1_H1 ;  /* 0x30000036ff0b7230 */ /* 0x000fe20000004100 */
[----:B-1----:R-:W2:Y:S04]  /*9060*/  LDL.LU R189, [R1+0x178] ;  /* 0x0001780001bd7983 */ /* 0x002ea80000300800 */
[----:B------:R-:W2:Y:S04]  /*9070*/  LDL.LU R191, [R1+0x17c] ;  /* 0x00017c0001bf7983 */ /* 0x000ea80000300800 */
[----:B----4-:R-:W4:Y:S01]  /*9080*/  LDL.LU R193, [R1+0x160] ;  /* 0x0001600001c17983 */ /* 0x010f220000300800 */
[----:B------:R-:W-:Y:S01]  /*9090*/  F2FP.F16.F32.PACK_AB R16, R6, R5 ;  /* 0x000000050610723e */ /* 0x000fe200000000ff */
[C---:B------:R-:W-:Y:S01]  /*90a0*/  FMUL R5, R248.reuse, R155 ;  /* 0x0000009bf8057220 */ /* 0x040fe20000400000 */
[C---:B------:R-:W-:Y:S01]  /*90b0*/  FMUL R155, R248.reuse, R176 ;  /* 0x000000b0f89b7220 */ /* 0x040fe20000400000 */
[----:B------:R-:W4:Y:S01]  /*90c0*/  LDL.LU R2, [R1+0x164] ;  /* 0x0001640001027983 */ /* 0x000f220000300800 */
[C---:B------:R-:W-:Y:S01]  /*90d0*/  FMUL R6, R248.reuse, R156 ;  /* 0x0000009cf8067220 */ /* 0x040fe20000400000 */
[C---:B------:R-:W-:Y:S01]  /*90e0*/  FMUL R156, R248.reuse, R177 ;  /* 0x000000b1f89c7220 */ /* 0x040fe20000400000 */
[--C-:B---3--:R-:W-:Y:S02]  /*90f0*/  HADD2.F32 R4, -RZ, R55.reuse.H0_H0 ;  /* 0x20000037ff047230 */ /* 0x108fe40000004100 */
[----:B------:R-:W-:Y:S02]  /*9100*/  HADD2.F32 R7, -RZ, R55.H1_H1 ;  /* 0x30000037ff077230 */ /* 0x000fe40000004100 */
[----:B------:R-:W3:Y:S01]  /*9110*/  LDL.LU R55, [R1+0x168] ;  /* 0x0001680001377983 */ /* 0x000ee20000300800 */
[C---:B------:R-:W-:Y:S01]  /*9120*/  FFMA R0, R249.reuse, R4, R0 ;  /* 0x00000004f9007223 */ /* 0x040fe20000000000 */
[C---:B------:R-:W-:Y:S01]  /*9130*/  FMUL R4, R248.reuse, R212 ;  /* 0x000000d4f8047220 */ /* 0x040fe20000400000 */
[C---:B------:R-:W-:Y:S01]  /*9140*/  FFMA R3, R249.reuse, R7, R3 ;  /* 0x00000007f9037223 */ /* 0x040fe20000000003 */
[----:B------:R-:W3:Y:S01]  /*9150*/  LDL.LU R54, [R1+0x16c] ;  /* 0x00016c0001367983 */ /* 0x000ee20000300800 */
[C---:B------:R-:W-:Y:S01]  /*9160*/  FMUL R7, R248.reuse, R213 ;  /* 0x000000d5f8077220 */ /* 0x040fe20000400000 */
[----:B------:R-:W-:Y:S01]  /*9170*/  FFMA R4, R249, R10, R4 ;  /* 0x0000000af9047223 */ /* 0x000fe20000000004 */
[C---:B------:R-:W-:Y:S01]  /*9180*/  FMUL R10, R248.reuse, R160 ;  /* 0x000000a0f80a7220 */ /* 0x040fe20000400000 */
[----:B------:R-:W3:Y:S01]  /*9190*/  LDL.LU R23, [R1+0x150] ;  /* 0x0001500001177983 */ /* 0x000ee20000300800 */
[----:B------:R-:W-:Y:S01]  /*91a0*/  F2FP.F16.F32.PACK_AB R17, R3, R0 ;  /* 0x000000000311723e */ /* 0x000fe200000000ff */
[C---:B------:R-:W-:Y:S01]  /*91b0*/  FFMA R7, R249.reuse, R11, R7 ;  /* 0x0000000bf9077223 */ /* 0x040fe20000000007 */
[C---:B------:R-:W-:Y:S01]  /*91c0*/  FFMA R8, R249.reuse, R12, R8 ;  /* 0x0000000cf9087223 */ /* 0x040fe20000000008 */
[----:B------:R-:W3:Y:S01]  /*91d0*/  LDL.LU R22, [R1+0x154] ;  /* 0x0001540001167983 */ /* 0x000ee20000300800 */
[----:B------:R-:W-:Y:S01]  /*91e0*/  FFMA R9, R249, R13, R9 ;  /* 0x0000000df9097223 */ /* 0x000fe20000000009 */
[C---:B------:R-:W-:Y:S01]  /*91f0*/  FMUL R13, R248.reuse, R163 ;  /* 0x000000a3f80d7220 */ /* 0x040fe20000400000 */
[----:B------:R-:W-:Y:S01]  /*9200*/  F2FP.F16.F32.PACK_AB R18, R7, R4 ;  /* 0x000000040712723e */ /* 0x000fe200000000ff */
[----:B------:R-:W3:Y:S01]  /*9210*/  LDL.LU R21, [R1+0x158] ;  /* 0x0001580001157983 */ /* 0x000ee20000300800 */
[C---:B------:R-:W-:Y:S01]  /*9220*/  FMUL R160, R248.reuse, R181 ;  /* 0x000000b5f8a07220 */ /* 0x040fe20000400000 */
[----:B------:R-:W-:Y:S01]  /*9230*/  F2FP.F16.F32.PACK_AB R19, R9, R8 ;  /* 0x000000080913723e */ /* 0x000fe200000000ff */
[C---:B------:R-:W-:Y:S01]  /*9240*/  FMUL R0, R248.reuse, R152 ;  /* 0x00000098f8007220 */ /* 0x040fe20000400000 */
[----:B------:R-:W3:Y:S01]  /*9250*/  LDL.LU R20, [R1+0x15c] ;  /* 0x00015c0001147983 */ /* 0x000ee20000300800 */
[C---:B------:R-:W-:Y:S01]  /*9260*/  FMUL R152, R248.reuse, R173 ;  /* 0x000000adf8987220 */ /* 0x040fe20000400000 */
[C---:B------:R-:W-:Y:S01]  /*9270*/  FMUL R3, R248.reuse, R153 ;  /* 0x00000099f8037220 */ /* 0x040fe20000400000 */
        /* <DEDUP_REMOVED lines=15> */
[--C-:B------:R-:W-:Y:S02]  /*9370*/  HADD2.F32 R184, -RZ, R185.reuse.H0_H0 ;  /* 0x200000b9ffb87230 */ /* 0x100fe40000004100 */
[----:B------:R-:W-:Y:S02]  /*9380*/  HADD2.F32 R185, -RZ, R185.H1_H1 ;  /* 0x300000b9ffb97230 */ /* 0x000fe40000004100 */
[--C-:B------:R-:W-:Y:S02]  /*9390*/  HADD2.F32 R186, -RZ, R187.reuse.H0_H0 ;  /* 0x200000bbffba7230 */ /* 0x100fe40000004100 */
[C---:B------:R-:W-:Y:S01]  /*93a0*/  FFMA R0, R249.reuse, R184, R0 ;  /* 0x000000b8f9007223 */ /* 0x040fe20000000000 */
[----:B------:R-:W-:Y:S02]  /*93b0*/  HADD2.F32 R187, -RZ, R187.H1_H1 ;  /* 0x300000bbffbb7230 */ /* 0x000fe40000004100 */
[C---:B------:R-:W-:Y:S01]  /*93c0*/  FFMA R3, R249.reuse, R185, R3 ;  /* 0x000000b9f9037223 */ /* 0x040fe20000000003 */
[C---:B------:R-:W-:Y:S02]  /*93d0*/  FFMA R4, R249.reuse, R186, R4 ;  /* 0x000000baf9047223 */ /* 0x040fe40000000004 */
[C---:B------:R-:W-:Y:S01]  /*93e0*/  FFMA R5, R249.reuse, R187, R5 ;  /* 0x000000bbf9057223 */ /* 0x040fe20000000005 */
[--C-:B--2---:R-:W-:Y:S02]  /*93f0*/  HADD2.F32 R188, -RZ, R189.reuse.H0_H0 ;  /* 0x200000bdffbc7230 */ /* 0x104fe40000004100 */
[----:B------:R-:W-:Y:S02]  /*9400*/  HADD2.F32 R189, -RZ, R189.H1_H1 ;  /* 0x300000bdffbd7230 */ /* 0x000fe40000004100 */
[--C-:B------:R-:W-:Y:S02]  /*9410*/  HADD2.F32 R190, -RZ, R191.reuse.H0_H0 ;  /* 0x200000bfffbe7230 */ /* 0x100fe40000004100 */
[C---:B------:R-:W-:Y:S01]  /*9420*/  FFMA R6, R249.reuse, R188, R6 ;  /* 0x000000bcf9067223 */ /* 0x040fe20000000006 */
[----:B------:R-:W-:Y:S02]  /*9430*/  HADD2.F32 R191, -RZ, R191.H1_H1 ;  /* 0x300000bfffbf7230 */ /* 0x000fe40000004100 */
[C---:B------:R-:W-:Y:S01]  /*9440*/  FFMA R7, R249.reuse, R189, R7 ;  /* 0x000000bdf9077223 */ /* 0x040fe20000000007 */
[--C-:B----4-:R-:W-:Y:S02]  /*9450*/  HADD2.F32 R192, -RZ, R193.reuse.H0_H0 ;  /* 0x200000c1ffc07230 */ /* 0x110fe40000004100 */
[C---:B------:R-:W-:Y:S01]  /*9460*/  FFMA R8, R249.reuse, R190, R8 ;  /* 0x000000bef9087223 */ /* 0x040fe20000000008 */
[----:B------:R-:W-:Y:S02]  /*9470*/  HADD2.F32 R193, -RZ, R193.H1_H1 ;  /* 0x300000c1ffc17230 */ /* 0x000fe40000004100 */
[C---:B------:R-:W-:Y:S01]  /*9480*/  FFMA R9, R249.reuse, R191, R9 ;  /* 0x000000bff9097223 */ /* 0x040fe20000000009 */
[--C-:B------:R-:W-:Y:S02]  /*9490*/  HADD2.F32 R195, -RZ, R2.reuse.H1_H1 ;  /* 0x30000002ffc37230 */ /* 0x100fe40000004100 */
[----:B------:R-:W-:Y:S01]  /*94a0*/  FFMA R10, R249, R192, R10 ;  /* 0x000000c0f90a7223 */ /* 0x000fe2000000000a */
[----:B------:R-:W-:Y:S01]  /*94b0*/  HADD2.F32 R194, -RZ, R2.H0_H0 ;  /* 0x20000002ffc27230 */ /* 0x000fe20000004100 */
[----:B------:R-:W-:Y:S01]  /*94c0*/  IADD3 R2, PT, PT, -R15, R251, RZ ;  /* 0x000000fb0f027210 */ /* 0x000fe20007ffe1ff */
[C---:B------:R-:W-:Y:S01]  /*94d0*/  FMUL R15, R248.reuse, R164 ;  /* 0x000000a4f80f7220 */ /* 0x040fe20000400000 */
[C---:B------:R-:W-:Y:S02]  /*94e0*/  FFMA R11, R249.reuse, R193, R11 ;  /* 0x000000c1f90b7223 */ /* 0x040fe4000000000b */
[C---:B------:R-:W-:Y:S01]  /*94f0*/  FFMA R12, R249.reuse, R194, R12 ;  /* 0x000000c2f90c7223 */ /* 0x040fe2000000000c */
[----:B------:R1:W-:Y:S01]  /*9500*/  STS.128 [R2+0x30], R16 ;  /* 0x0000301002007388 */ /* 0x0003e20000000c00 */
[C---:B------:R-:W-:Y:S01]  /*9510*/  FFMA R13, R249.reuse, R195, R13 ;  /* 0x000000c3f90d7223 */ /* 0x040fe2000000000d */
[--C-:B---3--:R-:W-:Y:S02]  /*9520*/  HADD2.F32 R196, -RZ, R55.reuse.H0_H0 ;  /* 0x20000037ffc47230 */ /* 0x108fe40000004100 */
[----:B------:R-:W-:Y:S02]  /*9530*/  HADD2.F32 R197, -RZ, R55.H1_H1 ;  /* 0x30000037ffc57230 */ /* 0x000fe40000004100 */
[----:B------:R-:W2:Y:S01]  /*9540*/  LDL.LU R55, [R1+0x138] ;  /* 0x0001380001377983 */ /* 0x000ea20000300800 */
[--C-:B------:R-:W-:Y:S02]  /*9550*/  HADD2.F32 R198, -RZ, R54.reuse.H0_H0 ;  /* 0x20000036ffc67230 */ /* 0x100fe40000004100 */
[C---:B------:R-:W-:Y:S01]  /*9560*/  FFMA R15, R249.reuse, R196, R15 ;  /* 0x000000c4f90f7223 */ /* 0x040fe2000000000f */
[----:B------:R-:W-:Y:S02]  /*9570*/  HADD2.F32 R199, -RZ, R54.H1_H1 ;  /* 0x30000036ffc77230 */ /* 0x000fe40000004100 */
[----:B------:R-:W3:Y:S01]  /*9580*/  LDL.LU R54, [R1+0x13c] ;  /* 0x00013c0001367983 */ /* 0x000ee20000300800 */
[--C-:B------:R-:W-:Y:S02]  /*9590*/  HADD2.F32 R200, -RZ, R23.reuse.H0_H0 ;  /* 0x20000017ffc87230 */ /* 0x100fe40000004100 */
[----:B------:R-:W-:Y:S01]  /*95a0*/  HADD2.F32 R201, -RZ, R23.H1_H1 ;  /* 0x30000017ffc97230 */ /* 0x000fe20000004100 */
[----:B------:R-:W4:Y:S01]  /*95b0*/  LDL.LU R252, [R1+0x114] ;  /* 0x0001140001fc7983 */ /* 0x000f220000300800 */
[C---:B------:R-:W-:Y:S01]  /*95c0*/  FMUL R23, R248.reuse, R172 ;  /* 0x000000acf8177220 */ /* 0x040fe20000400000 */
[----:B------:R-:W-:Y:S02]  /*95d0*/  HADD2.F32 R202, -RZ, R22.H0_H0 ;  /* 0x20000016ffca7230 */ /* 0x000fe40000004100 */
[----:B------:R-:W4:Y:S01]  /*95e0*/  LDL.LU R251, [R1+0x118] ;  /* 0x0001180001fb7983 */ /* 0x000f220000300800 */
[--C-:B------:R-:W-:Y:S02]  /*95f0*/  HADD2.F32 R204, -RZ, R21.reuse.H0_H0 ;  /* 0x20000015ffcc7230 */ /* 0x100fe40000004100 */
[----:B------:R-:W-:Y:S01]  /*9600*/  HADD2.F32 R205, -RZ, R21.H1_H1 ;  /* 0x30000015ffcd7230 */ /* 0x000fe20000004100 */
[----:B------:R-:W4:Y:S01]  /*9610*/  LDL.LU R250, [R1+0x11c] ;  /* 0x00011c0001fa7983 */ /* 0x000f220000300800 */
[----:B------:R-:W-:Y:S02]  /*9620*/  HADD2.F32 R206, -RZ, R20.H0_H0 ;  /* 0x20000014ffce7230 */ /* 0x000fe40000004100 */
[C---:B-1----:R-:W-:Y:S01]  /*9630*/  FMUL R16, R248.reuse, R165 ;  /* 0x000000a5f8107220 */ /* 0x042fe20000400000 */
[--C-:B------:R-:W-:Y:S01]  /*9640*/  HADD2.F32 R163, -RZ, R209.reuse.H0_H0 ;  /* 0x200000d1ffa37230 */ /* 0x100fe20000004100 */
[----:B------:R-:W4:Y:S01]  /*9650*/  LDL.LU R215, [R1+0xf0] ;  /* 0x0000f00001d77983 */ /* 0x000f220000300800 */
[----:B------:R-:W-:Y:S02]  /*9660*/  HADD2.F32 R164, -RZ, R209.H1_H1 ;  /* 0x300000d1ffa47230 */ /* 0x000fe40000004100 */
[C---:B------:R-:W-:Y:S01]  /*9670*/  FFMA R16, R249.reuse, R197, R16 ;  /* 0x000000c5f9107223 */ /* 0x040fe20000000010 */
[--C-:B------:R-:W-:Y:S01]  /*9680*/  HADD2.F32 R165, -RZ, R208.reuse.H0_H0 ;  /* 0x200000d0ffa57230 */ /* 0x100fe20000004100 */
[----:B------:R-:W4:Y:S01]  /*9690*/  LDL.LU R214, [R1+0xf4] ;  /* 0x0000f40001d67983 */ /* 0x000f220000300800 */
[C---:B------:R-:W-:Y:S01]  /*96a0*/  FMUL R17, R248.reuse, R166 ;  /* 0x000000a6f8117220 */ /* 0x040fe20000400000 */
[----:B------:R-:W-:Y:S02]  /*96b0*/  HADD2.F32 R166, -RZ, R208.H1_H1 ;  /* 0x300000d0ffa67230 */ /* 0x000fe40000004100 */
[C---:B------:R-:W-:Y:S01]  /*96c0*/  FMUL R18, R248.reuse, R167 ;  /* 0x000000a7f8127220 */ /* 0x040fe20000400000 */
[----:B------:R-:W4:Y:S01]  /*96d0*/  LDL.LU R213, [R1+0xf8] ;  /* 0x0000f80001d57983 */ /* 0x000f220000300800 */
[C---:B------:R-:W-:Y:S01]  /*96e0*/  FFMA R17, R249.reuse, R198, R17 ;  /* 0x000000c6f9117223 */ /* 0x040fe20000000011 */
[C---:B------:R-:W-:Y:S01]  /*96f0*/  FMUL R19, R248.reuse, R168 ;  /* 0x000000a8f8137220 */ /* 0x040fe20000400000 */
[C---:B------:R-:W-:Y:S01]  /*9700*/  FFMA R18, R249.reuse, R199, R18 ;  /* 0x000000c7f9127223 */ /* 0x040fe20000000012 */
[----:B------:R-:W4:Y:S01]  /*9710*/  LDL.LU R212, [R1+0xfc] ;  /* 0x0000fc0001d47983 */ /* 0x000f220000300800 */
[----:B------:R-:W-:Y:S02]  /*9720*/  HADD2.F32 R207, -RZ, R20.H1_H1 ;  /* 0x30000014ffcf7230 */ /* 0x000fe40000004100 */
[C---:B------:R-:W-:Y:S01]  /*9730*/  FFMA R19, R249.reuse, R200, R19 ;  /* 0x000000c8f9137223 */ /* 0x040fe20000000013 */
[C---:B------:R-:W-:Y:S01]  /*9740*/  FMUL R20, R248.reuse, R169 ;  /* 0x000000a9f8147220 */ /* 0x040fe20000400000 */
[----:B------:R-:W4:Y:S01]  /*9750*/  LDL.LU R172, [R1+0x110] ;  /* 0x0001100001ac7983 */ /* 0x000f220000300800 */
[C---:B------:R-:W-:Y:S01]  /*9760*/  FMUL R21, R248.reuse, R170 ;  /* 0x000000aaf8157220 */ /* 0x040fe20000400000 */
[----:B------:R-:W-:Y:S02]  /*9770*/  HADD2.F32 R203, -RZ, R22.H1_H1 ;  /* 0x30000016ffcb7230 */ /* 0x000fe40000004100 */
[C---:B------:R-:W-:Y:S01]  /*9780*/  FFMA R20, R249.reuse, R201, R20 ;  /* 0x000000c9f9147223 */ /* 0x040fe20000000014 */
[----:B------:R-:W4:Y:S01]  /*9790*/  LDL.LU R211, [R1+0xd0] ;  /* 0x0000d00001d37983 */ /* 0x000f220000300800 */
[C---:B------:R-:W-:Y:S01]  /*97a0*/  FFMA R21, R249.reuse, R202, R21 ;  /* 0x000000caf9157223 */ /* 0x040fe20000000015 */
[----:B------:R-:W-:Y:S02]  /*97b0*/  FMUL R22, R248, R171 ;  /* 0x000000abf8167220 */ /* 0x000fe40000400000 */
[----:B------:R-:W4:Y:S02]  /*97c0*/  LDL.LU R210, [R1+0xd4] ;  /* 0x0000d40001d27983 */ /* 0x000f240000300800 */
[C---:B------:R-:W-:Y:S01]  /*97d0*/  FFMA R22, R249.reuse, R203, R22 ;  /* 0x000000cbf9167223 */ /* 0x040fe20000000016 */
[C---:B------:R-:W-:Y:S01]  /*97e0*/  FFMA R23, R249.reuse, R204, R23 ;  /* 0x000000ccf9177223 */ /* 0x040fe20000000017 */
[----:B------:R-:W4:Y:S01]  /*97f0*/  LDL.LU R209, [R1+0xd8] ;  /* 0x0000d80001d17983 */ /* 0x000f220000300800 */
[C---:B------:R-:W-:Y:S01]  /*9800*/  FFMA R152, R249.reuse, R205, R152 ;  /* 0x000000cdf9987223 */ /* 0x040fe20000000098 */
[C---:B------:R-:W-:Y:S01]  /*9810*/  FFMA R153, R249.reuse, R206, R153 ;  /* 0x000000cef9997223 */ /* 0x040fe20000000099 */
[C---:B------:R-:W-:Y:S01]  /*9820*/  FFMA R154, R249.reuse, R207, R154 ;  /* 0x000000cff99a7223 */ /* 0x040fe2000000009a */
[----:B------:R-:W4:Y:S01]  /*9830*/  LDL.LU R208, [R1+0xdc] ;  /* 0x0000dc0001d07983 */ /* 0x000f220000300800 */
[C---:B------:R-:W-:Y:S01]  /*9840*/  FFMA R155, R249.reuse, R163, R155 ;  /* 0x000000a3f99b7223 */ /* 0x040fe2000000009b */
[C---:B------:R-:W-:Y:S01]  /*9850*/  FFMA R156, R249.reuse, R164, R156 ;  /* 0x000000a4f99c7223 */ /* 0x040fe2000000009c */
[C---:B------:R-:W-:Y:S01]  /*9860*/  FFMA R157, R249.reuse, R165, R157 ;  /* 0x000000a5f99d7223 */ /* 0x040fe2000000009d */
[----:B------:R-:W4:Y:S01]  /*9870*/  LDL.LU R197, [R1+0xa0] ;  /* 0x0000a00001c57983 */ /* 0x000f220000300800 */
[----:B------:R-:W-:Y:S02]  /*9880*/  FFMA R158, R249, R166, R158 ;  /* 0x000000a6f99e7223 */ /* 0x000fe4000000009e */
[----:B------:R-:W-:Y:S01]  /*9890*/  F2FP.F16.F32.PACK_AB R156, R156, R155 ;  /* 0x0000009b9c9c723e */ /* 0x000fe200000000ff */
[----:B------:R-:W4:Y:S02]  /*98a0*/  LDL.LU R195, [R1+0xa4] ;  /* 0x0000a40001c37983 */ /* 0x000f240000300800 */
[----:B------:R-:W-:Y:S02]  /*98b0*/  F2FP.F16.F32.PACK_AB R157, R158, R157 ;  /* 0x0000009d9e9d723e */ /* 0x000fe400000000ff */
[----:B------:R-:W4:Y:S01]  /*98c0*/  LDL.LU R196, [R1+0xa8] ;  /* 0x0000a80001c47983 */ /* 0x000f220000300800 */
[--C-:B--2---:R-:W-:Y:S02]  /*98d0*/  HADD2.F32 R167, -RZ, R55.reuse.H0_H0 ;  /* 0x20000037ffa77230 */ /* 0x104fe40000004100 */
[----:B------:R-:W-:Y:S01]  /*98e0*/  HADD2.F32 R168, -RZ, R55.H1_H1 ;  /* 0x30000037ffa87230 */ /* 0x000fe20000004100 */
[----:B------:R-:W-:Y:S01]  /*98f0*/  F2FP.F16.F32.PACK_AB R55, R5, R4 ;  /* 0x000000040537723e */ /* 0x000fe200000000ff */
[C---:B------:R-:W-:Y:S01]  /*9900*/  FMUL R4, R248.reuse, R122 ;  /* 0x0000007af8047220 */ /* 0x040fe20000400000 */
[--C-:B---3--:R-:W-:Y:S02]  /*9910*/  HADD2.F32 R169, -RZ, R54.reuse.H0_H0 ;  /* 0x20000036ffa97230 */ /* 0x108fe40000004100 */
[----:B------:R-:W-:Y:S01]  /*9920*/  FFMA R159, R249, R167, R159 ;  /* 0x000000a7f99f7223 */ /* 0x000fe2000000009f */
[----:B------:R-:W-:Y:S01]  /*9930*/  HADD2.F32 R170, -RZ, R54.H1_H1 ;  /* 0x30000036ffaa7230 */ /* 0x000fe20000004100 */
        /* <DEDUP_REMOVED lines=13> */
[--C-:B----4-:R-:W-:Y:S02]  /*9a10*/  HADD2.F32 R179, -RZ, R215.reuse.H0_H0 ;  /* 0x200000d7ffb37230 */ /* 0x110fe40000004100 */
[C---:B------:R-:W-:Y:S01]  /*9a20*/  FMUL R140, R248.reuse, R144 ;  /* 0x00000090f88c7220 */ /* 0x040fe20000400000 */
[----:B------:R-:W-:Y:S02]  /*9a30*/  HADD2.F32 R180, -RZ, R215.H1_H1 ;  /* 0x300000d7ffb47230 */ /* 0x000fe40000004100 */
[C---:B------:R-:W-:Y:S01]  /*9a40*/  FMUL R141, R248.reuse, R145 ;  /* 0x00000091f88d7220 */ /* 0x040fe20000400000 */
[--C-:B------:R-:W-:Y:S02]  /*9a50*/  HADD2.F32 R181, -RZ, R214.reuse.H0_H0 ;  /* 0x200000d6ffb57230 */ /* 0x100fe40000004100 */
[----:B------:R-:W-:Y:S01]  /*9a60*/  FMUL R144, R248, R148 ;  /* 0x00000094f8907220 */ /* 0x000fe20000400000 */
[----:B------:R-:W-:Y:S02]  /*9a70*/  HADD2.F32 R182, -RZ, R214.H1_H1 ;  /* 0x300000d6ffb67230 */ /* 0x000fe40000004100 */
[C---:B------:R-:W-:Y:S01]  /*9a80*/  FFMA R160, R249.reuse, R168, R160 ;  /* 0x000000a8f9a07223 */ /* 0x040fe200000000a0 */
[----:B------:R-:W2:Y:S01]  /*9a90*/  LDL.LU R214, [R1+0xac] ;  /* 0x0000ac0001d67983 */ /* 0x000ea20000300800 */
[--C-:B------:R-:W-:Y:S02]  /*9aa0*/  HADD2.F32 R183, -RZ, R213.reuse.H0_H0 ;  /* 0x200000d5ffb77230 */ /* 0x100fe40000004100 */
[C---:B------:R-:W-:Y:S01]  /*9ab0*/  FFMA R161, R249.reuse, R169, R161 ;  /* 0x000000a9f9a17223 */ /* 0x040fe200000000a1 */
[----:B------:R-:W-:Y:S01]  /*9ac0*/  HADD2.F32 R184, -RZ, R213.H1_H1 ;  /* 0x300000d5ffb87230 */ /* 0x000fe20000004100 */
[----:B------:R-:W3:Y:S01]  /*9ad0*/  LDL.LU R215, [R1+0x30] ;  /* 0x0000300001d77983 */ /* 0x000ee20000300800 */
[--C-:B------:R-:W-:Y:S01]  /*9ae0*/  HADD2.F32 R185, -RZ, R212.reuse.H0_H0 ;  /* 0x200000d4ffb97230 */ /* 0x100fe20000004100 */
[----:B------:R-:W-:Y:S01]  /*9af0*/  F2FP.F16.F32.PACK_AB R158, R160, R159 ;  /* 0x0000009fa09e723e */ /* 0x000fe200000000ff */
[----:B------:R-:W-:Y:S01]  /*9b00*/  HADD2.F32 R186, -RZ, R212.H1_H1 ;  /* 0x300000d4ffba7230 */ /* 0x000fe20000004100 */
[----:B------:R-:W4:Y:S01]  /*9b10*/  LDL.LU R213, [R1+0x34] ;  /* 0x0000340001d57983 */ /* 0x000f220000300800 */
[C---:B------:R-:W-:Y:S01]  /*9b20*/  FMUL R145, R248.reuse, R149 ;  /* 0x00000095f8917220 */ /* 0x040fe20000400000 */
[----:B------:R-:W-:Y:S02]  /*9b30*/  HADD2.F32 R177, -RZ, R250.H0_H0 ;  /* 0x200000faffb17230 */ /* 0x000fe40000004100 */
[C---:B------:R-:W-:Y:S01]  /*9b40*/  FFMA R162, R249.reuse, R170, R162 ;  /* 0x000000aaf9a27223 */ /* 0x040fe200000000a2 */
[--C-:B------:R-:W-:Y:S02]  /*9b50*/  HADD2.F32 R187, -RZ, R211.reuse.H0_H0 ;  /* 0x200000d3ffbb7230 */ /* 0x100fe40000004100 */
[C---:B------:R-:W-:Y:S01]  /*9b60*/  FMUL R5, R248.reuse, R123 ;  /* 0x0000007bf8057220 */ /* 0x040fe20000400000 */
[----:B------:R-:W-:Y:S02]  /*9b70*/  HADD2.F32 R188, -RZ, R211.H1_H1 ;  /* 0x300000d3ffbc7230 */ /* 0x000fe40000004100 */
[C---:B------:R-:W-:Y:S01]  /*9b80*/  FMUL R122, R248.reuse, R126 ;  /* 0x0000007ef87a7220 */ /* 0x040fe20000400000 */
[----:B------:R-:W4:Y:S01]  /*9b90*/  LDL.LU R211, [R1+0x38] ;  /* 0x0000380001d37983 */ /* 0x000f220000300800 */
[--C-:B------:R-:W-:Y:S02]  /*9ba0*/  HADD2.F32 R189, -RZ, R210.reuse.H0_H0 ;  /* 0x200000d2ffbd7230 */ /* 0x100fe40000004100 */
[C---:B------:R-:W-:Y:S01]  /*9bb0*/  FMUL R123, R248.reuse, R127 ;  /* 0x0000007ff87b7220 */ /* 0x040fe20000400000 */
[----:B------:R-:W-:Y:S02]  /*9bc0*/  HADD2.F32 R190, -RZ, R210.H1_H1 ;  /* 0x300000d2ffbe7230 */ /* 0x000fe40000004100 */
[C---:B------:R-:W-:Y:S01]  /*9bd0*/  FMUL R126, R248.reuse, R130 ;  /* 0x00000082f87e7220 */ /* 0x040fe20000400000 */
[--C-:B------:R-:W-:Y:S02]  /*9be0*/  HADD2.F32 R191, -RZ, R209.reuse.H0_H0 ;  /* 0x200000d1ffbf7230 */ /* 0x100fe40000004100 */
[C---:B------:R-:W-:Y:S01]  /*9bf0*/  FMUL R127, R248.reuse, R131 ;  /* 0x00000083f87f7220 */ /* 0x040fe20000400000 */
[----:B------:R-:W-:Y:S02]  /*9c00*/  HADD2.F32 R192, -RZ, R209.H1_H1 ;  /* 0x300000d1ffc07230 */ /* 0x000fe40000004100 */
[C---:B------:R-:W-:Y:S01]  /*9c10*/  FMUL R130, R248.reuse, R134 ;  /* 0x00000086f8827220 */ /* 0x040fe20000400000 */
[--C-:B------:R-:W-:Y:S02]  /*9c20*/  HADD2.F32 R193, -RZ, R208.reuse.H0_H0 ;  /* 0x200000d0ffc17230 */ /* 0x100fe40000004100 */
[----:B------:R-:W-:Y:S01]  /*9c30*/  FMUL R131, R248, R135 ;  /* 0x00000087f8837220 */ /* 0x000fe20000400000 */
[----:B------:R-:W-:Y:S01]  /*9c40*/  HADD2.F32 R194, -RZ, R208.H1_H1 ;  /* 0x300000d0ffc27230 */ /* 0x000fe20000004100 */
[----:B------:R-:W-:Y:S01]  /*9c50*/  F2FP.F16.F32.PACK_AB R159, R162, R161 ;  /* 0x000000a1a29f723e */ /* 0x000fe200000000ff */
[----:B------:R-:W4:Y:S01]  /*9c60*/  LDL.LU R208, [R1+0x3c] ;  /* 0x00003c0001d07983 */ /* 0x000f220000300800 */
[----:B------:R-:W-:Y:S02]  /*9c70*/  HADD2.F32 R178, -RZ, R250.H1_H1 ;  /* 0x300000faffb27230 */ /* 0x000fe40000004100 */
[C---:B------:R-:W-:Y:S01]  /*9c80*/  FMUL R134, R248.reuse, R138 ;  /* 0x0000008af8867220 */ /* 0x040fe20000400000 */
[--C-:B------:R-:W-:Y:S01]  /*9c90*/  HADD2.F32 R173, -RZ, R252.reuse.H0_H0 ;  /* 0x200000fcffad7230 */ /* 0x100fe20000004100 */
        /* <DEDUP_REMOVED lines=11> */
[--C-:B------:R-:W-:Y:S02]  /*9d50*/  HADD2.F32 R175, -RZ, R251.reuse.H0_H0 ;  /* 0x200000fbffaf7230 */ /* 0x100fe40000004100 */
[C---:B------:R-:W-:Y:S01]  /*9d60*/  FFMA R0, R249.reuse, R171, R0 ;  /* 0x000000abf9007223 */ /* 0x040fe20000000000 */
[----:B------:R-:W-:Y:S02]  /*9d70*/  HADD2.F32 R176, -RZ, R251.H1_H1 ;  /* 0x300000fbffb07230 */ /* 0x000fe40000004100 */
[C---:B------:R-:W-:Y:S01]  /*9d80*/  FFMA R3, R249.reuse, R172, R3 ;  /* 0x000000acf9037223 */ /* 0x040fe20000000003 */
        /* <DEDUP_REMOVED lines=23> */
[----:B------:R-:W-:Y:S01]  /*9f00*/  FFMA R141, R249, R149, R141 ;  /* 0x00000095f98d7223 */ /* 0x000fe2000000008d */
[C---:B------:R-:W-:Y:S01]  /*9f10*/  FMUL R142, R248.reuse, R146 ;  /* 0x00000092f88e7220 */ /* 0x040fe20000400000 */
[C---:B------:R-:W-:Y:S01]  /*9f20*/  FMUL R146, R248.reuse, R150 ;  /* 0x00000096f8927220 */ /* 0x040fe20000400000 */
[--C-:B------:R-:W-:Y:S02]  /*9f30*/  HADD2.F32 R150, -RZ, R195.reuse.H0_H0 ;  /* 0x200000c3ff967230 */ /* 0x100fe40000004100 */
[C---:B------:R-:W-:Y:S01]  /*9f40*/  FMUL R143, R248.reuse, R147 ;  /* 0x00000093f88f7220 */ /* 0x040fe20000400000 */
[C---:B------:R-:W-:Y:S01]  /*9f50*/  FMUL R147, R248.reuse, R151 ;  /* 0x00000097f8937220 */ /* 0x040fe20000400000 */
[----:B------:R-:W-:Y:S01]  /*9f60*/  HADD2.F32 R151, -RZ, R195.H1_H1 ;  /* 0x300000c3ff977230 */ /* 0x000fe20000004100 */
[----:B------:R-:W-:Y:S01]  /*9f70*/  F2FP.F16.F32.PACK_AB R155, R123, R122 ;  /* 0x0000007a7b9b723e */ /* 0x000fe200000000ff */
[----:B------:R-:W-:Y:S01]  /*9f80*/  FFMA R142, R249, R150, R142 ;  /* 0x00000096f98e7223 */ /* 0x000fe2000000008e */
[--C-:B------:R-:W-:Y:S01]  /*9f90*/  HADD2.F32 R195, -RZ, R196.reuse.H0_H0 ;  /* 0x200000c4ffc37230 */ /* 0x100fe20000004100 */
[----:B------:R-:W-:Y:S01]  /*9fa0*/  F2FP.F16.F32.PACK_AB R124, R125, R124 ;  /* 0x0000007c7d7c723e */ /* 0x000fe200000000ff */
[----:B------:R-:W-:Y:S01]  /*9fb0*/  FFMA R143, R249, R151, R143 ;  /* 0x00000097f98f7223 */ /* 0x000fe2000000008f */
[----:B------:R-:W-:Y:S01]  /*9fc0*/  HADD2.F32 R196, -RZ, R196.H1_H1 ;  /* 0x300000c4ffc47230 */ /* 0x000fe20000004100 */
[----:B------:R-:W-:Y:S01]  /*9fd0*/  F2FP.F16.F32.PACK_AB R125, R127, R126 ;  /* 0x0000007e7f7d723e */ /* 0x000fe200000000ff */
[----:B------:R-:W-:Y:S01]  /*9fe0*/  FFMA R144, R249, R195, R144 ;  /* 0x000000c3f9907223 */ /* 0x000fe20000000090 */
[----:B------:R-:W-:Y:S01]  /*9ff0*/  F2FP.F16.F32.PACK_AB R126, R129, R128 ;  /* 0x00000080817e723e */ /* 0x000fe200000000ff */
[C---:B------:R-:W-:Y:S01]  /*a000*/  FMUL R171, R248.reuse, R244 ;  /* 0x000000f4f8ab7220 */ /* 0x040fe20000400000 */
[----:B------:R-:W-:Y:S01]  /*a010*/  FFMA R145, R249, R196, R145 ;  /* 0x000000c4f9917223 */ /* 0x000fe20000000091 */
[----:B------:R-:W-:Y:S01]  /*a020*/  F2FP.F16.F32.PACK_AB R127, R131, R130 ;  /* 0x00000082837f723e */ /* 0x000fe200000000ff */
[C---:B------:R-:W-:Y:S01]  /*a030*/  FMUL R172, R248.reuse, R245 ;  /* 0x000000f5f8ac7220 */ /* 0x040fe20000400000 */
[----:B------:R-:W-:Y:S01]  /*a040*/  F2FP.F16.F32.PACK_AB R132, R133, R132 ;  /* 0x000000848584723e */ /* 0x000fe200000000ff */
[C---:B------:R-:W-:Y:S01]  /*a050*/  FMUL R173, R248.reuse, R246 ;  /* 0x000000f6f8ad7220 */ /* 0x040fe20000400000 */
[----:B------:R-:W-:Y:S01]  /*a060*/  F2FP.F16.F32.PACK_AB R133, R135, R134 ;  /* 0x000000868785723e */ /* 0x000fe200000000ff */
[C---:B------:R-:W-:Y:S01]  /*a070*/  FMUL R174, R248.reuse, R247 ;  /* 0x000000f7f8ae7220 */ /* 0x040fe20000400000 */
[----:B------:R-:W-:Y:S02]  /*a080*/  F2FP.F16.F32.PACK_AB R134, R137, R136 ;  /* 0x000000888986723e */ /* 0x000fe400000000ff */
[----:B------:R-:W-:Y:S02]  /*a090*/  F2FP.F16.F32.PACK_AB R135, R139, R138 ;  /* 0x0000008a8b87723e */ /* 0x000fe400000000ff */
[----:B------:R-:W-:Y:S02]  /*a0a0*/  F2FP.F16.F32.PACK_AB R140, R141, R140 ;  /* 0x0000008c8d8c723e */ /* 0x000fe400000000ff */
[----:B------:R-:W-:Y:S02]  /*a0b0*/  F2FP.F16.F32.PACK_AB R141, R143, R142 ;  /* 0x0000008e8f8d723e */ /* 0x000fe400000000ff */
[----:B------:R-:W-:Y:S01]  /*a0c0*/  F2FP.F16.F32.PACK_AB R142, R145, R144 ;  /* 0x00000090918e723e */ /* 0x000fe200000000ff */
[--C-:B--2---:R-:W-:Y:S02]  /*a0d0*/  HADD2.F32 R197, -RZ, R214.reuse.H0_H0 ;  /* 0x200000d6ffc57230 */ /* 0x104fe40000004100 */
[----:B------:R-:W-:Y:S02]  /*a0e0*/  HADD2.F32 R198, -RZ, R214.H1_H1 ;  /* 0x300000d6ffc67230 */ /* 0x000fe40000004100 */
[----:B------:R-:W2:Y:S01]  /*a0f0*/  LDL.LU R214, [R1+0x1c] ;  /* 0x00001c0001d67983 */ /* 0x000ea20000300800 */
[C---:B------:R-:W-:Y:S01]  /*a100*/  FFMA R146, R249.reuse, R197, R146 ;  /* 0x000000c5f9927223 */ /* 0x040fe20000000092 */
[--C-:B---3--:R-:W-:Y:S02]  /*a110*/  HADD2.F32 R199, -RZ, R215.reuse.H0_H0 ;  /* 0x200000d7ffc77230 */ /* 0x108fe40000004100 */
[C---:B------:R-:W-:Y:S01]  /*a120*/  FFMA R147, R249.reuse, R198, R147 ;  /* 0x000000c6f9937223 */ /* 0x040fe20000000093 */
[----:B------:R-:W3:Y:S01]  /*a130*/  LDL.LU R250, [R1] ;  /* 0x0000000001fa7983 */ /* 0x000ee20000300800 */
[----:B------:R-:W-:Y:S02]  /*a140*/  HADD2.F32 R200, -RZ, R215.H1_H1 ;  /* 0x300000d7ffc87230 */ /* 0x000fe40000004100 */
[----:B------:R-:W-:Y:S01]  /*a150*/  FFMA R88, R249, R199, R88 ;  /* 0x000000c7f9587223 */ /* 0x000fe20000000058 */
[----:B------:R-:W3:Y:S01]  /*a160*/  LDL.LU R252, [R1+0x4] ;  /* 0x0000040001fc7983 */ /* 0x000ee20000300800 */
[----:B------:R-:W-:Y:S01]  /*a170*/  F2FP.F16.F32.PACK_AB R143, R147, R146 ;  /* 0x00000092938f723e */ /* 0x000fe200000000ff */
[----:B------:R-:W-:Y:S01]  /*a180*/  FFMA R89, R249, R200, R89 ;  /* 0x000000c8f9597223 */ /* 0x000fe20000000059 */
[--C-:B----4-:R-:W-:Y:S01]  /*a190*/  HADD2.F32 R201, -RZ, R213.reuse.H0_H0 ;  /* 0x200000d5ffc97230 */ /* 0x110fe20000004100 */
[----:B------:R-:W4:Y:S01]  /*a1a0*/  LDL.LU R163, [R1+0xc] ;  /* 0x00000c0001a37983 */ /* 0x000f220000300800 */
[----:B------:R-:W-:Y:S02]  /*a1b0*/  HADD2.F32 R202, -RZ, R213.H1_H1 ;  /* 0x300000d5ffca7230 */ /* 0x000fe40000004100 */
[----:B------:R-:W-:Y:S01]  /*a1c0*/  F2FP.F16.F32.PACK_AB R88, R89, R88 ;  /* 0x000000585958723e */ /* 0x000fe200000000ff */
[----:B------:R-:W4:Y:S01]  /*a1d0*/  LDL.LU R164, [R1+0x8] ;  /* 0x0000080001a47983 */ /* 0x000f220000300800 */
[--C-:B------:R-:W-:Y:S02]  /*a1e0*/  HADD2.F32 R203, -RZ, R211.reuse.H0_H0 ;  /* 0x200000d3ffcb7230 */ /* 0x100fe40000004100 */
[C---:B------:R-:W-:Y:S01]  /*a1f0*/  FFMA R90, R249.reuse, R201, R90 ;  /* 0x000000c9f95a7223 */ /* 0x040fe2000000005a */
[----:B------:R-:W-:Y:S02]  /*a200*/  HADD2.F32 R204, -RZ, R211.H1_H1 ;  /* 0x300000d3ffcc7230 */ /* 0x000fe40000004100 */
[C---:B------:R-:W-:Y:S01]  /*a210*/  FFMA R91, R249.reuse, R202, R91 ;  /* 0x000000caf95b7223 */ /* 0x040fe2000000005b */
[C---:B------:R-:W-:Y:S02]  /*a220*/  FFMA R92, R249.reuse, R203, R92 ;  /* 0x000000cbf95c7223 */ /* 0x040fe4000000005c */
[----:B------:R-:W-:Y:S01]  /*a230*/  FFMA R93, R249, R204, R93 ;  /* 0x000000ccf95d7223 */ /* 0x000fe2000000005d */
[--C-:B------:R-:W-:Y:S01]  /*a240*/  HADD2.F32 R205, -RZ, R208.reuse.H0_H0 ;  /* 0x200000d0ffcd7230 */ /* 0x100fe20000004100 */
[----:B------:R-:W-:Y:S01]  /*a250*/  F2FP.F16.F32.PACK_AB R89, R91, R90 ;  /* 0x0000005a5b59723e */ /* 0x000fe200000000ff */
[----:B------:R-:W-:Y:S02]  /*a260*/  HADD2.F32 R208, -RZ, R208.H1_H1 ;  /* 0x300000d0ffd07230 */ /* 0x000fe40000004100 */
[--C-:B------:R-:W-:Y:S02]  /*a270*/  HADD2.F32 R206, -RZ, R209.reuse.H0_H0 ;  /* 0x200000d1ffce7230 */ /* 0x100fe40000004100 */
[C---:B------:R-:W-:Y:S01]  /*a280*/  FFMA R94, R249.reuse, R205, R94 ;  /* 0x000000cdf95e7223 */ /* 0x040fe2000000005e */
[----:B------:R-:W-:Y:S02]  /*a290*/  HADD2.F32 R207, -RZ, R209.H1_H1 ;  /* 0x300000d1ffcf7230 */ /* 0x000fe40000004100 */
[C---:B------:R-:W-:Y:S01]  /*a2a0*/  FFMA R95, R249.reuse, R208, R95 ;  /* 0x000000d0f95f7223 */ /* 0x040fe2000000005f */
[--C-:B------:R-:W-:Y:S02]  /*a2b0*/  HADD2.F32 R209, -RZ, R210.reuse.H0_H0 ;  /* 0x200000d2ffd17230 */ /* 0x100fe40000004100 */
[C---:B------:R-:W-:Y:S01]  /*a2c0*/  FFMA R96, R249.reuse, R206, R96 ;  /* 0x000000cef9607223 */ /* 0x040fe20000000060 */
[----:B------:R-:W-:Y:S02]  /*a2d0*/  HADD2.F32 R210, -RZ, R210.H1_H1 ;  /* 0x300000d2ffd27230 */ /* 0x000fe40000004100 */
[C---:B------:R-:W-:Y:S01]  /*a2e0*/  FFMA R97, R249.reuse, R207, R97 ;  /* 0x000000cff9617223 */ /* 0x040fe20000000061 */
[--C-:B------:R-:W-:Y:S02]  /*a2f0*/  HADD2.F32 R211, -RZ, R212.reuse.H0_H0 ;  /* 0x200000d4ffd37230 */ /* 0x100fe40000004100 */
[C---:B------:R-:W-:Y:S01]  /*a300*/  FFMA R98, R249.reuse, R209, R98 ;  /* 0x000000d1f9627223 */ /* 0x040fe20000000062 */
[----:B------:R-:W-:Y:S02]  /*a310*/  HADD2.F32 R212, -RZ, R212.H1_H1 ;  /* 0x300000d4ffd47230 */ /* 0x000fe40000004100 */
[----:B------:R-:W-:Y:S01]  /*a320*/  FFMA R99, R249, R210, R99 ;  /* 0x000000d2f9637223 */ /* 0x000fe20000000063 */
[----:B------:R-:W-:Y:S01]  /*a330*/  F2FP.F16.F32.PACK_AB R90, R93, R92 ;  /* 0x0000005c5d5a723e */ /* 0x000fe200000000ff */
[----:B------:R-:W-:Y:S01]  /*a340*/  FFMA R100, R249, R211, R100 ;  /* 0x000000d3f9647223 */ /* 0x000fe20000000064 */
[----:B------:R-:W-:Y:S01]  /*a350*/  F2FP.F16.F32.PACK_AB R91, R95, R94 ;  /* 0x0000005e5f5b723e */ /* 0x000fe200000000ff */
[----:B------:R-:W-:Y:S01]  /*a360*/  FFMA R101, R249, R212, R101 ;  /* 0x000000d4f9657223 */ /* 0x000fe20000000065 */
[----:B------:R-:W-:Y:S02]  /*a370*/  F2FP.F16.F32.PACK_AB R96, R97, R96 ;  /* 0x000000606160723e */ /* 0x000fe400000000ff */
[----:B------:R-:W-:Y:S02]  /*a380*/  F2FP.F16.F32.PACK_AB R97, R99, R98 ;  /* 0x000000626361723e */ /* 0x000fe400000000ff */
[----:B------:R-:W-:Y:S01]  /*a390*/  F2FP.F16.F32.PACK_AB R98, R101, R100 ;  /* 0x000000646562723e */ /* 0x000fe200000000ff */
[--C-:B--2---:R-:W-:Y:S02]  /*a3a0*/  HADD2.F32 R213, -RZ, R214.reuse.H0_H0 ;  /* 0x200000d6ffd57230 */ /* 0x104fe40000004100 */
[----:B------:R-:W-:Y:S02]  /*a3b0*/  HADD2.F32 R214, -RZ, R214.H1_H1 ;  /* 0x300000d6ffd67230 */ /* 0x000fe40000004100 */
[--C-:B---3--:R-:W-:Y:S02]  /*a3c0*/  HADD2.F32 R215, -RZ, R250.reuse.H0_H0 ;  /* 0x200000faffd77230 */ /* 0x108fe40000004100 */
[C---:B------:R-:W-:Y:S01]  /*a3d0*/  FFMA R102, R249.reuse, R213, R102 ;  /* 0x000000d5f9667223 */ /* 0x040fe20000000066 */
[----:B------:R-:W-:Y:S02]  /*a3e0*/  HADD2.F32 R250, -RZ, R250.H1_H1 ;  /* 0x300000fafffa7230 */ /* 0x000fe40000004100 */
[C---:B------:R-:W-:Y:S01]  /*a3f0*/  FFMA R103, R249.reuse, R214, R103 ;  /* 0x000000d6f9677223 */ /* 0x040fe20000000067 */
[--C-:B------:R-:W-:Y:S02]  /*a400*/  HADD2.F32 R251, -RZ, R252.reuse.H0_H0 ;  /* 0x200000fcfffb7230 */ /* 0x100fe40000004100 */
[C---:B------:R-:W-:Y:S01]  /*a410*/  FFMA R104, R249.reuse, R215, R104 ;  /* 0x000000d7f9687223 */ /* 0x040fe20000000068 */
[----:B------:R-:W-:Y:S02]  /*a420*/  HADD2.F32 R252, -RZ, R252.H1_H1 ;  /* 0x300000fcfffc7230 */ /* 0x000fe40000004100 */
[C---:B------:R-:W-:Y:S01]  /*a430*/  FFMA R105, R249.reuse, R250, R105 ;  /* 0x000000faf9697223 */ /* 0x040fe20000000069 */
[--C-:B----4-:R-:W-:Y:S02]  /*a440*/  HADD2.F32 R165, -RZ, R163.reuse.H0_H0 ;  /* 0x200000a3ffa57230 */ /* 0x110fe40000004100 */
[C---:B------:R-:W-:Y:S01]  /*a450*/  FFMA R106, R249.reuse, R251, R106 ;  /* 0x000000fbf96a7223 */ /* 0x040fe2000000006a */
[----:B------:R-:W-:Y:S02]  /*a460*/  HADD2.F32 R163, -RZ, R163.H1_H1 ;  /* 0x300000a3ffa37230 */ /* 0x000fe40000004100 */
[----:B------:R-:W-:Y:S01]  /*a470*/  FFMA R107, R249, R252, R107 ;  /* 0x000000fcf96b7223 */ /* 0x000fe2000000006b */
[--C-:B------:R-:W-:Y:S01]  /*a480*/  HADD2.F32 R166, -RZ, R164.reuse.H0_H0 ;  /* 0x200000a4ffa67230 */ /* 0x100fe20000004100 */
[----:B------:R-:W-:Y:S01]  /*a490*/  F2FP.F16.F32.PACK_AB R99, R103, R102 ;  /* 0x000000666763723e */ /* 0x000fe200000000ff */
[----:B------:R-:W-:Y:S01]  /*a4a0*/  HADD2.F32 R164, -RZ, R164.H1_H1 ;  /* 0x300000a4ffa47230 */ /* 0x000fe20000004100 */
[----:B------:R-:W-:Y:S02]  /*a4b0*/  F2FP.F16.F32.PACK_AB R104, R105, R104 ;  /* 0x000000686968723e */ /* 0x000fe400000000ff */
[----:B------:R-:W-:Y:S01]  /*a4c0*/  STL [R1], R166 ;  /* 0x000000a601007387 */ /* 0x000fe20000100800 */
[----:B------:R-:W-:Y:S03]  /*a4d0*/  F2FP.F16.F32.PACK_AB R105, R107, R106 ;  /* 0x0000006a6b69723e */ /* 0x000fe600000000ff */
[----:B------:R1:W-:Y:S04]  /*a4e0*/  STL [R1+0x4], R164 ;  /* 0x000004a401007387 */ /* 0x0003e80000100800 */
[----:B-1----:R-:W2:Y:S04]  /*a4f0*/  LDL.LU R164, [R1+0x20] ;  /* 0x0000200001a47983 */ /* 0x002ea80000300800 */
[----:B------:R-:W-:Y:S04]  /*a500*/  STL [R1+0x8], R165 ;  /* 0x000008a501007387 */ /* 0x000fe80000100800 */
[----:B------:R-:W3:Y:S04]  /*a510*/  LDL.LU R168, [R1+0x24] ;  /* 0x0000240001a87983 */ /* 0x000ee80000300800 */
[----:B------:R1:W-:Y:S04]  /*a520*/  STL [R1+0xc], R163 ;  /* 0x00000ca301007387 */ /* 0x0003e80000100800 */
[----:B-1----:R-:W4:Y:S04]  /*a530*/  LDL.LU R163, [R1+0x28] ;  /* 0x0000280001a37983 */ /* 0x002f280000300800 */
[----:B------:R-:W4:Y:S04]  /*a540*/  LDL.LU R167, [R1+0x2c] ;  /* 0x00002c0001a77983 */ /* 0x000f280000300800 */
[----:B------:R-:W4:Y:S04]  /*a550*/  LDL.LU R166, [R1+0x40] ;  /* 0x0000400001a67983 */ /* 0x000f280000300800 */
[----:B------:R-:W4:Y:S01]  /*a560*/  LDL.LU R165, [R1+0x44] ;  /* 0x0000440001a57983 */ /* 0x000f220000300800 */
[--C-:B--2---:R-:W-:Y:S02]  /*a570*/  HADD2.F32 R169, -RZ, R164.reuse.H0_H0 ;  /* 0x200000a4ffa97230 */ /* 0x104fe40000004100 */
[----:B------:R-:W-:Y:S03]  /*a580*/  HADD2.F32 R170, -RZ, R164.H1_H1 ;  /* 0x300000a4ffaa7230 */ /* 0x000fe60000004100 */
[----:B------:R3:W-:Y:S04]  /*a590*/  STL [R1+0x10], R169 ;  /* 0x000010a901007387 */ /* 0x0007e80000100800 */
[----:B------:R-:W2:Y:S04]  /*a5a0*/  LDL.LU R164, [R1+0x48] ;  /* 0x0000480001a47983 */ /* 0x000ea80000300800 */
[----:B------:R4:W-:Y:S01]  /*a5b0*/  STL [R1+0x14], R170 ;  /* 0x000014aa01007387 */ /* 0x0009e20000100800 */
[--C-:B---3--:R-:W-:Y:S02]  /*a5c0*/  HADD2.F32 R169, -RZ, R168.reuse.H0_H0 ;  /* 0x200000a8ffa97230 */ /* 0x108fe40000004100 */
[----:B------:R-:W-:Y:S03]  /*a5d0*/  HADD2.F32 R168, -RZ, R168.H1_H1 ;  /* 0x300000a8ffa87230 */ /* 0x000fe60000004100 */
[----:B------:R1:W-:Y:S01]  /*a5e0*/  STL [R1+0x18], R169 ;  /* 0x000018a901007387 */ /* 0x0003e20000100800 */
[----:B----4-:R-:W-:Y:S03]  /*a5f0*/  HADD2.F32 R170, -RZ, R163.H0_H0 ;  /* 0x200000a3ffaa7230 */ /* 0x010fe60000004100 */
[----:B------:R3:W-:Y:S04]  /*a600*/  STL [R1+0x1c], R168 ;  /* 0x00001ca801007387 */ /* 0x0007e80000100800 */
[----:B------:R4:W-:Y:S01]  /*a610*/  STL [R1+0x20], R170 ;  /* 0x000020aa01007387 */ /* 0x0009e20000100800 */
[--C-:B------:R-:W-:Y:S02]  /*a620*/  HADD2.F32 R175, -RZ, R166.reuse.H0_H0 ;  /* 0x200000a6ffaf7230 */ /* 0x100fe40000004100 */
[----:B------:R-:W-:Y:S02]  /*a630*/  HADD2.F32 R176, -RZ, R166.H1_H1 ;  /* 0x300000a6ffb07230 */ /* 0x000fe40000004100 */
[----:B------:R-:W-:Y:S02]  /*a640*/  HADD2.F32 R166, -RZ, R165.H1_H1 ;  /* 0x300000a5ffa67230 */ /* 0x000fe40000004100 */
[----:B-1----:R-:W-:Y:S02]  /*a650*/  HADD2.F32 R169, -RZ, R163.H1_H1 ;  /* 0x300000a3ffa97230 */ /* 0x002fe40000004100 */
[----:B------:R-:W2:Y:S01]  /*a660*/  LDL.LU R163, [R1+0x4c] ;  /* 0x00004c0001a37983 */ /* 0x000ea20000300800 */
[--C-:B---3--:R-:W-:Y:S03]  /*a670*/  HADD2.F32 R168, -RZ, R167.reuse.H0_H0 ;  /* 0x200000a7ffa87230 */ /* 0x108fe60000004100 */
[----:B------:R-:W-:Y:S01]  /*a680*/  STL [R1+0x24], R169 ;  /* 0x000024a901007387 */ /* 0x000fe20000100800 */
[----:B------:R-:W-:Y:S03]  /*a690*/  HADD2.F32 R167, -RZ, R167.H1_H1 ;  /* 0x300000a7ffa77230 */ /* 0x000fe60000004100 */
[----:B------:R-:W-:Y:S04]  /*a6a0*/  STL [R1+0x28], R168 ;  /* 0x000028a801007387 */ /* 0x000fe80000100800 */
[----:B------:R1:W-:Y:S04]  /*a6b0*/  STL [R1+0x2c], R167 ;  /* 0x00002ca701007387 */ /* 0x0003e80000100800 */
[----:B----4-:R-:W3:Y:S01]  /*a6c0*/  LDL.LU R170, [R1+0x50] ;  /* 0x0000500001aa7983 */ /* 0x010ee20000300800 */
[----:B-1----:R-:W-:Y:S05]  /*a6d0*/  HADD2.F32 R167, -RZ, R165.H0_H0 ;  /* 0x200000a5ffa77230 */ /* 0x002fea0000004100 */
[----:B------:R1:W-:Y:S04]  /*a6e0*/  STL [R1+0x30], R167 ;  /* 0x000030a701007387 */ /* 0x0003e80000100800 */
[----:B------:R-:W-:Y:S04]  /*a6f0*/  STL [R1+0x34], R166 ;  /* 0x000034a601007387 */ /* 0x000fe80000100800 */
[----:B------:R-:W4:Y:S04]  /*a700*/  LDL.LU R169, [R1+0x54] ;  /* 0x0000540001a97983 */ /* 0x000f280000300800 */
[----:B------:R-:W4:Y:S01]  /*a710*/  LDL.LU R168, [R1+0x58] ;  /* 0x0000580001a87983 */ /* 0x000f220000300800 */
[--C-:B--2---:R-:W-:Y:S05]  /*a720*/  HADD2.F32 R165, -RZ, R164.reuse.H0_H0 ;  /* 0x200000a4ffa57230 */ /* 0x104fea0000004100 */
[----:B------:R2:W-:Y:S04]  /*a730*/  STL [R1+0x38], R165 ;  /* 0x000038a501007387 */ /* 0x0005e80000100800 */
[----:B-1----:R-:W4:Y:S01]  /*a740*/  LDL.LU R167, [R1+0x5c] ;  /* 0x00005c0001a77983 */ /* 0x002f220000300800 */
[----:B--2---:R-:W-:Y:S05]  /*a750*/  HADD2.F32 R165, -RZ, R164.H1_H1 ;  /* 0x300000a4ffa57230 */ /* 0x004fea0000004100 */
[----:B------:R1:W-:Y:S04]  /*a760*/  STL [R1+0x3c], R165 ;  /* 0x00003ca501007387 */ /* 0x0003e80000100800 */
[----:B------:R-:W2:Y:S01]  /*a770*/  LDL.LU R166, [R1+0x60] ;  /* 0x0000600001a67983 */ /* 0x000ea20000300800 */
[--C-:B------:R-:W-:Y:S02]  /*a780*/  HADD2.F32 R164, -RZ, R163.reuse.H0_H0 ;  /* 0x200000a3ffa47230 */ /* 0x100fe40000004100 */
[----:B------:R-:W-:Y:S03]  /*a790*/  HADD2.F32 R163, -RZ, R163.H1_H1 ;  /* 0x300000a3ffa37230 */ /* 0x000fe60000004100 */
[----:B------:R3:W-:Y:S04]  /*a7a0*/  STL [R1+0x40], R164 ;  /* 0x000040a401007387 */ /* 0x0007e80000100800 */
[----:B-1----:R-:W2:Y:S04]  /*a7b0*/  LDL.LU R165, [R1+0x64] ;  /* 0x0000640001a57983 */ /* 0x002ea80000300800 */
[----:B------:R1:W-:Y:S01]  /*a7c0*/  STL [R1+0x44], R163 ;  /* 0x000044a301007387 */ /* 0x0003e20000100800 */
[--C-:B---3--:R-:W-:Y:S02]  /*a7d0*/  HADD2.F32 R177, -RZ, R170.reuse.H0_H0 ;  /* 0x200000aaffb17230 */ /* 0x108fe40000004100 */
[----:B------:R-:W-:Y:S01]  /*a7e0*/  HADD2.F32 R178, -RZ, R170.H1_H1 ;  /* 0x300000aaffb27230 */ /* 0x000fe20000004100 */
[----:B------:R-:W3:Y:S04]  /*a7f0*/  LDL.LU R164, [R1+0x68] ;  /* 0x0000680001a47983 */ /* 0x000ee80000300800 */
[----:B-1----:R-:W3:Y:S01]  /*a800*/  LDL.LU R163, [R1+0x6c] ;  /* 0x00006c0001a37983 */ /* 0x002ee20000300800 */
[--C-:B----4-:R-:W-:Y:S02]  /*a810*/  HADD2.F32 R179, -RZ, R169.reuse.H0_H0 ;  /* 0x200000a9ffb37230 */ /* 0x110fe40000004100 */
[----:B------:R-:W-:Y:S02]  /*a820*/  HADD2.F32 R180, -RZ, R169.H1_H1 ;  /* 0x300000a9ffb47230 */ /* 0x000fe40000004100 */
[--C-:B------:R-:W-:Y:S02]  /*a830*/  HADD2.F32 R170, -RZ, R168.reuse.H0_H0 ;  /* 0x200000a8ffaa7230 */ /* 0x100fe40000004100 */
[----:B------:R-:W-:Y:S03]  /*a840*/  HADD2.F32 R169, -RZ, R168.H1_H1 ;  /* 0x300000a8ffa97230 */ /* 0x000fe60000004100 */
[----:B------:R-:W-:Y:S04]  /*a850*/  STL [R1+0x48], R170 ;  /* 0x000048aa01007387 */ /* 0x000fe80000100800 */
[----:B------:R1:W-:Y:S01]  /*a860*/  STL [R1+0x4c], R169 ;  /* 0x00004ca901007387 */ /* 0x0003e20000100800 */
[--C-:B------:R-:W-:Y:S02]  /*a870*/  HADD2.F32 R168, -RZ, R167.reuse.H0_H0 ;  /* 0x200000a7ffa87230 */ /* 0x100fe40000004100 */
[----:B------:R-:W-:Y:S03]  /*a880*/  HADD2.F32 R167, -RZ, R167.H1_H1 ;  /* 0x300000a7ffa77230 */ /* 0x000fe60000004100 */
[----:B------:R4:W-:Y:S04]  /*a890*/  STL [R1+0x50], R168 ;  /* 0x000050a801007387 */ /* 0x0009e80000100800 */
[----:B------:R-:W-:Y:S01]  /*a8a0*/  STL [R1+0x54], R167 ;  /* 0x000054a701007387 */ /* 0x000fe20000100800 */
[--C-:B--2---:R-:W-:Y:S02]  /*a8b0*/  HADD2.F32 R181, -RZ, R166.reuse.H0_H0 ;  /* 0x200000a6ffb57230 */ /* 0x104fe40000004100 */
[----:B------:R-:W-:Y:S02]  /*a8c0*/  HADD2.F32 R182, -RZ, R166.H1_H1 ;  /* 0x300000a6ffb67230 */ /* 0x000fe40000004100 */
[--C-:B------:R-:W-:Y:S02]  /*a8d0*/  HADD2.F32 R183, -RZ, R165.reuse.H0_H0 ;  /* 0x200000a5ffb77230 */ /* 0x100fe40000004100 */
[----:B------:R-:W-:Y:S02]  /*a8e0*/  HADD2.F32 R184, -RZ, R165.H1_H1 ;  /* 0x300000a5ffb87230 */ /* 0x000fe40000004100 */
[--C-:B---3--:R-:W-:Y:S02]  /*a8f0*/  HADD2.F32 R166, -RZ, R164.reuse.H0_H0 ;  /* 0x200000a4ffa67230 */ /* 0x108fe40000004100 */
[----:B------:R-:W-:Y:S03]  /*a900*/  HADD2.F32 R165, -RZ, R164.H1_H1 ;  /* 0x300000a4ffa57230 */ /* 0x000fe60000004100 */
[----:B------:R-:W-:Y:S01]  /*a910*/  STL [R1+0x58], R166 ;  /* 0x000058a601007387 */ /* 0x000fe20000100800 */
[--C-:B------:R-:W-:Y:S03]  /*a920*/  HADD2.F32 R164, -RZ, R163.reuse.H0_H0 ;  /* 0x200000a3ffa47230 */ /* 0x100fe60000004100 */
[----:B------:R-:W-:Y:S01]  /*a930*/  STL [R1+0x5c], R165 ;  /* 0x00005ca501007387 */ /* 0x000fe20000100800 */
[----:B------:R-:W-:Y:S03]  /*a940*/  HADD2.F32 R163, -RZ, R163.H1_H1 ;  /* 0x300000a3ffa37230 */ /* 0x000fe60000004100 */
[----:B-1----:R-:W2:Y:S04]  /*a950*/  LDL.LU R169, [R1+0x70] ;  /* 0x0000700001a97983 */ /* 0x002ea80000300800 */
[----:B------:R-:W-:Y:S04]  /*a960*/  STL [R1+0x60], R164 ;  /* 0x000060a401007387 */ /* 0x000fe80000100800 */
[----:B----4-:R-:W3:Y:S04]  /*a970*/  LDL.LU R168, [R1+0x74] ;  /* 0x0000740001a87983 */ /* 0x010ee80000300800 */
[----:B------:R1:W-:Y:S04]  /*a980*/  STL [R1+0x64], R163 ;  /* 0x000064a301007387 */ /* 0x0003e80000100800 */
[----:B-1----:R-:W4:Y:S04]  /*a990*/  LDL.LU R163, [R1+0x78] ;  /* 0x0000780001a37983 */ /* 0x002f280000300800 */
[----:B------:R-:W4:Y:S04]  /*a9a0*/  LDL.LU R167, [R1+0x7c] ;  /* 0x00007c0001a77983 */ /* 0x000f280000300800 */
[----:B------:R-:W4:Y:S04]  /*a9b0*/  LDL.LU R166, [R1+0x80] ;  /* 0x0000800001a67983 */ /* 0x000f280000300800 */
[----:B------:R-:W4:Y:S04]  /*a9c0*/  LDL.LU R165, [R1+0x84] ;  /* 0x0000840001a57983 */ /* 0x000f280000300800 */
[----:B------:R-:W4:Y:S01]  /*a9d0*/  LDL.LU R164, [R1+0x88] ;  /* 0x0000880001a47983 */ /* 0x000f220000300800 */
[--C-:B--2---:R-:W-:Y:S02]  /*a9e0*/  HADD2.F32 R185, -RZ, R169.reuse.H0_H0 ;  /* 0x200000a9ffb97230 */ /* 0x104fe40000004100 */
[----:B------:R-:W-:Y:S02]  /*a9f0*/  HADD2.F32 R186, -RZ, R169.H1_H1 ;  /* 0x300000a9ffba7230 */ /* 0x000fe40000004100 */
[--C-:B---3--:R-:W-:Y:S02]  /*aa00*/  HADD2.F32 R187, -RZ, R168.reuse.H0_H0 ;  /* 0x200000a8ffbb7230 */ /* 0x108fe40000004100 */
[----:B------:R-:W-:Y:S02]  /*aa10*/  HADD2.F32 R188, -RZ, R168.H1_H1 ;  /* 0x300000a8ffbc7230 */ /* 0x000fe40000004100 */
[--C-:B----4-:R-:W-:Y:S02]  /*aa20*/  HADD2.F32 R168, -RZ, R163.reuse.H0_H0 ;  /* 0x200000a3ffa87230 */ /* 0x110fe40000004100 */
[----:B------:R-:W-:Y:S02]  /*aa30*/  HADD2.F32 R169, -RZ, R163.H1_H1 ;  /* 0x300000a3ffa97230 */ /* 0x000fe40000004100 */
[----:B------:R-:W2:Y:S04]  /*aa40*/  LDL.LU R163, [R1+0x8c] ;  /* 0x00008c0001a37983 */ /* 0x000ea80000300800 */
[----:B------:R1:W-:Y:S01]  /*aa50*/  STL [R1+0x68], R168 ;  /* 0x000068a801007387 */ /* 0x0003e20000100800 */
[--C-:B------:R-:W-:Y:S02]  /*aa60*/  HADD2.F32 R189, -RZ, R166.reuse.H0_H0 ;  /* 0x200000a6ffbd7230 */ /* 0x100fe40000004100 */
[----:B------:R-:W-:Y:S01]  /*aa70*/  HADD2.F32 R190, -RZ, R166.H1_H1 ;  /* 0x300000a6ffbe7230 */ /* 0x000fe20000004100 */
[----:B------:R3:W-:Y:S01]  /*aa80*/  STL [R1+0x6c], R169 ;  /* 0x00006ca901007387 */ /* 0x0007e20000100800 */
[--C-:B------:R-:W-:Y:S02]  /*aa90*/  HADD2.F32 R191, -RZ, R165.reuse.H0_H0 ;  /* 0x200000a5ffbf7230 */ /* 0x100fe40000004100 */
[----:B------:R-:W-:Y:S01]  /*aaa0*/  HADD2.F32 R192, -RZ, R165.H1_H1 ;  /* 0x300000a5ffc07230 */ /* 0x000fe20000004100 */
[----:B------:R-:W4:Y:S01]  /*aab0*/  LDL.LU R170, [R1+0x90] ;  /* 0x0000900001aa7983 */ /* 0x000f220000300800 */
[--C-:B------:R-:W-:Y:S02]  /*aac0*/  HADD2.F32 R166, -RZ, R164.reuse.H0_H0 ;  /* 0x200000a4ffa67230 */ /* 0x100fe40000004100 */
[----:B------:R-:W-:Y:S02]  /*aad0*/  HADD2.F32 R165, -RZ, R164.H1_H1 ;  /* 0x300000a4ffa57230 */ /* 0x000fe40000004100 */
[--C-:B-1----:R-:W-:Y:S02]  /*aae0*/  HADD2.F32 R168, -RZ, R167.reuse.H0_H0 ;  /* 0x200000a7ffa87230 */ /* 0x102fe40000004100 */
[----:B------:R-:W-:Y:S03]  /*aaf0*/  HADD2.F32 R167, -RZ, R167.H1_H1 ;  /* 0x300000a7ffa77230 */ /* 0x000fe60000004100 */
[----:B------:R1:W-:Y:S04]  /*ab00*/  STL [R1+0x70], R168 ;  /* 0x000070a801007387 */ /* 0x0003e80000100800 */
[----:B------:R1:W-:Y:S04]  /*ab10*/  STL [R1+0x74], R167 ;  /* 0x000074a701007387 */ /* 0x0003e80000100800 */
[----:B---3--:R-:W3:Y:S04]  /*ab20*/  LDL.LU R169, [R1+0x94] ;  /* 0x0000940001a97983 */ /* 0x008ee80000300800 */
[----:B------:R2:W-:Y:S04]  /*ab30*/  STL [R1+0x78], R166 ;  /* 0x000078a601007387 */ /* 0x0005e80000100800 */
[----:B-1----:R-:W3:Y:S04]  /*ab40*/  LDL.LU R168, [R1+0x98] ;  /* 0x0000980001a87983 */ /* 0x002ee80000300800 */
[----:B------:R1:W-:Y:S04]  /*ab50*/  STL [R1+0x7c], R165 ;  /* 0x00007ca501007387 */ /* 0x0003e80000100800 */
[----:B------:R-:W3:Y:S01]  /*ab60*/  LDL.LU R167, [R1+0x9c] ;  /* 0x00009c0001a77983 */ /* 0x000ee20000300800 */
[--C-:B--2---:R-:W-:Y:S02]  /*ab70*/  HADD2.F32 R164, -RZ, R163.reuse.H0_H0 ;  /* 0x200000a3ffa47230 */ /* 0x104fe40000004100 */
[----:B------:R-:W-:Y:S03]  /*ab80*/  HADD2.F32 R163, -RZ, R163.H1_H1 ;  /* 0x300000a3ffa37230 */ /* 0x000fe60000004100 */
[----:B------:R2:W-:Y:S04]  /*ab90*/  STL [R1+0x80], R164 ;  /* 0x000080a401007387 */ /* 0x0005e80000100800 */
[----:B------:R-:W3:Y:S01]  /*aba0*/  LDL.LU R166, [R1+0xb0] ;  /* 0x0000b00001a67983 */ /* 0x000ee20000300800 */
[--C-:B----4-:R-:W-:Y:S03]  /*abb0*/  HADD2.F32 R193, -RZ, R170.reuse.H0_H0 ;  /* 0x200000aaffc17230 */ /* 0x110fe60000004100 */
[----:B-1----:R-:W4:Y:S01]  /*abc0*/  LDL.LU R165, [R1+0xb4] ;  /* 0x0000b40001a57983 */ /* 0x002f220000300800 */
[----:B------:R-:W-:Y:S03]  /*abd0*/  HADD2.F32 R194, -RZ, R170.H1_H1 ;  /* 0x300000aaffc27230 */ /* 0x000fe60000004100 */
[----:B------:R1:W-:Y:S04]  /*abe0*/  STL [R1+0x84], R163 ;  /* 0x000084a301007387 */ /* 0x0003e80000100800 */
[----:B--2---:R-:W2:Y:S04]  /*abf0*/  LDL.LU R164, [R1+0xb8] ;  /* 0x0000b80001a47983 */ /* 0x004ea80000300800 */
[----:B-1----:R-:W2:Y:S01]  /*ac00*/  LDL.LU R163, [R1+0xbc] ;  /* 0x0000bc0001a37983 */ /* 0x002ea20000300800 */
[--C-:B---3--:R-:W-:Y:S02]  /*ac10*/  HADD2.F32 R170, -RZ, R169.reuse.H0_H0 ;  /* 0x200000a9ffaa7230 */ /* 0x108fe40000004100 */
[----:B------:R-:W-:Y:S03]  /*ac20*/  HADD2.F32 R149, -RZ, R169.H1_H1 ;  /* 0x300000a9ff957230 */ /* 0x000fe60000004100 */
[----:B------:R-:W-:Y:S04]  /*ac30*/  STL [R1+0x88], R170 ;  /* 0x000088aa01007387 */ /* 0x000fe80000100800 */
[----:B------:R1:W-:Y:S01]  /*ac40*/  STL [R1+0x8c], R149 ;  /* 0x00008c9501007387 */ /* 0x0003e20000100800 */
[--C-:B------:R-:W-:Y:S02]  /*ac50*/  HADD2.F32 R148, -RZ, R168.reuse.H0_H0 ;  /* 0x200000a8ff947230 */ /* 0x100fe40000004100 */
[----:B------:R-:W-:Y:S03]  /*ac60*/  HADD2.F32 R168, -RZ, R168.H1_H1 ;  /* 0x300000a8ffa87230 */ /* 0x000fe60000004100 */
[----:B------:R3:W-:Y:S04]  /*ac70*/  STL [R1+0x90], R148 ;  /* 0x0000909401007387 */ /* 0x0007e80000100800 */
[----:B------:R-:W-:Y:S01]  /*ac80*/  STL [R1+0x94], R168 ;  /* 0x000094a801007387 */ /* 0x000fe20000100800 */
[--C-:B-1----:R-:W-:Y:S05]  /*ac90*/  HADD2.F32 R149, -RZ, R167.reuse.H0_H0 ;  /* 0x200000a7ff957230 */ /* 0x102fea0000004100 */
[----:B------:R1:W-:Y:S01]  /*aca0*/  STL [R1+0x98], R149 ;  /* 0x0000989501007387 */ /* 0x0003e20000100800 */
[----:B---3--:R-:W-:Y:S01]  /*acb0*/  HADD2.F32 R148, -RZ, R167.H1_H1 ;  /* 0x300000a7ff947230 */ /* 0x008fe20000004100 */
[----:B------:R-:W-:Y:S04]  /*acc0*/  F2FP.F16.F32.PACK_AB R167, R9, R8 ;  /* 0x0000000809a7723e */ /* 0x000fe800000000ff */
[----:B------:R2:W-:Y:S01]  /*acd0*/  STL [R1+0x9c], R148 ;  /* 0x00009c9401007387 */ /* 0x0005e20000100800 */
[--C-:B------:R-:W-:Y:S02]  /*ace0*/  HADD2.F32 R195, -RZ, R166.reuse.H0_H0 ;  /* 0x200000a6ffc37230 */ /* 0x100fe40000004100 */
[----:B------:R-:W-:Y:S01]  /*acf0*/  HADD2.F32 R196, -RZ, R166.H1_H1 ;  /* 0x300000a6ffc47230 */ /* 0x000fe20000004100 */
[----:B------:R-:W-:Y:S01]  /*ad00*/  F2FP.F16.F32.PACK_AB R166, R7, R6 ;  /* 0x0000000607a6723e */ /* 0x000fe200000000ff */
[--C-:B----4-:R-:W-:Y:S02]  /*ad10*/  HADD2.F32 R150, -RZ, R165.reuse.H0_H0 ;  /* 0x200000a5ff967230 */ /* 0x110fe40000004100 */
[----:B-1----:R-:W-:Y:S01]  /*ad20*/  HADD2.F32 R149, -RZ, R165.H1_H1 ;  /* 0x300000a5ff957230 */ /* 0x002fe20000004100 */
[----:B------:R-:W-:Y:S02]  /*ad30*/  MOV R165, R55 ;  /* 0x0000003700a57202 */ /* 0x000fe40000000f00 */
[----:B------:R1:W-:Y:S04]  /*ad40*/  STL [R1+0xa0], R150 ;  /* 0x0000a09601007387 */ /* 0x0003e80000100800 */
[----:B------:R3:W-:Y:S01]  /*ad50*/  STL [R1+0xa4], R149 ;  /* 0x0000a49501007387 */ /* 0x0007e20000100800 */
[--C-:B--2---:R-:W-:Y:S05]  /*ad60*/  HADD2.F32 R148, -RZ, R164.reuse.H0_H0 ;  /* 0x200000a4ff947230 */ /* 0x104fea0000004100 */
[----:B------:R2:W-:Y:S01]  /*ad70*/  STL [R1+0xa8], R148 ;  /* 0x0000a89401007387 */ /* 0x0005e20000100800 */
[----:B-1----:R-:W-:Y:S01]  /*ad80*/  HADD2.F32 R150, -RZ, R164.H1_H1 ;  /* 0x300000a4ff967230 */ /* 0x002fe20000004100 */
[----:B------:R-:W-:Y:S01]  /*ad90*/  MOV R164, R54 ;  /* 0x0000003600a47202 */ /* 0x000fe20000000f00 */
[--C-:B---3--:R-:W-:Y:S03]  /*ada0*/  HADD2.F32 R149, -RZ, R163.reuse.H0_H0 ;  /* 0x200000a3ff957230 */ /* 0x108fe60000004100 */
[----:B------:R-:W-:Y:S04]  /*adb0*/  STL [R1+0xac], R150 ;  /* 0x0000ac9601007387 */ /* 0x000fe80000100800 */
[----:B------:R-:W-:Y:S04]  /*adc0*/  STL [R1+0xb0], R149 ;  /* 0x0000b09501007387 */ /* 0x000fe80000100800 */
[----:B------:R-:W3:Y:S04]  /*add0*/  LDL.LU R54, [R1+0x1a4] ;  /* 0x0001a40001367983 */ /* 0x000ee80000300800 */
[----:B------:R1:W-:Y:S01]  /*ade0*/  STS.128 [R14+0x2200], R164 ;  /* 0x002200a40e007388 */ /* 0x0003e20000000c00 */
[----:B--2---:R-:W-:Y:S05]  /*adf0*/  HADD2.F32 R148, -RZ, R163.H1_H1 ;  /* 0x300000a3ff947230 */ /* 0x004fea0000004100 */
[----:B------:R2:W-:Y:S04]  /*ae00*/  STL [R1+0xb4], R148 ;  /* 0x0000b49401007387 */ /* 0x0005e80000100800 */
[----:B------:R-:W4:Y:S04]  /*ae10*/  LDL.LU R55, [R1+0x1a0] ;  /* 0x0001a00001377983 */ /* 0x000f280000300800 */
[----:B------:R-:W4:Y:S04]  /*ae20*/  LDL.LU R170, [R1+0xc0] ;  /* 0x0000c00001aa7983 */ /* 0x000f280000300800 */
[----:B------:R-:W4:Y:S04]  /*ae30*/  LDL.LU R169, [R1+0xc4] ;  /* 0x0000c40001a97983 */ /* 0x000f280000300800 */
[----:B------:R-:W4:Y:S04]  /*ae40*/  LDL.LU R168, [R1+0xc8] ;  /* 0x0000c80001a87983 */ /* 0x000f280000300800 */
[----:B------:R-:W4:Y:S04]  /*ae50*/  LDL.LU R163, [R1+0xcc] ;  /* 0x0000cc0001a37983 */ /* 0x000f280000300800 */
[----:B------:R-:W4:Y:S01]  /*ae60*/  LDL.LU R151, [R1+0xe0] ;  /* 0x0000e00001977983 */ /* 0x000f220000300800 */
[C---:B-1----:R-:W-:Y:S01]  /*ae70*/  FMUL R167, R248.reuse, R240 ;  /* 0x000000f0f8a77220 */ /* 0x042fe20000400000 */
[C---:B------:R-:W-:Y:S01]  /*ae80*/  FMUL R166, R248.reuse, R239 ;  /* 0x000000eff8a67220 */ /* 0x040fe20000400000 */
[C---:B------:R-:W-:Y:S01]  /*ae90*/  FMUL R165, R248.reuse, R238 ;  /* 0x000000eef8a57220 */ /* 0x040fe20000400000 */
[----:B------:R-:W4:Y:S04]  /*aea0*/  LDL.LU R150, [R1+0xe4] ;  /* 0x0000e40001967983 */ /* 0x000f280000300800 */
[----:B------:R-:W4:Y:S04]  /*aeb0*/  LDL.LU R149, [R1+0xe8] ;  /* 0x0000e80001957983 */ /* 0x000f280000300800 */
[----:B--2---:R-:W2:Y:S01]  /*aec0*/  LDL.LU R148, [R1+0xec] ;  /* 0x0000ec0001947983 */ /* 0x004ea20000300800 */
[C---:B---3--:R-:W-:Y:S01]  /*aed0*/  FMUL R54, R248.reuse, R54 ;  /* 0x00000036f8367220 */ /* 0x048fe20000400000 */
[C---:B----4-:R-:W-:Y:S01]  /*aee0*/  FMUL R55, R248.reuse, R55 ;  /* 0x00000037f8377220 */ /* 0x050fe20000400000 */
[--C-:B------:R-:W-:Y:S02]  /*aef0*/  HADD2.F32 R197, -RZ, R170.reuse.H0_H0 ;  /* 0x200000aaffc57230 */ /* 0x100fe40000004100 */
[----:B------:R-:W-:Y:S02]  /*af00*/  HADD2.F32 R198, -RZ, R170.H1_H1 ;  /* 0x300000aaffc67230 */ /* 0x000fe40000004100 */
[C---:B------:R-:W-:Y:S01]  /*af10*/  FMUL R170, R248.reuse, R243 ;  /* 0x000000f3f8aa7220 */ /* 0x040fe20000400000 */
[--C-:B------:R-:W-:Y:S02]  /*af20*/  HADD2.F32 R199, -RZ, R169.reuse.H0_H0 ;  /* 0x200000a9ffc77230 */ /* 0x100fe40000004100 */
[----:B------:R-:W-:Y:S02]  /*af30*/  HADD2.F32 R200, -RZ, R169.H1_H1 ;  /* 0x300000a9ffc87230 */ /* 0x000fe40000004100 */
[C---:B------:R-:W-:Y:S01]  /*af40*/  FMUL R169, R248.reuse, R242 ;  /* 0x000000f2f8a97220 */ /* 0x040fe20000400000 */
[--C-:B------:R-:W-:Y:S02]  /*af50*/  HADD2.F32 R6, -RZ, R168.reuse.H0_H0 ;  /* 0x200000a8ff067230 */ /* 0x100fe40000004100 */
[----:B------:R-:W-:Y:S02]  /*af60*/  HADD2.F32 R8, -RZ, R168.H1_H1 ;  /* 0x300000a8ff087230 */ /* 0x000fe40000004100 */
[----:B------:R-:W-:Y:S01]  /*af70*/  FMUL R168, R248, R241 ;  /* 0x000000f1f8a87220 */ /* 0x000fe20000400000 */
[--C-:B------:R-:W-:Y:S01]  /*af80*/  HADD2.F32 R7, -RZ, R163.reuse.H0_H0 ;  /* 0x200000a3ff077230 */ /* 0x100fe20000004100 */
[----:B------:R1:W-:Y:S04]  /*af90*/  STL [R1+0xb8], R6 ;  /* 0x0000b80601007387 */ /* 0x0003e80000100800 */
[----:B------:R3:W-:Y:S01]  /*afa0*/  STL [R1+0xbc], R8 ;  /* 0x0000bc0801007387 */ /* 0x0007e20000100800 */
[--C-:B------:R-:W-:Y:S03]  /*afb0*/  HADD2.F32 R9, -RZ, R150.reuse.H1_H1 ;  /* 0x30000096ff097230 */ /* 0x100fe60000004100 */
[----:B------:R4:W-:Y:S04]  /*afc0*/  STL [R1+0xc0], R7 ;  /* 0x0000c00701007387 */ /* 0x0009e80000100800 */
[----:B------:R-:W2:Y:S01]  /*afd0*/  LDL.LU R164, [R1+0x100] ;  /* 0x0001000001a47983 */ /* 0x000ea20000300800 */
[----:B-1----:R-:W-:Y:S02]  /*afe0*/  HADD2.F32 R6, -RZ, R163.H1_H1 ;  /* 0x300000a3ff067230 */ /* 0x002fe40000004100 */
[----:B---3--:R-:W-:Y:S03]  /*aff0*/  HADD2.F32 R8, -RZ, R149.H0_H0 ;  /* 0x20000095ff087230 */ /* 0x008fe60000004100 */
[----:B------:R1:W-:Y:S01]  /*b000*/  STL [R1+0xc4], R6 ;  /* 0x0000c40601007387 */ /* 0x0003e20000100800 */
[--C-:B----4-:R-:W-:Y:S03]  /*b010*/  HADD2.F32 R7, -RZ, R151.reuse.H1_H1 ;  /* 0x30000097ff077230 */ /* 0x110fe60000004100 */
[----:B------:R-:W3:Y:S01]  /*b020*/  LDL.LU R163, [R1+0x104] ;  /* 0x0001040001a37983 */ /* 0x000ee20000300800 */
[----:B-1----:R-:W-:Y:S05]  /*b030*/  HADD2.F32 R6, -RZ, R151.H0_H0 ;  /* 0x20000097ff067230 */ /* 0x002fea0000004100 */
[----:B------:R1:W-:Y:S04]  /*b040*/  STL [R1+0xc8], R6 ;  /* 0x0000c80601007387 */ /* 0x0003e80000100800 */
[----:B------:R4:W-:Y:S01]  /*b050*/  STL [R1+0xcc], R7 ;  /* 0x0000cc0701007387 */ /* 0x0009e20000100800 */
[----:B-1----:R-:W-:Y:S03]  /*b060*/  HADD2.F32 R6, -RZ, R150.H0_H0 ;  /* 0x20000096ff067230 */ /* 0x002fe60000004100 */
[----:B----4-:R-:W4:Y:S04]  /*b070*/  LDL.LU R7, [R1+0x108] ;  /* 0x0001080001077983 */ /* 0x010f280000300800 */
[----:B------:R1:W-:Y:S04]  /*b080*/  STL [R1+0xd0], R6 ;  /* 0x0000d00601007387 */ /* 0x0003e80000100800 */
[----:B------:R2:W-:Y:S04]  /*b090*/  STL [R1+0xd4], R9 ;  /* 0x0000d40901007387 */ /* 0x0005e80000100800 */
[----:B------:R2:W-:Y:S01]  /*b0a0*/  STL [R1+0xd8], R8 ;  /* 0x0000d80801007387 */ /* 0x0005e20000100800 */
[----:B-1----:R-:W-:Y:S02]  /*b0b0*/  HADD2.F32 R6, -RZ, R149.H1_H1 ;  /* 0x30000095ff067230 */ /* 0x002fe40000004100 */
[--C-:B--2---:R-:W-:Y:S03]  /*b0c0*/  HADD2.F32 R9, -RZ, R148.reuse.H0_H0 ;  /* 0x20000094ff097230 */ /* 0x104fe60000004100 */
[----:B------:R1:W-:Y:S01]  /*b0d0*/  STL [R1+0xdc], R6 ;  /* 0x0000dc0601007387 */ /* 0x0003e20000100800 */
[----:B------:R-:W-:Y:S03]  /*b0e0*/  HADD2.F32 R8, -RZ, R148.H1_H1 ;  /* 0x30000094ff087230 */ /* 0x000fe60000004100 */
[----:B-1----:R-:W2:Y:S04]  /*b0f0*/  LDL.LU R6, [R1+0x10c] ;  /* 0x00010c0001067983 */ /* 0x002ea80000300800 */
[----:B------:R1:W-:Y:S04]  /*b100*/  STL [R1+0xe0], R9 ;  /* 0x0000e00901007387 */ /* 0x0003e80000100800 */
[----:B------:R-:W2:Y:S04]  /*b110*/  LDL.LU R151, [R1+0x120] ;  /* 0x0001200001977983 */ /* 0x000ea80000300800 */
[----:B------:R1:W-:Y:S04]  /*b120*/  STL [R1+0xe4], R8 ;  /* 0x0000e40801007387 */ /* 0x0003e80000100800 */
[----:B------:R-:W2:Y:S04]  /*b130*/  LDL.LU R150, [R1+0x124] ;  /* 0x0001240001967983 */ /* 0x000ea80000300800 */
[----:B------:R-:W2:Y:S04]  /*b140*/  LDL.LU R149, [R1+0x128] ;  /* 0x0001280001957983 */ /* 0x000ea80000300800 */
[----:B------:R-:W2:Y:S01]  /*b150*/  LDL.LU R148, [R1+0x12c] ;  /* 0x00012c0001947983 */ /* 0x000ea20000300800 */
[----:B-1----:R-:W-:Y:S03]  /*b160*/  F2FP.F16.F32.PACK_AB R9, R13, R12 ;  /* 0x0000000c0d09723e */ /* 0x002fe600000000ff */
[----:B------:R-:W2:Y:S01]  /*b170*/  LDL.LU R13, [R1+0x140] ;  /* 0x00014000010d7983 */ /* 0x000ea20000300800 */
[----:B------:R-:W-:Y:S02]  /*b180*/  F2FP.F16.F32.PACK_AB R8, R11, R10 ;  /* 0x0000000a0b08723e */ /* 0x000fe400000000ff */
[----:B------:R-:W-:Y:S02]  /*b190*/  F2FP.F16.F32.PACK_AB R10, R16, R15 ;  /* 0x0000000f100a723e */ /* 0x000fe400000000ff */
[----:B------:R-:W-:Y:S01]  /*b1a0*/  F2FP.F16.F32.PACK_AB R11, R18, R17 ;  /* 0x00000011120b723e */ /* 0x000fe200000000ff */
[C---:B------:R-:W-:Y:S01]  /*b1b0*/  FMUL R17, R248.reuse, R226 ;  /* 0x000000e2f8117220 */ /* 0x040fe20000400000 */
[C---:B------:R-:W-:Y:S01]  /*b1c0*/  FMUL R18, R248.reuse, R227 ;  /* 0x000000e3f8127220 */ /* 0x040fe20000400000 */
[--C-:B------:R-:W-:Y:S02]  /*b1d0*/  HADD2.F32 R12, -RZ, R164.reuse.H0_H0 ;  /* 0x200000a4ff0c7230 */ /* 0x100fe40000004100 */
[----:B------:R-:W-:Y:S02]  /*b1e0*/  HADD2.F32 R15, -RZ, R164.H1_H1 ;  /* 0x300000a4ff0f7230 */ /* 0x000fe40000004100 */
[----:B------:R-:W-:Y:S01]  /*b1f0*/  FMUL R164, R248, R237 ;  /* 0x000000edf8a47220 */ /* 0x000fe20000400000 */
[----:B------:R1:W-:Y:S04]  /*b200*/  STL [R1+0xe8], R12 ;  /* 0x0000e80c01007387 */ /* 0x0003e80000100800 */
[----:B------:R-:W-:Y:S01]  /*b210*/  STL [R1+0xec], R15 ;  /* 0x0000ec0f01007387 */ /* 0x000fe20000100800 */
[--C-:B---3--:R-:W-:Y:S02]  /*b220*/  HADD2.F32 R16, -RZ, R163.reuse.H1_H1 ;  /* 0x300000a3ff107230 */ /* 0x108fe40000004100 */
[----:B-1----:R-:W-:Y:S02]  /*b230*/  HADD2.F32 R12, -RZ, R163.H0_H0 ;  /* 0x200000a3ff0c7230 */ /* 0x002fe40000004100 */
[----:B------:R-:W1:Y:S03]  /*b240*/  S2R R163, SR_TID.X ;  /* 0x0000000000a37919 */ /* 0x000e660000002100 */
[----:B------:R-:W-:Y:S04]  /*b250*/  STL [R1+0xf0], R12 ;  /* 0x0000f00c01007387 */ /* 0x000fe80000100800 */
[----:B------:R3:W-:Y:S01]  /*b260*/  STL [R1+0xf4], R16 ;  /* 0x0000f41001007387 */ /* 0x0007e20000100800 */
[----:B-1----:R-:W-:Y:S02]  /*b270*/  SHF.L.U32 R163, R163, 0x4, RZ ;  /* 0x00000004a3a37819 */ /* 0x002fe400000006ff */
[----:B---3--:R-:W-:Y:S01]  /*b280*/  F2FP.F16.F32.PACK_AB R16, R20, R19 ;  /* 0x000000131410723e */ /* 0x008fe200000000ff */
[C---:B------:R-:W-:Y:S01]  /*b290*/  FMUL R20, R248.reuse, R229 ;  /* 0x000000e5f8147220 */ /* 0x040fe20000400000 */
[----:B------:R-:W-:Y:S01]  /*b2a0*/  LOP3.LUT R163, R163, 0x20, RZ, 0xc0, !PT ;  /* 0x00000020a3a37812 */ /* 0x000fe200078ec0ff */
[----:B------:R-:W-:Y:S03]  /*b2b0*/  FMUL R19, R248, R228 ;  /* 0x000000e4f8137220 */ /* 0x000fe60000400000 */
[--C-:B------:R-:W-:Y:S05]  /*b2c0*/  IADD3 R163, PT, PT, -R163, 0x200, R14.reuse ;  /* 0x00000200a3a37810 */ /* 0x100fea0007ffe10e */
[----:B------:R-:W-:Y:S01]  /*b2d0*/  STS.128 [R163+0x2010], R8 ;  /* 0x00201008a3007388 */ /* 0x000fe20000000c00 */
[--C-:B----4-:R-:W-:Y:S02]  /*b2e0*/  HADD2.F32 R15, -RZ, R7.reuse.H0_H0 ;  /* 0x20000007ff0f7230 */ /* 0x110fe40000004100 */
[----:B------:R-:W-:Y:S03]  /*b2f0*/  HADD2.F32 R12, -RZ, R7.H1_H1 ;  /* 0x30000007ff0c7230 */ /* 0x000fe60000004100 */
[----:B------:R1:W-:Y:S04]  /*b300*/  STL [R1+0xf8], R15 ;  /* 0x0000f80f01007387 */ /* 0x0003e80000100800 */
[----:B------:R3:W-:Y:S01]  /*b310*/  STL [R1+0xfc], R12 ;  /* 0x0000fc0c01007387 */ /* 0x0007e20000100800 */
[----:B-1----:R-:W-:Y:S01]  /*b320*/  F2FP.F16.F32.PACK_AB R15, R22, R21 ;  /* 0x00000015160f723e */ /* 0x002fe200000000ff */
[C---:B------:R-:W-:Y:S01]  /*b330*/  FMUL R11, R248.reuse, R221 ;  /* 0x000000ddf80b7220 */ /* 0x040fe20000400000 */
[C---:B------:R-:W-:Y:S01]  /*b340*/  FMUL R22, R248.reuse, R231 ;  /* 0x000000e7f8167220 */ /* 0x040fe20000400000 */
[C---:B------:R-:W-:Y:S01]  /*b350*/  FMUL R21, R248.reuse, R230 ;  /* 0x000000e6f8157220 */ /* 0x040fe20000400000 */
[----:B------:R-:W-:Y:S01]  /*b360*/  MOV R221, R15 ;  /* 0x0000000f00dd7202 */ /* 0x000fe20000000f00 */
[C---:B------:R-:W-:Y:S01]  /*b370*/  FMUL R15, R248.reuse, R224 ;  /* 0x000000e0f80f7220 */ /* 0x040fe20000400000 */
[C---:B------:R-:W-:Y:S01]  /*b380*/  FMUL R163, R248.reuse, R236 ;  /* 0x000000ecf8a37220 */ /* 0x040fe20000400000 */
[--C-:B--2---:R-:W-:Y:S02]  /*b390*/  HADD2.F32 R7, -RZ, R6.reuse.H0_H0 ;  /* 0x20000006ff077230 */ /* 0x104fe40000004100 */
[----:B------:R-:W-:Y:S03]  /*b3a0*/  HADD2.F32 R6, -RZ, R6.H1_H1 ;  /* 0x30000006ff067230 */ /* 0x000fe60000004100 */
[----:B------:R1:W-:Y:S01]  /*b3b0*/  STL [R1+0x100], R7 ;  /* 0x0001000701007387 */ /* 0x0003e20000100800 */
[--C-:B------:R-:W-:Y:S03]  /*b3c0*/  HADD2.F32 R9, -RZ, R151.reuse.H0_H0 ;  /* 0x20000097ff097230 */ /* 0x100fe60000004100 */
[----:B------:R2:W-:Y:S01]  /*b3d0*/  STL [R1+0x104], R6 ;  /* 0x0001040601007387 */ /* 0x0005e20000100800 */
[----:B------:R-:W-:Y:S02]  /*b3e0*/  HADD2.F32 R8, -RZ, R151.H1_H1 ;  /* 0x30000097ff087230 */ /* 0x000fe40000004100 */
[C---:B------:R-:W-:Y:S01]  /*b3f0*/  FMUL R151, R248.reuse, R235 ;  /* 0x000000ebf8977220 */ /* 0x040fe20000400000 */
[----:B---3--:R-:W3:Y:S01]  /*b400*/  LDL.LU R12, [R1+0x144] ;  /* 0x00014400010c7983 */ /* 0x008ee20000300800 */
[--C-:B------:R-:W-:Y:S03]  /*b410*/  HADD2.F32 R10, -RZ, R150.reuse.H0_H0 ;  /* 0x20000096ff0a7230 */ /* 0x100fe60000004100 */
[----:B-1----:R-:W4:Y:S04]  /*b420*/  LDL.LU R7, [R1+0x148] ;  /* 0x0001480001077983 */ /* 0x002f280000300800 */
[----:B--2---:R-:W2:Y:S04]  /*b430*/  LDL.LU R6, [R1+0x14c] ;  /* 0x00014c0001067983 */ /* 0x004ea80000300800 */
[----:B------:R1:W-:Y:S04]  /*b440*/  STL [R1+0x108], R9 ;  /* 0x0001080901007387 */ /* 0x0003e80000100800 */
[----:B------:R1:W-:Y:S04]  /*b450*/  STL [R1+0x10c], R8 ;  /* 0x00010c0801007387 */ /* 0x0003e80000100800 */
[----:B------:R1:W-:Y:S02]  /*b460*/  STL [R1+0x110], R10 ;  /* 0x0001100a01007387 */ /* 0x0003e40000100800 */
[----:B-1----:R-:W-:Y:S02]  /*b470*/  HADD2.F32 R9, -RZ, R150.H1_H1 ;  /* 0x30000096ff097230 */ /* 0x002fe40000004100 */
[C---:B------:R-:W-:Y:S01]  /*b480*/  FMUL R150, R248.reuse, R234 ;  /* 0x000000eaf8967220 */ /* 0x040fe20000400000 */
[--C-:B------:R-:W-:Y:S02]  /*b490*/  HADD2.F32 R8, -RZ, R149.reuse.H0_H0 ;  /* 0x20000095ff087230 */ /* 0x100fe40000004100 */
[----:B------:R1:W-:Y:S01]  /*b4a0*/  STL [R1+0x114], R9 ;  /* 0x0001140901007387 */ /* 0x0003e20000100800 */
[----:B------:R-:W-:Y:S03]  /*b4b0*/  HADD2.F32 R10, -RZ, R149.H1_H1 ;  /* 0x30000095ff0a7230 */ /* 0x000fe60000004100 */
[----:B------:R1:W-:Y:S01]  /*b4c0*/  STL [R1+0x118], R8 ;  /* 0x0001180801007387 */ /* 0x0003e20000100800 */
[C---:B------:R-:W-:Y:S03]  /*b4d0*/  FMUL R149, R248.reuse, R233 ;  /* 0x000000e9f8957220 */ /* 0x040fe60000400000 */
[----:B------:R1:W-:Y:S02]  /*b4e0*/  STL [R1+0x11c], R10 ;  /* 0x00011c0a01007387 */ /* 0x0003e40000100800 */
[--C-:B-1----:R-:W-:Y:S02]  /*b4f0*/  HADD2.F32 R9, -RZ, R148.reuse.H0_H0 ;  /* 0x20000094ff097230 */ /* 0x102fe40000004100 */
[----:B------:R-:W-:Y:S03]  /*b500*/  HADD2.F32 R8, -RZ, R148.H1_H1 ;  /* 0x30000094ff087230 */ /* 0x000fe60000004100 */
[----:B------:R-:W-:Y:S01]  /*b510*/  STL [R1+0x120], R9 ;  /* 0x0001200901007387 */ /* 0x000fe20000100800 */
[C---:B------:R-:W-:Y:S01]  /*b520*/  FMUL R148, R248.reuse, R232 ;  /* 0x000000e8f8947220 */ /* 0x040fe20000400000 */
[--C-:B------:R-:W-:Y:S02]  /*b530*/  HADD2.F32 R10, -RZ, R13.reuse.H0_H0 ;  /* 0x2000000dff0a7230 */ /* 0x100fe40000004100 */
[----:B------:R1:W-:Y:S04]  /*b540*/  STL [R1+0x124], R8 ;  /* 0x0001240801007387 */ /* 0x0003e80000100800 */
[----:B------:R3:W-:Y:S01]  /*b550*/  STL [R1+0x128], R10 ;  /* 0x0001280a01007387 */ /* 0x0007e20000100800 */
[----:B-1----:R-:W-:Y:S02]  /*b560*/  HADD2.F32 R8, -RZ, R13.H1_H1 ;  /* 0x3000000dff087230 */ /* 0x002fe40000004100 */
[----:B------:R-:W-:Y:S01]  /*b570*/  FMUL R13, R248, R223 ;  /* 0x000000dff80d7220 */ /* 0x000fe20000400000 */
[----:B------:R-:W-:Y:S02]  /*b580*/  F2FP.F16.F32.PACK_AB R223, R154, R153 ;  /* 0x000000999adf723e */ /* 0x000fe400000000ff */
[----:B------:R-:W-:Y:S01]  /*b590*/  F2FP.F16.F32.PACK_AB R153, R5, R4 ;  /* 0x000000040599723e */ /* 0x000fe200000000ff */
[----:B------:R4:W-:Y:S01]  /*b5a0*/  STL [R1+0x12c], R8 ;  /* 0x00012c0801007387 */ /* 0x0009e20000100800 */
[----:B------:R-:W-:Y:S01]  /*b5b0*/  F2FP.F16.F32.PACK_AB R154, R121, R120 ;  /* 0x00000078799a723e */ /* 0x000fe200000000ff */
[--C-:B---3--:R-:W-:Y:S02]  /*b5c0*/  HADD2.F32 R9, -RZ, R12.reuse.H0_H0 ;  /* 0x2000000cff097230 */ /* 0x108fe40000004100 */
[----:B------:R-:W-:Y:S02]  /*b5d0*/  HADD2.F32 R10, -RZ, R12.H1_H1 ;  /* 0x3000000cff0a7230 */ /* 0x000fe40000004100 */
[----:B------:R-:W-:Y:S01]  /*b5e0*/  FMUL R12, R248, R222 ;  /* 0x000000def80c7220 */ /* 0x000fe20000400000 */
[----:B------:R-:W-:Y:S01]  /*b5f0*/  F2FP.F16.F32.PACK_AB R222, R152, R23 ;  /* 0x0000001798de723e */ /* 0x000fe200000000ff */
[----:B------:R1:W-:Y:S01]  /*b600*/  STL [R1+0x130], R9 ;  /* 0x0001300901007387 */ /* 0x0003e20000100800 */
[----:B------:R-:W-:Y:S03]  /*b610*/  F2FP.F16.F32.PACK_AB R152, R3, R0 ;  /* 0x000000000398723e */ /* 0x000fe600000000ff */
[----:B------:R3:W-:Y:S01]  /*b620*/  STL [R1+0x134], R10 ;  /* 0x0001340a01007387 */ /* 0x0007e20000100800 */
[--C-:B----4-:R-:W-:Y:S05]  /*b630*/  HADD2.F32 R8, -RZ, R7.reuse.H0_H0 ;  /* 0x20000007ff087230 */ /* 0x110fea0000004100 */
[----:B------:R4:W-:Y:S01]  /*b640*/  STL [R1+0x138], R8 ;  /* 0x0001380801007387 */ /* 0x0009e20000100800 */
[----:B-1----:R-:W-:Y:S02]  /*b650*/  HADD2.F32 R9, -RZ, R7.H1_H1 ;  /* 0x30000007ff097230 */ /* 0x002fe40000004100 */
[--C-:B--2---:R-:W-:Y:S02]  /*b660*/  HADD2.F32 R7, -RZ, R6.reuse.H0_H0 ;  /* 0x20000006ff077230 */ /* 0x104fe40000004100 */
[C---:B---3--:R-:W-:Y:S01]  /*b670*/  FMUL R10, R248.reuse, R220 ;  /* 0x000000dcf80a7220 */ /* 0x048fe20000400000 */
[----:B------:R1:W-:Y:S01]  /*b680*/  STL [R1+0x13c], R9 ;  /* 0x00013c0901007387 */ /* 0x0003e20000100800 */
[----:B------:R-:W-:Y:S01]  /*b690*/  MOV R220, R16 ;  /* 0x0000001000dc7202 */ /* 0x000fe20000000f00 */
[C---:B------:R-:W-:Y:S02]  /*b6a0*/  FMUL R16, R248.reuse, R225 ;  /* 0x000000e1f8107220 */ /* 0x040fe40000400000 */
[----:B------:R2:W-:Y:S01]  /*b6b0*/  STL [R1+0x140], R7 ;  /* 0x0001400701007387 */ /* 0x0005e20000100800 */
[----:B----4-:R-:W-:Y:S02]  /*b6c0*/  HADD2.F32 R8, -RZ, R6.H1_H1 ;  /* 0x30000006ff087230 */ /* 0x010fe40000004100 */
[C---:B------:R-:W-:Y:S02]  /*b6d0*/  FMUL R6, R248.reuse, R216 ;  /* 0x000000d8f8067220 */ /* 0x040fe40000400000 */
[----:B------:R-:W3:Y:S01]  /*b6e0*/  S2R R216, SR_TID.X ;  /* 0x0000000000d87919 */ /* 0x000ee20000002100 */
[----:B------:R4:W-:Y:S01]  /*b6f0*/  STL [R1+0x144], R8 ;  /* 0x0001440801007387 */ /* 0x0009e20000100800 */
[C---:B-1----:R-:W-:Y:S01]  /*b700*/  FMUL R9, R248.reuse, R219 ;  /* 0x000000dbf8097220 */ /* 0x042fe20000400000 */
[C---:B--2---:R-:W-:Y:S02]  /*b710*/  FMUL R7, R248.reuse, R217 ;  /* 0x000000d9f8077220 */ /* 0x044fe40000400000 */
[----:B------:R-:W1:Y:S01]  /*b720*/  S2R R217, SR_TID.X ;  /* 0x0000000000d97919 */ /* 0x000e620000002100 */
[----:B----4-:R-:W-:Y:S01]  /*b730*/  FMUL R8, R248, R218 ;  /* 0x000000daf8087220 */ /* 0x010fe20000400000 */
[----:B---3--:R-:W-:Y:S04]  /*b740*/  SHF.L.U32 R216, R216, 0x4, RZ ;  /* 0x00000004d8d87819 */ /* 0x008fe800000006ff */
[----:B------:R-:W-:Y:S04]  /*b750*/  LOP3.LUT R216, R216, 0x40, RZ, 0xc0, !PT ;  /* 0x00000040d8d87812 */ /* 0x000fe800078ec0ff */
[--C-:B------:R-:W-:Y:S05]  /*b760*/  IADD3 R216, PT, PT, -R216, 0x200, R14.reuse ;  /* 0x00000200d8d87810 */ /* 0x100fea0007ffe10e */
[----:B------:R2:W-:Y:S01]  /*b770*/  STS.128 [R216+0x2020], R220 ;  /* 0x002020dcd8007388 */ /* 0x0005e20000000c00 */
[----:B-1----:R-:W-:Y:S03]  /*b780*/  SHF.L.U32 R217, R217, 0x4, RZ ;  /* 0x00000004d9d97819 */ /* 0x002fe600000006ff */
[----:B------:R-:W-:Y:S01]  /*b790*/  STS.128 [R2+0x2030], R156 ;  /* 0x0020309c02007388 */ /* 0x000fe20000000c00 */
[----:B------:R-:W-:Y:S03]  /*b7a0*/  LOP3.LUT R217, R217, 0x20, RZ, 0xc0, !PT ;  /* 0x00000020d9d97812 */ /* 0x000fe600078ec0ff */
[----:B------:R-:W-:Y:S01]  /*b7b0*/  STS.128 [R14+0x4200], R152 ;  /* 0x004200980e007388 */ /* 0x000fe20000000c00 */
[----:B------:R-:W-:Y:S05]  /*b7c0*/  IADD3 R217, PT, PT, -R217, 0x200, R14 ;  /* 0x00000200d9d97810 */ /* 0x000fea0007ffe10e */
[----:B------:R-:W-:Y:S04]  /*b7d0*/  STS.128 [R217+0x4010], R124 ;  /* 0x0040107cd9007388 */ /* 0x000fe80000000c00 */
[----:B------:R-:W-:Y:S04]  /*b7e0*/  STS.128 [R216+0x4020], R132 ;  /* 0x00402084d8007388 */ /* 0x000fe80000000c00 */
[----:B------:R-:W-:Y:S04]  /*b7f0*/  STS.128 [R2+0x4030], R140 ;  /* 0x0040308c02007388 */ /* 0x000fe80000000c00 */
[----:B------:R-:W-:Y:S04]  /*b800*/  STS.128 [R14+0x6200], R88 ;  /* 0x006200580e007388 */ /* 0x000fe80000000c00 */
[----:B--2---:R-:W2:Y:S04]  /*b810*/  LDL.LU R223, [R1] ;  /* 0x0000000001df7983 */ /* 0x004ea80000300800 */
[----:B------:R-:W3:Y:S04]  /*b820*/  LDL.LU R222, [R1+0x4] ;  /* 0x0000040001de7983 */ /* 0x000ee80000300800 */
[----:B------:R-:W4:Y:S04]  /*b830*/  LDL.LU R221, [R1+0x8] ;  /* 0x0000080001dd7983 */ /* 0x000f280000300800 */
        /* <DEDUP_REMOVED lines=11> */
[----:B------:R-:W-:Y:S01]  /*b8f0*/  STS.128 [R217+0x6010], R96 ;  /* 0x00601060d9007388 */ /* 0x000fe20000000c00 */
[C---:B--2---:R-:W-:Y:S03]  /*b900*/  FFMA R108, R249.reuse, R223, R108 ;  /* 0x000000dff96c7223 */ /* 0x044fe6000000006c */
[----:B------:R-:W2:Y:S01]  /*b910*/  LDL.LU R223, [R1+0x38] ;  /* 0x0000380001df7983 */ /* 0x000ea20000300800 */
[C---:B---3--:R-:W-:Y:S03]  /*b920*/  FFMA R109, R249.reuse, R222, R109 ;  /* 0x000000def96d7223 */ /* 0x048fe6000000006d */
[----:B------:R-:W3:Y:S01]  /*b930*/  LDL.LU R222, [R1+0x3c] ;  /* 0x00003c0001de7983 */ /* 0x000ee20000300800 */
[----:B----4-:R-:W-:Y:S01]  /*b940*/  FFMA R110, R249, R221, R110 ;  /* 0x000000ddf96e7223 */ /* 0x010fe2000000006e */
[----:B------:R-:W-:Y:S02]  /*b950*/  F2FP.F16.F32.PACK_AB R106, R109, R108 ;  /* 0x0000006c6d6a723e */ /* 0x000fe400000000ff */
[----:B------:R-:W4:Y:S01]  /*b960*/  LDL.LU R221, [R1+0x40] ;  /* 0x0000400001dd7983 */ /* 0x000f220000300800 */
[C---:B------:R-:W-:Y:S03]  /*b970*/  FFMA R111, R249.reuse, R224, R111 ;  /* 0x000000e0f96f7223 */ /* 0x040fe6000000006f */
[----:B------:R-:W4:Y:S01]  /*b980*/  LDL.LU R224, [R1+0x44] ;  /* 0x0000440001e07983 */ /* 0x000f220000300800 */
[----:B------:R-:W-:Y:S01]  /*b990*/  FFMA R112, R249, R231, R112 ;  /* 0x000000e7f9707223 */ /* 0x000fe20000000070 */
[----:B------:R-:W-:Y:S01]  /*b9a0*/  F2FP.F16.F32.PACK_AB R107, R111, R110 ;  /* 0x0000006e6f6b723e */ /* 0x000fe200000000ff */
[C---:B------:R-:W-:Y:S04]  /*b9b0*/  FFMA R113, R249.reuse, R230, R113 ;  /* 0x000000e6f9717223 */ /* 0x040fe80000000071 */
[----:B------:R-:W-:Y:S01]  /*b9c0*/  STS.128 [R216+0x6020], R104 ;  /* 0x00602068d8007388 */ /* 0x000fe20000000c00 */
[----:B------:R-:W-:Y:S01]  /*b9d0*/  FFMA R114, R249, R229, R114 ;  /* 0x000000e5f9727223 */ /* 0x000fe20000000072 */
[----:B------:R-:W-:Y:S01]  /*b9e0*/  F2FP.F16.F32.PACK_AB R112, R113, R112 ;  /* 0x000000707170723e */ /* 0x000fe200000000ff */
[C---:B------:R-:W-:Y:S01]  /*b9f0*/  FFMA R115, R249.reuse, R228, R115 ;  /* 0x000000e4f9737223 */ /* 0x040fe20000000073 */
[----:B------:R-:W-:Y:S04]  /*ba00*/  FFMA R116, R249, R220, R116 ;  /* 0x000000dcf9747223 */ /* 0x000fe80000000074 */
[----:B------:R-:W-:Y:S01]  /*ba10*/  F2FP.F16.F32.PACK_AB R113, R115, R114 ;  /* 0x000000727371723e */ /* 0x000fe200000000ff */
[----:B------:R-:W4:Y:S01]  /*ba20*/  LDL.LU R220, [R1+0x48] ;  /* 0x0000480001dc7983 */ /* 0x000f220000300800 */
[C---:B------:R-:W-:Y:S03]  /*ba30*/  FFMA R117, R249.reuse, R219, R117 ;  /* 0x000000dbf9757223 */ /* 0x040fe60000000075 */
[----:B------:R-:W4:Y:S01]  /*ba40*/  LDL.LU R219, [R1+0x4c] ;  /* 0x00004c0001db7983 */ /* 0x000f220000300800 */
[----:B------:R-:W-:Y:S01]  /*ba50*/  FFMA R118, R249, R218, R118 ;  /* 0x000000daf9767223 */ /* 0x000fe20000000076 */
[----:B------:R-:W-:Y:S02]  /*ba60*/  F2FP.F16.F32.PACK_AB R114, R117, R116 ;  /* 0x000000747572723e */ /* 0x000fe400000000ff */
[----:B------:R-:W4:Y:S01]  /*ba70*/  LDL.LU R218, [R1+0x50] ;  /* 0x0000500001da7983 */ /* 0x000f220000300800 */
[C---:B------:R-:W-:Y:S01]  /*ba80*/  FFMA R119, R249.reuse, R226, R119 ;  /* 0x000000e2f9777223 */ /* 0x040fe20000000077 */
[C---:B------:R-:W-:Y:S02]  /*ba90*/  FFMA R56, R249.reuse, R175, R56 ;  /* 0x000000aff9387223 */ /* 0x040fe40000000038 */
[----:B------:R-:W4:Y:S01]  /*baa0*/  LDL.LU R226, [R1+0x54] ;  /* 0x0000540001e27983 */ /* 0x000f220000300800 */
[C---:B------:R-:W-:Y:S01]  /*bab0*/  FFMA R57, R249.reuse, R176, R57 ;  /* 0x000000b0f9397223 */ /* 0x040fe20000000039 */
[----:B------:R-:W-:Y:S01]  /*bac0*/  FFMA R58, R249, R227, R58 ;  /* 0x000000e3f93a7223 */ /* 0x000fe2000000003a */
[----:B------:R-:W-:Y:S01]  /*bad0*/  F2FP.F16.F32.PACK_AB R115, R119, R118 ;  /* 0x000000767773723e */ /* 0x000fe200000000ff */
[----:B------:R-:W-:Y:S02]  /*bae0*/  FFMA R59, R249, R225, R59 ;  /* 0x000000e1f93b7223 */ /* 0x000fe4000000003b */
[----:B------:R-:W-:Y:S01]  /*baf0*/  F2FP.F16.F32.PACK_AB R56, R57, R56 ;  /* 0x000000383938723e */ /* 0x000fe200000000ff */
[----:B------:R-:W4:Y:S02]  /*bb00*/  LDL.LU R225, [R1+0x58] ;  /* 0x0000580001e17983 */ /* 0x000f240000300800 */
[----:B------:R-:W-:Y:S02]  /*bb10*/  F2FP.F16.F32.PACK_AB R57, R59, R58 ;  /* 0x0000003a3b39723e */ /* 0x000fe400000000ff */
        /* <DEDUP_REMOVED lines=8> */
[C---:B------:R-:W-:Y:S01]  /*bba0*/  FFMA R63, R249.reuse, R224, R63 ;  /* 0x000000e0f93f7223 */ /* 0x040fe2000000003f */
[C---:B------:R-:W-:Y:S02]  /*bbb0*/  FFMA R64, R249.reuse, R177, R64 ;  /* 0x000000b1f9407223 */ /* 0x040fe40000000040 */
[----:B------:R-:W4:Y:S01]  /*bbc0*/  LDL.LU R224, [R1+0x68] ;  /* 0x0000680001e07983 */ /* 0x000f220000300800 */
[C---:B------:R-:W-:Y:S01]  /*bbd0*/  FFMA R65, R249.reuse, R178, R65 ;  /* 0x000000b2f9417223 */ /* 0x040fe20000000041 */
[C---:B------:R-:W-:Y:S01]  /*bbe0*/  FFMA R66, R249.reuse, R179, R66 ;  /* 0x000000b3f9427223 */ /* 0x040fe20000000042 */
[----:B------:R-:W-:Y:S01]  /*bbf0*/  FFMA R67, R249, R180, R67 ;  /* 0x000000b4f9437223 */ /* 0x000fe20000000043 */
[----:B------:R-:W-:Y:S02]  /*bc00*/  F2FP.F16.F32.PACK_AB R59, R63, R62 ;  /* 0x0000003e3f3b723e */ /* 0x000fe400000000ff */
[----:B------:R-:W-:Y:S02]  /*bc10*/  F2FP.F16.F32.PACK_AB R64, R65, R64 ;  /* 0x000000404140723e */ /* 0x000fe400000000ff */
[----:B------:R-:W-:Y:S01]  /*bc20*/  F2FP.F16.F32.PACK_AB R65, R67, R66 ;  /* 0x000000424341723e */ /* 0x000fe200000000ff */
[----:B------:R-:W-:Y:S01]  /*bc30*/  STS.128 [R14+0x8200], R56 ;  /* 0x008200380e007388 */ /* 0x000fe20000000c00 */
[C---:B------:R-:W-:Y:S03]  /*bc40*/  FFMA R68, R249.reuse, R220, R68 ;  /* 0x000000dcf9447223 */ /* 0x040fe60000000044 */
        /* <DEDUP_REMOVED lines=12> */
[----:B------:R-:W-:Y:S01]  /*bd10*/  F2FP.F16.F32.PACK_AB R67, R71, R70 ;  /* 0x000000464743723e */ /* 0x000fe200000000ff */
[----:B------:R-:W-:Y:S01]  /*bd20*/  FFMA R76, R249, R225, R76 ;  /* 0x000000e1f94c7223 */ /* 0x000fe2000000004c */
[----:B------:R-:W-:Y:S03]  /*bd30*/  F2FP.F16.F32.PACK_AB R72, R73, R72 ;  /* 0x000000484948723e */ /* 0x000fe600000000ff */
[----:B------:R-:W-:Y:S01]  /*bd40*/  STS.128 [R217+0x8010], R64 ;  /* 0x00801040d9007388 */ /* 0x000fe20000000c00 */
[----:B------:R-:W-:Y:S01]  /*bd50*/  F2FP.F16.F32.PACK_AB R73, R75, R74 ;  /* 0x0000004a4b49723e */ /* 0x000fe200000000ff */
[C---:B--2---:R-:W-:Y:S02]  /*bd60*/  FFMA R77, R249.reuse, R223, R77 ;  /* 0x000000dff94d7223 */ /* 0x044fe4000000004d */
[----:B------:R-:W2:Y:S01]  /*bd70*/  LDL.LU R223, [R1+0x7c] ;  /* 0x00007c0001df7983 */ /* 0x000ea20000300800 */
[----:B---3--:R-:W-:Y:S02]  /*bd80*/  FFMA R78, R249, R222, R78 ;  /* 0x000000def94e7223 */ /* 0x008fe4000000004e */
[----:B------:R-:W-:Y:S01]  /*bd90*/  F2FP.F16.F32.PACK_AB R74, R77, R76 ;  /* 0x0000004c4d4a723e */ /* 0x000fe200000000ff */
[----:B------:R-:W3:Y:S01]  /*bda0*/  LDL.LU R222, [R1+0x80] ;  /* 0x0000800001de7983 */ /* 0x000ee20000300800 */
[C---:B----4-:R-:W-:Y:S01]  /*bdb0*/  FFMA R79, R249.reuse, R221, R79 ;  /* 0x000000ddf94f7223 */ /* 0x050fe2000000004f */
[C---:B------:R-:W-:Y:S02]  /*bdc0*/  FFMA R80, R249.reuse, R185, R80 ;  /* 0x000000b9f9507223 */ /* 0x040fe40000000050 */
[----:B------:R-:W4:Y:S01]  /*bdd0*/  LDL.LU R221, [R1+0x84] ;  /* 0x0000840001dd7983 */ /* 0x000f220000300800 */
[C---:B------:R-:W-:Y:S01]  /*bde0*/  FFMA R81, R249.reuse, R186, R81 ;  /* 0x000000baf9517223 */ /* 0x040fe20000000051 */
[----:B------:R-:W-:Y:S01]  /*bdf0*/  FFMA R82, R249, R187, R82 ;  /* 0x000000bbf9527223 */ /* 0x000fe20000000052 */
[----:B------:R-:W-:Y:S01]  /*be00*/  F2FP.F16.F32.PACK_AB R75, R79, R78 ;  /* 0x0000004e4f4b723e */ /* 0x000fe200000000ff */
[----:B------:R-:W4:Y:S01]  /*be10*/  LDL.LU R226, [R1+0x88] ;  /* 0x0000880001e27983 */ /* 0x000f220000300800 */
[C---:B------:R-:W-:Y:S01]  /*be20*/  FFMA R83, R249.reuse, R188, R83 ;  /* 0x000000bcf9537223 */ /* 0x040fe20000000053 */
[----:B------:R-:W-:Y:S01]  /*be30*/  FFMA R84, R249, R224, R84 ;  /* 0x000000e0f9547223 */ /* 0x000fe20000000054 */
[----:B------:R-:W-:Y:S01]  /*be40*/  F2FP.F16.F32.PACK_AB R80, R81, R80 ;  /* 0x000000505150723e */ /* 0x000fe200000000ff */
[----:B------:R-:W4:Y:S02]  /*be50*/  LDL.LU R225, [R1+0x8c] ;  /* 0x00008c0001e17983 */ /* 0x000f240000300800 */
[----:B------:R-:W-:Y:S02]  /*be60*/  F2FP.F16.F32.PACK_AB R81, R83, R82 ;  /* 0x000000525351723e */ /* 0x000fe400000000ff */
[----:B------:R-:W4:Y:S04]  /*be70*/  LDL.LU R224, [R1+0x90] ;  /* 0x0000900001e07983 */ /* 0x000f280000300800 */
[----:B------:R-:W-:Y:S01]  /*be80*/  STS.128 [R216+0x8020], R72 ;  /* 0x00802048d8007388 */ /* 0x000fe20000000c00 */
        /* <DEDUP_REMOVED lines=10> */
[C---:B------:R-:W-:Y:S01]  /*bf30*/  FFMA R27, R249.reuse, R192, R27 ;  /* 0x000000c0f91b7223 */ /* 0x040fe2000000001b */
[----:B------:R-:W-:Y:S01]  /*bf40*/  FFMA R28, R249, R227, R28 ;  /* 0x000000e3f91c7223 */ /* 0x000fe2000000001c */
[----:B------:R-:W-:Y:S02]  /*bf50*/  F2FP.F16.F32.PACK_AB R83, R87, R86 ;  /* 0x000000565753723e */ /* 0x000fe400000000ff */
[----:B------:R-:W-:Y:S02]  /*bf60*/  F2FP.F16.F32.PACK_AB R24, R25, R24 ;  /* 0x000000181918723e */ /* 0x000fe400000000ff */
[----:B------:R-:W-:Y:S01]  /*bf70*/  F2FP.F16.F32.PACK_AB R25, R27, R26 ;  /* 0x0000001a1b19723e */ /* 0x000fe200000000ff */
[----:B------:R-:W-:Y:S01]  /*bf80*/  STS.128 [R2+0x8030], R80 ;  /* 0x0080305002007388 */ /* 0x000fe20000000c00 */
[C---:B--2---:R-:W-:Y:S03]  /*bf90*/  FFMA R29, R249.reuse, R223, R29 ;  /* 0x000000dff91d7223 */ /* 0x044fe6000000001d */
[----:B------:R-:W2:Y:S01]  /*bfa0*/  LDL.LU R223, [R1+0xa0] ;  /* 0x0000a00001df7983 */ /* 0x000ea20000300800 */
[----:B---3--:R-:W-:Y:S01]  /*bfb0*/  FFMA R30, R249, R222, R30 ;  /* 0x000000def91e7223 */ /* 0x008fe2000000001e */
[----:B------:R-:W-:Y:S02]  /*bfc0*/  F2FP.F16.F32.PACK_AB R26, R29, R28 ;  /* 0x0000001c1d1a723e */ /* 0x000fe400000000ff */
        /* <DEDUP_REMOVED lines=8> */
[----:B------:R-:W-:Y:S01]  /*c050*/  FFMA R35, R249, R225, R35 ;  /* 0x000000e1f9237223 */ /* 0x000fe20000000023 */
[----:B------:R-:W-:Y:S02]  /*c060*/  F2FP.F16.F32.PACK_AB R32, R33, R32 ;  /* 0x000000202120723e */ /* 0x000fe400000000ff */
[----:B------:R-:W4:Y:S01]  /*c070*/  LDL.LU R228, [R1+0xb0] ;  /* 0x0000b00001e47983 */ /* 0x000f220000300800 */
[----:B------:R-:W-:Y:S01]  /*c080*/  FFMA R36, R249, R224, R36 ;  /* 0x000000e0f9247223 */ /* 0x000fe20000000024 */
[----:B------:R-:W-:Y:S02]  /*c090*/  F2FP.F16.F32.PACK_AB R33, R35, R34 ;  /* 0x000000222321723e */ /* 0x000fe400000000ff */
[----:B------:R-:W4:Y:S04]  /*c0a0*/  LDL.LU R221, [R1+0xb4] ;  /* 0x0000b40001dd7983 */ /* 0x000f280000300800 */
        /* <DEDUP_REMOVED lines=10> */
[----:B------:R-:W-:Y:S01]  /*c150*/  FFMA R41, R249, R196, R41 ;  /* 0x000000c4f9297223 */ /* 0x000fe20000000029 */
[----:B------:R-:W-:Y:S02]  /*c160*/  F2FP.F16.F32.PACK_AB R35, R39, R38 ;  /* 0x000000262723723e */ /* 0x000fe400000000ff */
[----:B------:R-:W4:Y:S02]  /*c170*/  LDL.LU R226, [R1+0xc8] ;  /* 0x0000c80001e27983 */ /* 0x000f240000300800 */
[----:B------:R-:W-:Y:S02]  /*c180*/  F2FP.F16.F32.PACK_AB R40, R41, R40 ;  /* 0x000000282928723e */ /* 0x000fe400000000ff */
        /* <DEDUP_REMOVED lines=8> */
[----:B------:R-:W-:Y:S01]  /*c210*/  F2FP.F16.F32.PACK_AB R41, R43, R42 ;  /* 0x0000002a2b29723e */ /* 0x000fe200000000ff */
[C---:B------:R-:W-:Y:S01]  /*c220*/  FFMA R45, R249.reuse, R229, R45 ;  /* 0x000000e5f92d7223 */ /* 0x040fe2000000002d */
[----:B------:R-:W-:Y:S04]  /*c230*/  FFMA R46, R249, R228, R46 ;  /* 0x000000e4f92e7223 */ /* 0x000fe8000000002e */
[----:B------:R-:W-:Y:S01]  /*c240*/  F2FP.F16.F32.PACK_AB R42, R45, R44 ;  /* 0x0000002c2d2a723e */ /* 0x000fe200000000ff */
[C---:B------:R-:W-:Y:S01]  /*c250*/  FFMA R47, R249.reuse, R221, R47 ;  /* 0x000000ddf92f7223 */ /* 0x040fe2000000002f */
[C---:B------:R-:W-:Y:S01]  /*c260*/  FFMA R48, R249.reuse, R197, R48 ;  /* 0x000000c5f9307223 */ /* 0x040fe20000000030 */
        /* <DEDUP_REMOVED lines=11> */
[----:B------:R-:W-:Y:S01]  /*c320*/  FFMA R54, R249, R219, R54 ;  /* 0x000000dbf9367223 */ /* 0x000fe20000000036 */
[----:B------:R-:W-:Y:S02]  /*c330*/  F2FP.F16.F32.PACK_AB R50, R53, R52 ;  /* 0x000000343532723e */ /* 0x000fe400000000ff */
[----:B------:R-:W4:Y:S01]  /*c340*/  LDL.LU R219, [R1+0xe4] ;  /* 0x0000e40001db7983 */ /* 0x000f220000300800 */
        /* <DEDUP_REMOVED lines=27> */
[----:B---3--:R-:W-:Y:S01]  /*c500*/  FFMA R10, R249, R222, R10 ;  /* 0x000000def90a7223 */ /* 0x008fe2000000000a */
[----:B------:R-:W-:Y:S02]  /*c510*/  F2FP.F16.F32.PACK_AB R5, R9, R8 ;  /* 0x000000080905723e */ /* 0x000fe400000000ff */
[----:B------:R-:W3:Y:S01]  /*c520*/  LDL.LU R222, [R1+0x134] ;  /* 0x0001340001de7983 */ /* 0x000ee20000300800 */
[----:B----4-:R-:W-:Y:S03]  /*c530*/  FFMA R11, R249, R221, R11 ;  /* 0x000000ddf90b7223 */ /* 0x010fe6000000000b */
[----:B------:R-:W4:Y:S02]  /*c540*/  LDL.LU R221, [R1+0x138] ;  /* 0x0001380001dd7983 */ /* 0x000f240000300800 */
[----:B------:R-:W-:Y:S01]  /*c550*/  F2FP.F16.F32.PACK_AB R6, R11, R10 ;  /* 0x0000000a0b06723e */ /* 0x000fe200000000ff */
[C---:B------:R-:W-:Y:S02]  /*c560*/  FFMA R12, R249.reuse, R220, R12 ;  /* 0x000000dcf90c7223 */ /* 0x040fe4000000000c */
[----:B------:R-:W4:Y:S01]  /*c570*/  LDL.LU R220, [R1+0x13c] ;  /* 0x00013c0001dc7983 */ /* 0x000f220000300800 */
[C---:B------:R-:W-:Y:S03]  /*c580*/  FFMA R13, R249.reuse, R219, R13 ;  /* 0x000000dbf90d7223 */ /* 0x040fe6000000000d */
[----:B------:R-:W4:Y:S01]  /*c590*/  LDL.LU R219, [R1+0x140] ;  /* 0x0001400001db7983 */ /* 0x000f220000300800 */
[----:B------:R-:W-:Y:S01]  /*c5a0*/  FFMA R15, R249, R218, R15 ;  /* 0x000000daf90f7223 */ /* 0x000fe2000000000f */
[----:B------:R-:W-:Y:S02]  /*c5b0*/  F2FP.F16.F32.PACK_AB R7, R13, R12 ;  /* 0x0000000c0d07723e */ /* 0x000fe400000000ff */
[----:B------:R-:W4:Y:S01]  /*c5c0*/  LDL.LU R218, [R1+0x144] ;  /* 0x0001440001da7983 */ /* 0x000f220000300800 */
[C---:B------:R-:W-:Y:S03]  /*c5d0*/  FFMA R16, R249.reuse, R240, R16 ;  /* 0x000000f0f9107223 */ /* 0x040fe60000000010 */
[----:B------:R-:W-:Y:S01]  /*c5e0*/  STS.128 [R14+0xc200], R4 ;  /* 0x00c200040e007388 */ /* 0x000fe20000000c00 */
[C---:B------:R-:W-:Y:S01]  /*c5f0*/  FFMA R17, R249.reuse, R239, R17 ;  /* 0x000000eff9117223 */ /* 0x040fe20000000011 */
[----:B------:R-:W-:Y:S01]  /*c600*/  F2FP.F16.F32.PACK_AB R16, R16, R15 ;  /* 0x0000000f1010723e */ /* 0x000fe200000000ff */
[C---:B------:R-:W-:Y:S01]  /*c610*/  FFMA R18, R249.reuse, R238, R18 ;  /* 0x000000eef9127223 */ /* 0x040fe20000000012 */
[C---:B------:R-:W-:Y:S04]  /*c620*/  FFMA R19, R249.reuse, R237, R19 ;  /* 0x000000edf9137223 */ /* 0x040fe80000000013 */
[----:B------:R-:W-:Y:S01]  /*c630*/  F2FP.F16.F32.PACK_AB R17, R18, R17 ;  /* 0x000000111211723e */ /* 0x000fe200000000ff */
[C---:B------:R-:W-:Y:S01]  /*c640*/  FFMA R20, R249.reuse, R236, R20 ;  /* 0x000000ecf9147223 */ /* 0x040fe20000000014 */
[C---:B------:R-:W-:Y:S04]  /*c650*/  FFMA R21, R249.reuse, R235, R21 ;  /* 0x000000ebf9157223 */ /* 0x040fe80000000015 */
[----:B------:R-:W-:Y:S01]  /*c660*/  F2FP.F16.F32.PACK_AB R18, R20, R19 ;  /* 0x000000131412723e */ /* 0x000fe200000000ff */
[C---:B------:R-:W-:Y:S01]  /*c670*/  FFMA R22, R249.reuse, R234, R22 ;  /* 0x000000eaf9167223 */ /* 0x040fe20000000016 */
[C---:B------:R-:W-:Y:S04]  /*c680*/  FFMA R148, R249.reuse, R233, R148 ;  /* 0x000000e9f9947223 */ /* 0x040fe80000000094 */
        /* <DEDUP_REMOVED lines=16> */
[----:B------:R-:W-:Y:S01]  /*c790*/  F2FP.F16.F32.PACK_AB R168, R168, R167 ;  /* 0x000000a7a8a8723e */ /* 0x000fe200000000ff */
[C---:B--2---:R-:W-:Y:S01]  /*c7a0*/  FFMA R169, R249.reuse, R223, R169 ;  /* 0x000000dff9a97223 */ /* 0x044fe200000000a9 */
[C---:B---3--:R-:W-:Y:S05]  /*c7b0*/  FFMA R170, R249.reuse, R222, R170 ;  /* 0x000000def9aa7223 */ /* 0x048fea00000000aa */
[----:B------:R-:W-:Y:S01]  /*c7c0*/  F2FP.F16.F32.PACK_AB R169, R170, R169 ;  /* 0x000000a9aaa9723e */ /* 0x000fe200000000ff */
[C---:B----4-:R-:W-:Y:S01]  /*c7d0*/  FFMA R171, R249.reuse, R221, R171 ;  /* 0x000000ddf9ab7223 */ /* 0x050fe200000000ab */
[C---:B------:R-:W-:Y:S01]  /*c7e0*/  FFMA R172, R249.reuse, R220, R172 ;  /* 0x000000dcf9ac7223 */ /* 0x040fe200000000ac */
[C---:B------:R-:W-:Y:S04]  /*c7f0*/  FFMA R173, R249.reuse, R219, R173 ;  /* 0x000000dbf9ad7223 */ /* 0x040fe800000000ad */
[----:B------:R-:W-:Y:S01]  /*c800*/  F2FP.F16.F32.PACK_AB R170, R172, R171 ;  /* 0x000000abacaa723e */ /* 0x000fe200000000ff */
[----:B------:R-:W-:Y:S05]  /*c810*/  FFMA R174, R249, R218, R174 ;  /* 0x000000daf9ae7223 */ /* 0x000fea00000000ae */
[----:B------:R-:W-:Y:S05]  /*c820*/  F2FP.F16.F32.PACK_AB R171, R174, R173 ;  /* 0x000000adaeab723e */ /* 0x000fea00000000ff */
[----:B------:R1:W-:Y:S01]  /*c830*/  STS.128 [R2+0xc030], R168 ;  /* 0x00c030a802007388 */ /* 0x0003e20000000c00 */
[----:B------:R-:W-:Y:S01]  /*c840*/  @!PT LDS RZ, [RZ] ;  /* 0x00000000fffff984 */ /* 0x000fe20000000800 */
[----:B------:R-:W-:Y:S01]  /*c850*/  @!PT LDS RZ, [RZ] ;  /* 0x00000000fffff984 */ /* 0x000fe20000000800 */
[----:B------:R-:W-:Y:S01]  /*c860*/  @!PT LDS RZ, [RZ] ;  /* 0x00000000fffff984 */ /* 0x000fe20000000800 */
[----:B------:R-:W-:Y:S01]  /*c870*/  @!PT LDS RZ, [RZ] ;  /* 0x00000000fffff984 */ /* 0x000fe20000000800 */
[----:B------:R2:W-:Y:S06]  /*c880*/  MEMBAR.ALL.CTA ;  /* 0x0000000000007992 */ /* 0x0005ec0000008000 */
[----:B--2---:R-:W2:Y:S02]  /*c890*/  FENCE.VIEW.ASYNC.S ;  /* 0x00000000000073c6 */ /* 0x004ea40000000000 */
[----:B--2---:R-:W-:Y:S06]  /*c8a0*/  BAR.SYNC.DEFER_BLOCKING 0x1, 0x80 ;  /* 0x0042000000007b1d */ /* 0x004fec0000010000 */
[----:B-1----:R1:W5:Y:S01]  /*c8b0*/  LDL.LU R2, [R1+0x19c] ;  /* 0x00019c0001027983 */ /* 0x0023620000300800 */
[----:B------:R-:W-:Y:S05]  /*c8c0*/  @P1 BRA `(.L_x_127) ;  /* 0x0000000000981947 */ /* 0x000fea0003800000 */
[----:B------:R-:W2:Y:S01]  /*c8d0*/  LDCU.64 UR8, c[0x0][0x348] ;  /* 0x00006900ff0877ac */ /* 0x000ea20008000a00 */
[----:B------:R-:W-:Y:S02]  /*c8e0*/  UIMAD UR5, UR44, 0xe000, UR4 ;  /* 0x0000e0002c0578a4 */ /* 0x000fe4000f8e0204 */
[----:B------:R-:W-:Y:S02]  /*c8f0*/  UIMAD UR13, UR47, 0xe0, URZ ;  /* 0x000000e02f0d78a4 */ /* 0x000fe4000f8e02ff */
[----:B------:R-:W-:Y:S02]  /*c900*/  USHF.L.U32 UR14, UR46, 0x7, URZ ;  /* 0x000000072e0e7899 */ /* 0x000fe400080006ff */
[----:B------:R-:W-:Y:S01]  /*c910*/  UIADD3 UR12, UPT, UPT, UR5, 0x200, URZ ;  /* 0x00000200050c7890 */ /* 0x000fe2000fffe0ff */
[----:B------:R-:W-:Y:S01]  /*c920*/  UMOV UR15, UR36 ;  /* 0x00000024000f7c82 */ /* 0x000fe20008000000 */
[----:B------:R-:W-:Y:S02]  /*c930*/  UIADD3 UR17, UPT, UPT, UR13, 0x20, URZ ;  /* 0x000000200d117890 */ /* 0x000fe4000fffe0ff */
[----:B------:R-:W-:Y:S01]  /*c940*/  UIADD3 UR16, UPT, UPT, UR5, 0x2200, URZ ;  /* 0x0000220005107890 */ /* 0x000fe2000fffe0ff */
[----:B------:R-:W-:Y:S01]  /*c950*/  UMOV UR19, UR36 ;  /* 0x0000002400137c82 */ /* 0x000fe20008000000 */
[----:B--2---:R-:W-:Y:S01]  /*c960*/  UIADD3 UR8, UP0, UPT, UR8, 0x680, URZ ;  /* 0x0000068008087890 */ /* 0x004fe2000ff1e0ff */
[----:B------:R-:W-:Y:S01]  /*c970*/  UMOV UR18, UR14 ;  /* 0x0000000e00127c82 */ /* 0x000fe20008000000 */
[----:B------:R-:W-:Y:S02]  /*c980*/  UIADD3 UR29, UPT, UPT, UR13, 0x40, URZ ;  /* 0x000000400d1d7890 */ /* 0x000fe4000fffe0ff */
[----:B------:R-:W-:Y:S02]  /*c990*/  UIADD3.X UR9, UPT, UPT, URZ, UR9, URZ, UP0, !UPT ;  /* 0x00000009ff097290 */ /* 0x000fe400087fe4ff */
[----:B------:R-:W-:Y:S01]  /*c9a0*/  UIADD3 UR28, UPT, UPT, UR5, 0x4200, URZ ;  /* 0x00004200051c7890 */ /* 0x000fe2000fffe0ff */
[----:B------:R-:W-:Y:S01]  /*c9b0*/  UMOV UR31, UR36 ;  /* 0x00000024001f7c82 */ /* 0x000fe20008000000 */
[----:B------:R-:W-:Y:S01]  /*c9c0*/  UMOV UR30, UR14 ;  /* 0x0000000e001e7c82 */ /* 0x000fe20008000000 */
[----:B------:R-:W-:Y:S02]  /*c9d0*/  UIADD3 UR33, UPT, UPT, UR13, 0x60, URZ ;  /* 0x000000600d217890 */ /* 0x000fe4000fffe0ff */
[----:B------:R-:W-:Y:S02]  /*c9e0*/  UIADD3 UR32, UPT, UPT, UR5, 0x6200, URZ ;  /* 0x0000620005207890 */ /* 0x000fe4000fffe0ff */
[----:B------:R2:W-:Y:S01]  /*c9f0*/  UTMASTG.3D [UR12], [UR8] ;  /* 0x0000000c080073b5 */ /* 0x0005e20008010000 */
[----:B------:R-:W-:Y:S01]  /*ca00*/  UMOV UR35, UR36 ;  /* 0x0000002400237c82 */ /* 0x000fe20008000000 */
[----:B------:R-:W-:Y:S01]  /*ca10*/  UMOV UR34, UR14 ;  /* 0x0000000e00227c82 */ /* 0x000fe20008000000 */
[----:B------:R-:W-:Y:S02]  /*ca20*/  UIADD3 UR25, UPT, UPT, UR13, 0x80, URZ ;  /* 0x000000800d197890 */ /* 0x000fe4000fffe0ff */
[----:B------:R-:W-:Y:S01]  /*ca30*/  UIADD3 UR24, UPT, UPT, UR5, 0x8200, URZ ;  /* 0x0000820005187890 */ /* 0x000fe2000fffe0ff */
[----:B------:R-:W-:Y:S01]  /*ca40*/  UMOV UR27, UR36 ;  /* 0x00000024001b7c82 */ /* 0x000fe20008000000 */
[----:B------:R3:W-:Y:S01]  /*ca50*/  UTMASTG.3D [UR16], [UR8] ;  /* 0x00000010080073b5 */ /* 0x0007e20008010000 */
[----:B------:R-:W-:Y:S01]  /*ca60*/  UMOV UR26, UR14 ;  /* 0x0000000e001a7c82 */ /* 0x000fe20008000000 */
[----:B------:R-:W-:Y:S02]  /*ca70*/  UIADD3 UR21, UPT, UPT, UR13, 0xa0, URZ ;  /* 0x000000a00d157890 */ /* 0x000fe4000fffe0ff */
[----:B------:R-:W-:Y:S01]  /*ca80*/  UIADD3 UR20, UPT, UPT, UR5, 0xa200, URZ ;  /* 0x0000a20005147890 */ /* 0x000fe2000fffe0ff */
[----:B------:R-:W-:Y:S01]  /*ca90*/  UMOV UR23, UR36 ;  /* 0x0000002400177c82 */ /* 0x000fe20008000000 */
[----:B------:R-:W-:Y:S01]  /*caa0*/  UMOV UR22, UR14 ;  /* 0x0000000e00167c82 */ /* 0x000fe20008000000 */
[----:B------:R3:W-:Y:S01]  /*cab0*/  UTMASTG.3D [UR28], [UR8] ;  /* 0x0000001c080073b5 */ /* 0x0007e20008010000 */
[----:B------:R3:W-:Y:S01]  /*cac0*/  UTMASTG.3D [UR32], [UR8] ;  /* 0x00000020080073b5 */ /* 0x0007e20008010000 */
[----:B------:R3:W-:Y:S01]  /*cad0*/  UTMASTG.3D [UR24], [UR8] ;  /* 0x00000018080073b5 */ /* 0x0007e20008010000 */
[----:B--2---:R-:W-:Y:S02]  /*cae0*/  UIADD3 UR13, UPT, UPT, UR13, 0xc0, URZ ;  /* 0x000000c00d0d7890 */ /* 0x004fe4000fffe0ff */
[----:B------:R-:W-:Y:S01]  /*caf0*/  UIADD3 UR12, UPT, UPT, UR5, 0xc200, URZ ;  /* 0x0000c200050c7890 */ /* 0x000fe2000fffe0ff */
[----:B------:R3:W-:Y:S08]  /*cb00*/  UTMASTG.3D [UR20], [UR8] ;  /* 0x00000014080073b5 */ /* 0x0007f00008010000 */
[----:B------:R3:W-:Y:S02]  /*cb10*/  UTMASTG.3D [UR12], [UR8] ;  /* 0x0000000c080073b5 */ /* 0x0007e40008010000 */
[----:B---3--:R0:W-:Y:S02]  /*cb20*/  UTMACMDFLUSH ;  /* 0x00000000000079b7 */ /* 0x0081e40000000000 */
.L_x_127:
[----:B------:R-:W-:Y:S05]  /*cb30*/  BSYNC.RECONVERGENT B0 ;  /* 0x0000000000007941 */ /* 0x000fea0003800200 */
.L_x_126:
[----:B------:R-:W-:Y:S04]  /*cb40*/  BSSY.RECONVERGENT B0, `(.L_x_128) ;  /* 0x0000003000007945 */ /* 0x000fe80003800200 */
[----:B------:R-:W-:Y:S05]  /*cb50*/  @P0 BRA `(.L_x_129) ;  /* 0x0000000000040947 */ /* 0x000fea0003800000 */
[----:B------:R-:W-:Y:S04]  /*cb60*/  DEPBAR.LE SB0, 0x0 ;  /* 0x000080000000791a */ /* 0x000fe80000000000 */
.L_x_129:
[----:B------:R-:W-:Y:S05]  /*cb70*/  BSYNC.RECONVERGENT B0 ;  /* 0x0000000000007941 */ /* 0x000fea0003800200 */
.L_x_128:
[----:B------:R-:W-:Y:S01]  /*cb80*/  BAR.SYNC.DEFER_BLOCKING 0x1, 0x80 ;  /* 0x0042000000007b1d */ /* 0x000fe20000010000 */
[----:B------:R-:W-:Y:S04]  /*cb90*/  UIADD3 UR50, UPT, UPT, UR50, 0x1, URZ ;  /* 0x0000000132327890 */ /* 0x000fe8000fffe0ff */
[----:B------:R-:W-:Y:S09]  /*cba0*/  UISETP.NE.AND UP0, UPT, UR50, URZ, UPT ;  /* 0x000000ff3200728c */ /* 0x000ff2000bf05270 */
[----:B------:R-:W-:Y:S05]  /*cbb0*/  BRA.U !UP0, `(.L_x_130) ;  /* 0x0000000108307547 */ /* 0x000fea000b800000 */
[----:B------:R-:W2:Y:S01]  /*cbc0*/  LDL.LU R0, [R1+0x198] ;  /* 0x0001980001007983 */ /* 0x000ea20000300800 */
[----:B------:R-:W3:Y:S01]  /*cbd0*/  S2R R3, SR_CgaCtaId ;  /* 0x0000000000037919 */ /* 0x000ee20000008800 */
[----:B--2---:R-:W-:Y:S01]  /*cbe0*/  ISETP.NE.AND P0, PT, R0, RZ, PT ;  /* 0x000000ff0000720c */ /* 0x004fe20003f05270 */
[----:B------:R-:W-:Y:S11]  /*cbf0*/  IMAD.U32 R0, RZ, RZ, UR49 ;  /* 0x00000031ff007e24 */ /* 0x000ff6000f8e00ff */
[----:B------:R-:W-:Y:S01]  /*cc00*/  @!UPT UIADD3 URZ, UPT, UPT, URZ, URZ, URZ ;  /* 0x000000fffffff290 */ /* 0x000fe2000fffe0ff */
[----:B------:R-:W-:Y:S01]  /*cc10*/  @P0 LEA R0, R0, UR4, 0x3 ;  /* 0x0000000400000c11 */ /* 0x000fe2000f8e18ff */
[----:B------:R-:W-:Y:S04]  /*cc20*/  UIADD3 UR4, UPT, UPT, UR49, 0x1, URZ ;  /* 0x0000000131047890 */ /* 0x000fe8000fffe0ff */
[----:B------:R-:W-:Y:S01]  /*cc30*/  @P0 VIADD R0, R0, 0x100 ;  /* 0x0000010000000836 */ /* 0x000fe20000000000 */
[----:B------:R-:W-:Y:S04]  /*cc40*/  UISETP.NE.AND UP0, UPT, UR4, 0x2, UPT ;  /* 0x000000020400788c */ /* 0x000fe8000bf05270 */
[----:B---3--:R-:W-:Y:S01]  /*cc50*/  @P0 PRMT R0, R3, 0x654, R0 ;  /* 0x0000065403000816 */ /* 0x008fe20000000000 */
[----:B------:R-:W-:Y:S03]  /*cc60*/  USEL UR49, UR4, URZ, UP0 ;  /* 0x000000ff04317287 */ /* 0x000fe60008000000 */
[----:B------:R2:W-:Y:S09]  /*cc70*/  @P0 SYNCS.ARRIVE.TRANS64.RED.A1T0 RZ, [R0+URZ], RZ ;  /* 0x000000ff00ff09a7 */ /* 0x0005f200081004ff */
.L_x_130:
[----:B------:R-:W-:Y:S02]  /*cc80*/  UISETP.NE.AND UP3, UPT, UR54, URZ, UPT ;  /* 0x000000ff3600728c */ /* 0x000fe4000bf65270 */
[----:B------:R-:W-:Y:S02]  /*cc90*/  UISETP.NE.AND UP0, UPT, UR48, 0x2, UPT ;  /* 0x000000023000788c */ /* 0x000fe4000bf05270 */
[----:B------:R-:W-:Y:S02]  /*cca0*/  UISETP.NE.AND UP1, UPT, UR7, 0x2, UPT ;  /* 0x000000020700788c */ /* 0x000fe4000bf25270 */
[----:B------:R-:W-:Y:S02]  /*ccb0*/  UISETP.NE.AND UP2, UPT, UR10, 0x2, UPT ;  /* 0x000000020a00788c */ /* 0x000fe4000bf45270 */
[----:B------:R-:W-:Y:S02]  /*ccc0*/  USEL UR6, URZ, 0x1, UP0 ;  /* 0x00000001ff067887 */ /* 0x000fe40008000000 */
[----:B------:R-:W-:Y:S02]  /*ccd0*/  USEL UR5, URZ, 0x1, UP1 ;  /* 0x00000001ff057887 */ /* 0x000fe40008800000 */
[----:B------:R-:W-:Y:S02]  /*cce0*/  USEL UR4, URZ, 0x1, UP2 ;  /* 0x00000001ff047887 */ /* 0x000fe40009000000 */
[----:B------:R-:W-:Y:S02]  /*ccf0*/  UIADD3 UR47, UPT, UPT, UR37, UR61, URZ ;  /* 0x0000003d252f7290 */ /* 0x000fe4000fffe0ff */
[----:B------:R-:W-:Y:S02]  /*cd00*/  UIADD3 UR46, UPT, UPT, UR38, UR60, URZ ;  /* 0x0000003c262e7290 */ /* 0x000fe4000fffe0ff */
[----:B------:R-:W-:Y:S02]  /*cd10*/  USEL UR18, UR48, URZ, UP0 ;  /* 0x000000ff30127287 */ /* 0x000fe40008000000 */
[----:B------:R-:W-:Y:S02]  /*cd20*/  USEL UR45, UR7, URZ, UP1 ;  /* 0x000000ff072d7287 */ /* 0x000fe40008800000 */
[----:B------:R-:W-:Y:S02]  /*cd30*/  USEL UR44, UR10, URZ, UP2 ;  /* 0x000000ff0a2c7287 */ /* 0x000fe40009000000 */
[----:B------:R-:W-:Y:S02]  /*cd40*/  ULOP3.LUT UR51, UR51, UR6, URZ, 0x3c, !UPT ;  /* 0x0000000633337292 */ /* 0x000fe4000f8e3cff */
[----:B------:R-:W-:Y:S02]  /*cd50*/  ULOP3.LUT UR52, UR52, UR5, URZ, 0x3c, !UPT ;  /* 0x0000000534347292 */ /* 0x000fe4000f8e3cff */
[----:B------:R-:W-:Y:S01]  /*cd60*/  ULOP3.LUT UR53, UR53, UR4, URZ, 0x3c, !UPT ;  /* 0x0000000435357292 */ /* 0x000fe2000f8e3cff */
[----:B------:R-:W-:Y:S01]  /*cd70*/  UMOV UR36, UR55 ;  /* 0x0000003700247c82 */ /* 0x000fe20008000000 */
[----:B------:R-:W-:Y:S10]  /*cd80*/  BRA.U UP3, `(.L_x_131) ;  /* 0xffffff8903d47547 */ /* 0x000ff4000b83ffff */
[----:B--2---:R-:W2:Y:S02]  /*cd90*/  LDL.LU R0, [R1+0x194] ;  /* 0x0001940001007983 */ /* 0x004ea40000300800 */
[----:B--2---:R-:W-:-:S13]  /*cda0*/  R2UR UR4, R0 ;  /* 0x00000000000472ca */ /* 0x004fda00000e0000 */
[----:B------:R-:W-:-:S09]  /*cdb0*/  UISETP.NE.AND UP0, UPT, UR4, URZ, UPT ;  /* 0x000000ff0400728c */ /* 0x000fd2000bf05270 */
[----:B------:R-:W-:Y:S05]  /*cdc0*/  BRA.U !UP0, `(.L_x_132) ;  /* 0x00000001084c7547 */ /* 0x000fea000b800000 */
[----:B------:R-:W2:Y:S02]  /*cdd0*/  LDCU.64 UR4, c[0x0][0x890] ;  /* 0x00011200ff0477ac */ /* 0x000ea40008000a00 */
[----:B--2---:R-:W-:-:S04]  /*cde0*/  UISETP.NE.U32.AND UP0, UPT, UR4, URZ, UPT ;  /* 0x000000ff0400728c */ /* 0x004fc8000bf05070 */
[----:B------:R-:W-:-:S09]  /*cdf0*/  UISETP.NE.AND.EX UP0, UPT, UR5, URZ, UPT, UP0 ;  /* 0x000000ff0500728c */ /* 0x000fd2000bf05300 */
[----:B------:R-:W-:Y:S05]  /*ce00*/  BRA.U UP0, `(.L_x_133) ;  /* 0x00000001000c7547 */ /* 0x000fea000b800000 */
[----:B------:R-:W-:-:S13]  /*ce10*/  FSETP.NEU.AND P0, PT, R249, RZ, PT ;  /* 0x000000fff900720b */ /* 0x000fda0003f0d000 */
[----:B------:R-:W-:Y:S05]  /*ce20*/  @!P0 EXIT ;  /* 0x000000000000894d */ /* 0x000fea0003800000 */
[----:B------:R-:W-:Y:S05]  /*ce30*/  BRA `(.L_x_132) ;  /* 0x0000000000307947 */ /* 0x000fea0003800000 */
.L_x_133:
[----:B------:R-:W2:Y:S01]  /*ce40*/  LDL.LU R0, [R1+0x190] ;  /* 0x0001900001007983 */ /* 0x000ea20000300800 */
[----:B------:R-:W-:Y:S01]  /*ce50*/  BSSY.RECONVERGENT B0, `(.L_x_132) ;  /* 0x000000a000007945 */ /* 0x000fe20003800200 */
[----:B--2---:R-:W-:-:S13]  /*ce60*/  LOP3.LUT P0, RZ, R0, 0xff, RZ, 0xc0, !PT ;  /* 0x000000ff00ff7812 */ /* 0x004fda000780c0ff */
[----:B------:R-:W-:Y:S05]  /*ce70*/  @P0 BRA `(.L_x_134) ;  /* 0x0000000000140947 */ /* 0x000fea0003800000 */
[----:B------:R-:W2:Y:S02]  /*ce80*/  LDCU.64 UR4, c[0x0][0x888] ;  /* 0x00011100ff0477ac */ /* 0x000ea40008000a00 */
[----:B--2---:R-:W-:-:S04]  /*ce90*/  ISETP.NE.U32.AND P0, PT, RZ, UR4, PT ;  /* 0x00000004ff007c0c */ /* 0x004fc8000bf05070 */
[----:B------:R-:W-:-:S13]  /*cea0*/  ISETP.NE.AND.EX P0, PT, RZ, UR5, PT, P0 ;  /* 0x00000005ff007c0c */ /* 0x000fda000bf05300 */
[----:B------:R-:W-:Y:S05]  /*ceb0*/  @!P0 EXIT ;  /* 0x000000000000894d */ /* 0x000fea0003800000 */
[----:B------:R-:W-:Y:S05]  /*cec0*/  BRA `(.L_x_135) ;  /* 0x0000000000087947 */ /* 0x000fea0003800000 */
.L_x_134:
[----:B------:R-:W-:-:S13]  /*ced0*/  FSETP.NEU.AND P0, PT, R249, RZ, PT ;  /* 0x000000fff900720b */ /* 0x000fda0003f0d000 */
[----:B------:R-:W-:Y:S05]  /*cee0*/  @!P0 EXIT ;  /* 0x000000000000894d */ /* 0x000fea0003800000 */
.L_x_135:
[----:B------:R-:W-:Y:S05]  /*cef0*/  BSYNC.RECONVERGENT B0 ;  /* 0x0000000000007941 */ /* 0x000fea0003800200 */
.L_x_132:
[----:B------:R-:W-:-:S04]  /*cf00*/  DEPBAR.LE SB0, 0x0 ;  /* 0x000080000000791a */ /* 0x000fc80000000000 */
[----:B------:R-:W-:Y:S05]  /*cf10*/  EXIT ;  /* 0x000000000000794d */ /* 0x000fea0003800000 */
.L_x_25:
[----:B--2---:R2:W3:Y:S02]  /*cf20*/  SYNCS.PHASECHK.TRANS64.TRYWAIT P0, [R0+URZ+0x170], R2 ;  /* 0x00017002000075a7 */ /* 0x0044e400080011ff */
[----:B---3--:R-:W-:Y:S05]  /*cf30*/  @!P0 NANOSLEEP.SYNCS 0x989680 ;  /* 0x009896800000895d */ /* 0x008fea0003900000 */
[----:B------:R-:W3:Y:S02]  /*cf40*/  @!P0 SYNCS.PHASECHK.TRANS64 P0, [R0+URZ+0x170], R2 ;  /* 0x00017002000085a7 */ /* 0x000ee400080010ff */
[----:B---3--:R-:W-:Y:S05]  /*cf50*/  @!P0 BRA `(.L_x_25) ;  /* 0xfffffffc00f08947 */ /* 0x008fea000383ffff */
[----:B------:R-:W-:Y:S05]  /*cf60*/  BRA `(.L_x_136) ;  /* 0xffffff4800b87947 */ /* 0x000fea000383ffff */
.L_x_28:
[----:B-1----:R-:W-:Y:S07]  /*cf70*/  MOV R0, UR33 ;  /* 0x0000002100007c02 */ /* 0x002fee0008000f00 */
.L_x_137:
[----:B-1----:R1:W2:Y:S02]  /*cf80*/  SYNCS.PHASECHK.TRANS64.TRYWAIT P0, [R0+URZ+0x78], R3 ;  /* 0x00007803000075a7 */ /* 0x0022a400080011ff */
[----:B--2---:R-:W-:Y:S05]  /*cf90*/  @!P0 NANOSLEEP.SYNCS 0x989680 ;  /* 0x009896800000895d */ /* 0x004fea0003900000 */
[----:B------:R-:W2:Y:S02]  /*cfa0*/  @!P0 SYNCS.PHASECHK.TRANS64 P0, [R0+URZ+0x78], R3 ;  /* 0x00007803000085a7 */ /* 0x000ea400080010ff */
[----:B--2---:R-:W-:Y:S05]  /*cfb0*/  @!P0 BRA `(.L_x_137) ;  /* 0xfffffffc00f08947 */ /* 0x004fea000383ffff */
[----:B------:R-:W-:Y:S05]  /*cfc0*/  BRA `(.L_x_27) ;  /* 0xffffff4c00147947 */ /* 0x000fea000383ffff */
.L_x_35:
[----:B-1----:R-:W-:Y:S07]  /*cfd0*/  MOV R0, UR17 ;  /* 0x0000001100007c02 */ /* 0x002fee0008000f00 */
.L_x_138:
[----:B-1----:R1:W2:Y:S02]  /*cfe0*/  SYNCS.PHASECHK.TRANS64.TRYWAIT P0, [R0+URZ+0x78], R3 ;  /* 0x00007803000075a7 */ /* 0x0022a400080011ff */
[----:B--2---:R-:W-:Y:S05]  /*cff0*/  @!P0 NANOSLEEP.SYNCS 0x989680 ;  /* 0x009896800000895d */ /* 0x004fea0003900000 */
[----:B------:R-:W2:Y:S02]  /*d000*/  @!P0 SYNCS.PHASECHK.TRANS64 P0, [R0+URZ+0x78], R3 ;  /* 0x00007803000085a7 */ /* 0x000ea400080010ff */
[----:B--2---:R-:W-:Y:S05]  /*d010*/  @!P0 BRA `(.L_x_138) ;  /* 0xfffffffc00f08947 */ /* 0x004fea000383ffff */
[----:B------:R-:W-:Y:S05]  /*d020*/  BRA `(.L_x_34) ;  /* 0xffffff4c00d07947 */ /* 0x000fea000383ffff */
.L_x_40:
[----:B-1----:R1:W2:Y:S02]  /*d030*/  SYNCS.PHASECHK.TRANS64.TRYWAIT P0, [R3+URZ+0x120], R0 ;  /* 0x00012000030075a7 */ /* 0x0022a400080011ff */
[----:B--2---:R-:W-:Y:S05]  /*d040*/  @!P0 NANOSLEEP.SYNCS 0x989680 ;  /* 0x009896800000895d */ /* 0x004fea0003900000 */
[----:B------:R-:W2:Y:S02]  /*d050*/  @!P0 SYNCS.PHASECHK.TRANS64 P0, [R3+URZ+0x120], R0 ;  /* 0x00012000030085a7 */ /* 0x000ea400080010ff */
[----:B--2---:R-:W-:Y:S05]  /*d060*/  @!P0 BRA `(.L_x_40) ;  /* 0xfffffffc00f08947 */ /* 0x004fea000383ffff */
[----:B------:R-:W-:Y:S05]  /*d070*/  BRA `(.L_x_139) ;  /* 0xffffff5000747947 */ /* 0x000fea000383ffff */
.L_x_44:
[----:B------:R-:W-:-:S07]  /*d080*/  MOV R0, UR4 ;  /* 0x0000000400007c02 */ /* 0x000fce0008000f00 */
.L_x_140:
[----:B-1----:R1:W2:Y:S02]  /*d090*/  SYNCS.PHASECHK.TRANS64.TRYWAIT P0, [R0+URZ], R2 ;  /* 0x00000002000075a7 */ /* 0x0022a400080011ff */
[----:B--2---:R-:W-:Y:S05]  /*d0a0*/  @!P0 NANOSLEEP.SYNCS 0x989680 ;  /* 0x009896800000895d */ /* 0x004fea0003900000 */
[----:B------:R-:W2:Y:S02]  /*d0b0*/  @!P0 SYNCS.PHASECHK.TRANS64 P0, [R0+URZ], R2 ;  /* 0x00000002000085a7 */ /* 0x000ea400080010ff */
[----:B--2---:R-:W-:Y:S05]  /*d0c0*/  @!P0 BRA `(.L_x_140) ;  /* 0xfffffffc00f08947 */ /* 0x004fea000383ffff */
[----:B------:R-:W-:Y:S05]  /*d0d0*/  BRA `(.L_x_141) ;  /* 0xffffff5800187947 */ /* 0x000fea000383ffff */
.L_x_45:
[----:B------:R-:W-:-:S07]  /*d0e0*/  MOV R0, UR5 ;  /* 0x0000000500007c02 */ /* 0x000fce0008000f00 */
.L_x_142:
[----:B-1----:R1:W2:Y:S02]  /*d0f0*/  SYNCS.PHASECHK.TRANS64.TRYWAIT P0, [R0+URZ], R3 ;  /* 0x00000003000075a7 */ /* 0x0022a400080011ff */
[----:B--2---:R-:W-:Y:S05]  /*d100*/  @!P0 NANOSLEEP.SYNCS 0x989680 ;  /* 0x009896800000895d */ /* 0x004fea0003900000 */
[----:B------:R-:W2:Y:S02]  /*d110*/  @!P0 SYNCS.PHASECHK.TRANS64 P0, [R0+URZ], R3 ;  /* 0x00000003000085a7 */ /* 0x000ea400080010ff */
[----:B--2---:R-:W-:Y:S05]  /*d120*/  @!P0 BRA `(.L_x_142) ;  /* 0xfffffffc00f08947 */ /* 0x004fea000383ffff */
[----:B------:R-:W-:Y:S05]  /*d130*/  BRA `(.L_x_143) ;  /* 0xffffff5800247947 */ /* 0x000fea000383ffff */
.L_x_46:
[----:B------:R-:W-:-:S07]  /*d140*/  MOV R0, UR5 ;  /* 0x0000000500007c02 */ /* 0x000fce0008000f00 */
.L_x_144:
[----:B-1----:R1:W2:Y:S02]  /*d150*/  SYNCS.PHASECHK.TRANS64.TRYWAIT P0, [R0+URZ], R3 ;  /* 0x00000003000075a7 */ /* 0x0022a400080011ff */
[----:B--2---:R-:W-:Y:S05]  /*d160*/  @!P0 NANOSLEEP.SYNCS 0x989680 ;  /* 0x009896800000895d */ /* 0x004fea0003900000 */
[----:B------:R-:W2:Y:S02]  /*d170*/  @!P0 SYNCS.PHASECHK.TRANS64 P0, [R0+URZ], R3 ;  /* 0x00000003000085a7 */ /* 0x000ea400080010ff */
[----:B--2---:R-:W-:Y:S05]  /*d180*/  @!P0 BRA `(.L_x_144) ;  /* 0xfffffffc00f08947 */ /* 0x004fea000383ffff */
[----:B------:R-:W-:Y:S05]  /*d190*/  BRA `(.L_x_145) ;  /* 0xffffff5800307947 */ /* 0x000fea000383ffff */
.L_x_47:
[----:B------:R-:W-:-:S07]  /*d1a0*/  MOV R0, UR5 ;  /* 0x0000000500007c02 */ /* 0x000fce0008000f00 */
.L_x_146:
[----:B-1----:R1:W2:Y:S02]  /*d1b0*/  SYNCS.PHASECHK.TRANS64.TRYWAIT P0, [R0+URZ], R3 ;  /* 0x00000003000075a7 */ /* 0x0022a400080011ff */
[----:B--2---:R-:W-:Y:S05]  /*d1c0*/  @!P0 NANOSLEEP.SYNCS 0x989680 ;  /* 0x009896800000895d */ /* 0x004fea0003900000 */
[----:B------:R-:W2:Y:S02]  /*d1d0*/  @!P0 SYNCS.PHASECHK.TRANS64 P0, [R0+URZ], R3 ;  /* 0x00000003000085a7 */ /* 0x000ea400080010ff */
[----:B--2---:R-:W-:Y:S05]  /*d1e0*/  @!P0 BRA `(.L_x_146) ;  /* 0xfffffffc00f08947 */ /* 0x004fea000383ffff */
[----:B------:R-:W-:Y:S05]  /*d1f0*/  BRA `(.L_x_147) ;  /* 0xffffff58003c7947 */ /* 0x000fea000383ffff */
.L_x_48:
[----:B------:R-:W-:-:S07]  /*d200*/  MOV R0, UR5 ;  /* 0x0000000500007c02 */ /* 0x000fce0008000f00 */
.L_x_148:
[----:B-1----:R1:W2:Y:S02]  /*d210*/  SYNCS.PHASECHK.TRANS64.TRYWAIT P0, [R0+URZ], R3 ;  /* 0x00000003000075a7 */ /* 0x0022a400080011ff */
[----:B--2---:R-:W-:Y:S05]  /*d220*/  @!P0 NANOSLEEP.SYNCS 0x989680 ;  /* 0x009896800000895d */ /* 0x004fea0003900000 */
[----:B------:R-:W2:Y:S02]  /*d230*/  @!P0 SYNCS.PHASECHK.TRANS64 P0, [R0+URZ], R3 ;  /* 0x00000003000085a7 */ /* 0x000ea400080010ff */
[----:B--2---:R-:W-:Y:S05]  /*d240*/  @!P0 BRA `(.L_x_148) ;  /* 0xfffffffc00f08947 */ /* 0x004fea000383ffff */
[----:B------:R-:W-:Y:S05]  /*d250*/  BRA `(.L_x_149) ;  /* 0xffffff5800487947 */ /* 0x000fea000383ffff */
.L_x_49:
[----:B------:R-:W-:-:S07]  /*d260*/  MOV R0, UR5 ;  /* 0x0000000500007c02 */ /* 0x000fce0008000f00 */
.L_x_150:
[----:B-1----:R1:W2:Y:S02]  /*d270*/  SYNCS.PHASECHK.TRANS64.TRYWAIT P0, [R0+URZ], R3 ;  /* 0x00000003000075a7 */ /* 0x0022a400080011ff */
[----:B--2---:R-:W-:Y:S05]  /*d280*/  @!P0 NANOSLEEP.SYNCS 0x989680 ;  /* 0x009896800000895d */ /* 0x004fea0003900000 */
[----:B------:R-:W2:Y:S02]  /*d290*/  @!P0 SYNCS.PHASECHK.TRANS64 P0, [R0+URZ], R3 ;  /* 0x00000003000085a7 */ /* 0x000ea400080010ff */
[----:B--2---:R-:W-:Y:S05]  /*d2a0*/  @!P0 BRA `(.L_x_150) ;  /* 0xfffffffc00f08947 */ /* 0x004fea000383ffff */
[----:B------:R-:W-:Y:S05]  /*d2b0*/  BRA `(.L_x_151) ;  /* 0xffffff5800547947 */ /* 0x000fea000383ffff */
.L_x_50:
[----:B------:R-:W-:-:S07]  /*d2c0*/  MOV R0, UR5 ;  /* 0x0000000500007c02 */ /* 0x000fce0008000f00 */
.L_x_152:
[----:B-1----:R1:W2:Y:S02]  /*d2d0*/  SYNCS.PHASECHK.TRANS64.TRYWAIT P0, [R0+URZ], R3 ;  /* 0x00000003000075a7 */ /* 0x0022a400080011ff */
[----:B--2---:R-:W-:Y:S05]  /*d2e0*/  @!P0 NANOSLEEP.SYNCS 0x989680 ;  /* 0x009896800000895d */ /* 0x004fea0003900000 */
[----:B------:R-:W2:Y:S02]  /*d2f0*/  @!P0 SYNCS.PHASECHK.TRANS64 P0, [R0+URZ], R3 ;  /* 0x00000003000085a7 */ /* 0x000ea400080010ff */
[----:B--2---:R-:W-:Y:S05]  /*d300*/  @!P0 BRA `(.L_x_152) ;  /* 0xfffffffc00f08947 */ /* 0x004fea000383ffff */
[----:B------:R-:W-:Y:S05]  /*d310*/  BRA `(.L_x_153) ;  /* 0xffffff5800607947 */ /* 0x000fea000383ffff */
.L_x_51:
[----:B------:R-:W-:-:S07]  /*d320*/  MOV R0, UR5 ;  /* 0x0000000500007c02 */ /* 0x000fce0008000f00 */
.L_x_154:
[----:B-1----:R1:W2:Y:S02]  /*d330*/  SYNCS.PHASECHK.TRANS64.TRYWAIT P0, [R0+URZ], R3 ;  /* 0x00000003000075a7 */ /* 0x0022a400080011ff */
[----:B--2---:R-:W-:Y:S05]  /*d340*/  @!P0 NANOSLEEP.SYNCS 0x989680 ;  /* 0x009896800000895d */ /* 0x004fea0003900000 */
[----:B------:R-:W2:Y:S02]  /*d350*/  @!P0 SYNCS.PHASECHK.TRANS64 P0, [R0+URZ], R3 ;  /* 0x00000003000085a7 */ /* 0x000ea400080010ff */
[----:B--2---:R-:W-:Y:S05]  /*d360*/  @!P0 BRA `(.L_x_154) ;  /* 0xfffffffc00f08947 */ /* 0x004fea000383ffff */
[----:B------:R-:W-:Y:S05]  /*d370*/  BRA `(.L_x_155) ;  /* 0xffffff58006c7947 */ /* 0x000fea000383ffff */
.L_x_52:
[----:B------:R-:W-:-:S07]  /*d380*/  MOV R0, UR5 ;  /* 0x0000000500007c02 */ /* 0x000fce0008000f00 */
.L_x_156:
[----:B-1----:R1:W2:Y:S02]  /*d390*/  SYNCS.PHASECHK.TRANS64.TRYWAIT P0, [R0+URZ], R3 ;  /* 0x00000003000075a7 */ /* 0x0022a400080011ff */
[----:B--2---:R-:W-:Y:S05]  /*d3a0*/  @!P0 NANOSLEEP.SYNCS 0x989680 ;  /* 0x009896800000895d */ /* 0x004fea0003900000 */
[----:B------:R-:W2:Y:S02]  /*d3b0*/  @!P0 SYNCS.PHASECHK.TRANS64 P0, [R0+URZ], R3 ;  /* 0x00000003000085a7 */ /* 0x000ea400080010ff */
[----:B--2---:R-:W-:Y:S05]  /*d3c0*/  @!P0 BRA `(.L_x_156) ;  /* 0xfffffffc00f08947 */ /* 0x004fea000383ffff */
[----:B------:R-:W-:Y:S05]  /*d3d0*/  BRA `(.L_x_157) ;  /* 0xffffff5800787947 */ /* 0x000fea000383ffff */
.L_x_53:
[----:B------:R-:W-:-:S07]  /*d3e0*/  MOV R0, UR5 ;  /* 0x0000000500007c02 */ /* 0x000fce0008000f00 */
.L_x_158:
[----:B-1----:R1:W2:Y:S02]  /*d3f0*/  SYNCS.PHASECHK.TRANS64.TRYWAIT P0, [R0+URZ], R3 ;  /* 0x00000003000075a7 */ /* 0x0022a400080011ff */
[----:B--2---:R-:W-:Y:S05]  /*d400*/  @!P0 NANOSLEEP.SYNCS 0x989680 ;  /* 0x009896800000895d */ /* 0x004fea0003900000 */
[----:B------:R-:W2:Y:S02]  /*d410*/  @!P0 SYNCS.PHASECHK.TRANS64 P0, [R0+URZ], R3 ;  /* 0x00000003000085a7 */ /* 0x000ea400080010ff */
[----:B--2---:R-:W-:Y:S05]  /*d420*/  @!P0 BRA `(.L_x_158) ;  /* 0xfffffffc00f08947 */ /* 0x004fea000383ffff */
[----:B------:R-:W-:Y:S05]  /*d430*/  BRA `(.L_x_159) ;  /* 0xffffff5800847947 */ /* 0x000fea000383ffff */
.L_x_54:
[----:B------:R-:W-:-:S07]  /*d440*/  MOV R0, UR5 ;  /* 0x0000000500007c02 */ /* 0x000fce0008000f00 */
.L_x_160:
[----:B-1----:R1:W2:Y:S02]  /*d450*/  SYNCS.PHASECHK.TRANS64.TRYWAIT P0, [R0+URZ], R3 ;  /* 0x00000003000075a7 */ /* 0x0022a400080011ff */
[----:B--2---:R-:W-:Y:S05]  /*d460*/  @!P0 NANOSLEEP.SYNCS 0x989680 ;  /* 0x009896800000895d */ /* 0x004fea0003900000 */
[----:B------:R-:W2:Y:S02]  /*d470*/  @!P0 SYNCS.PHASECHK.TRANS64 P0, [R0+URZ], R3 ;  /* 0x00000003000085a7 */ /* 0x000ea400080010ff */
[----:B--2---:R-:W-:Y:S05]  /*d480*/  @!P0 BRA `(.L_x_160) ;  /* 0xfffffffc00f08947 */ /* 0x004fea000383ffff */
[----:B------:R-:W-:Y:S05]  /*d490*/  BRA `(.L_x_161) ;  /* 0xffffff5800907947 */ /* 0x000fea000383ffff */
.L_x_55:
[----:B------:R-:W-:-:S07]  /*d4a0*/  MOV R0, UR5 ;  /* 0x0000000500007c02 */ /* 0x000fce0008000f00 */
.L_x_162:
[----:B-1----:R1:W2:Y:S02]  /*d4b0*/  SYNCS.PHASECHK.TRANS64.TRYWAIT P0, [R0+URZ], R3 ;  /* 0x00000003000075a7 */ /* 0x0022a400080011ff */
[----:B--2---:R-:W-:Y:S05]  /*d4c0*/  @!P0 NANOSLEEP.SYNCS 0x989680 ;  /* 0x009896800000895d */ /* 0x004fea0003900000 */
[----:B------:R-:W2:Y:S02]  /*d4d0*/  @!P0 SYNCS.PHASECHK.TRANS64 P0, [R0+URZ], R3 ;  /* 0x00000003000085a7 */ /* 0x000ea400080010ff */
[----:B--2---:R-:W-:Y:S05]  /*d4e0*/  @!P0 BRA `(.L_x_162) ;  /* 0xfffffffc00f08947 */ /* 0x004fea000383ffff */
[----:B------:R-:W-:Y:S05]  /*d4f0*/  BRA `(.L_x_163) ;  /* 0xffffff58009c7947 */ /* 0x000fea000383ffff */
.L_x_56:
[----:B------:R-:W-:-:S07]  /*d500*/  MOV R0, UR5 ;  /* 0x0000000500007c02 */ /* 0x000fce0008000f00 */
.L_x_164:
[----:B-1----:R1:W2:Y:S02]  /*d510*/  SYNCS.PHASECHK.TRANS64.TRYWAIT P0, [R0+URZ], R3 ;  /* 0x00000003000075a7 */ /* 0x0022a400080011ff */
[----:B--2---:R-:W-:Y:S05]  /*d520*/  @!P0 NANOSLEEP.SYNCS 0x989680 ;  /* 0x009896800000895d */ /* 0x004fea0003900000 */
[----:B------:R-:W2:Y:S02]  /*d530*/  @!P0 SYNCS.PHASECHK.TRANS64 P0, [R0+URZ], R3 ;  /* 0x00000003000085a7 */ /* 0x000ea400080010ff */
[----:B--2---:R-:W-:Y:S05]  /*d540*/  @!P0 BRA `(.L_x_164) ;  /* 0xfffffffc00f08947 */ /* 0x004fea000383ffff */
[----:B------:R-:W-:Y:S05]  /*d550*/  BRA `(.L_x_165) ;  /* 0xffffff5800a87947 */ /* 0x000fea000383ffff */
.L_x_57:
[----:B------:R-:W-:-:S07]  /*d560*/  MOV R0, UR5 ;  /* 0x0000000500007c02 */ /* 0x000fce0008000f00 */
.L_x_166:
[----:B-1----:R1:W2:Y:S02]  /*d570*/  SYNCS.PHASECHK.TRANS64.TRYWAIT P0, [R0+URZ], R3 ;  /* 0x00000003000075a7 */ /* 0x0022a400080011ff */
[----:B--2---:R-:W-:Y:S05]  /*d580*/  @!P0 NANOSLEEP.SYNCS 0x989680 ;  /* 0x009896800000895d */ /* 0x004fea0003900000 */
[----:B------:R-:W2:Y:S02]  /*d590*/  @!P0 SYNCS.PHASECHK.TRANS64 P0, [R0+URZ], R3 ;  /* 0x00000003000085a7 */ /* 0x000ea400080010ff */
[----:B--2---:R-:W-:Y:S05]  /*d5a0*/  @!P0 BRA `(.L_x_166) ;  /* 0xfffffffc00f08947 */ /* 0x004fea000383ffff */
[----:B------:R-:W-:Y:S05]  /*d5b0*/  BRA `(.L_x_167) ;  /* 0xffffff5800b47947 */ /* 0x000fea000383ffff */
.L_x_60:
[----:B-1----:R1:W2:Y:S02]  /*d5c0*/  SYNCS.PHASECHK.TRANS64.TRYWAIT P0, [R2+URZ+0x160], R4 ;  /* 0x00016004020075a7 */ /* 0x0022a400080011ff */
[----:B--2---:R-:W-:Y:S05]  /*d5d0*/  @!P0 NANOSLEEP.SYNCS 0x989680 ;  /* 0x009896800000895d */ /* 0x004fea0003900000 */
[----:B------:R-:W2:Y:S02]  /*d5e0*/  @!P0 SYNCS.PHASECHK.TRANS64 P0, [R2+URZ+0x160], R4 ;  /* 0x00016004020085a7 */ /* 0x000ea400080010ff */
[----:B--2---:R-:W-:Y:S05]  /*d5f0*/  @!P0 BRA `(.L_x_60) ;  /* 0xfffffffc00f08947 */ /* 0x004fea000383ffff */
[----:B------:R-:W-:Y:S05]  /*d600*/  BRA `(.L_x_168) ;  /* 0xffffff5c00107947 */ /* 0x000fea000383ffff */
.L_x_61:
[----:B------:R-:W-:-:S07]  /*d610*/  MOV R2, UR4 ;  /* 0x0000000400027c02 */ /* 0x000fce0008000f00 */
.L_x_169:
[----:B-1----:R1:W2:Y:S02]  /*d620*/  SYNCS.PHASECHK.TRANS64.TRYWAIT P0, [R2+URZ+0x130], R5 ;  /* 0x00013005020075a7 */ /* 0x0022a400080011ff */
[----:B--2---:R-:W-:Y:S05]  /*d630*/  @!P0 NANOSLEEP.SYNCS 0x989680 ;  /* 0x009896800000895d */ /* 0x004fea0003900000 */
[----:B------:R-:W2:Y:S02]  /*d640*/  @!P0 SYNCS.PHASECHK.TRANS64 P0, [R2+URZ+0x130], R5 ;  /* 0x00013005020085a7 */ /* 0x000ea400080010ff */
[----:B--2---:R-:W-:Y:S05]  /*d650*/  @!P0 BRA `(.L_x_169) ;  /* 0xfffffffc00f08947 */ /* 0x004fea000383ffff */
[----:B------:R-:W-:Y:S05]  /*d660*/  BRA `(.L_x_170) ;  /* 0xffffff5c00207947 */ /* 0x000fea000383ffff */
.L_x_62:
[----:B-1----:R1:W2:Y:S02]  /*d670*/  SYNCS.PHASECHK.TRANS64.TRYWAIT P1, [R2+URZ+0x120], R4 ;  /* 0x00012004020075a7 */ /* 0x0022a400080211ff */
[----:B--2---:R-:W-:Y:S05]  /*d680*/  @!P1 NANOSLEEP.SYNCS 0x989680 ;  /* 0x009896800000995d */ /* 0x004fea0003900000 */
[----:B------:R-:W2:Y:S02]  /*d690*/  @!P1 SYNCS.PHASECHK.TRANS64 P1, [R2+URZ+0x120], R4 ;  /* 0x00012004020095a7 */ /* 0x000ea400080210ff */
[----:B--2---:R-:W-:Y:S05]  /*d6a0*/  @!P1 BRA `(.L_x_62) ;  /* 0xfffffffc00f09947 */ /* 0x004fea000383ffff */
[----:B------:R-:W-:Y:S05]  /*d6b0*/  BRA `(.L_x_171) ;  /* 0xffffff5c00507947 */ /* 0x000fea000383ffff */
.L_x_65:
[----:B------:R-:W-:-:S07]  /*d6c0*/  MOV R0, UR4 ;  /* 0x0000000400007c02 */ /* 0x000fce0008000f00 */
.L_x_172:
[----:B-1----:R1:W2:Y:S02]  /*d6d0*/  SYNCS.PHASECHK.TRANS64.TRYWAIT P0, [R0+URZ+0x130], R2 ;  /* 0x00013002000075a7 */ /* 0x0022a400080011ff */
[----:B--2---:R-:W-:Y:S05]  /*d6e0*/  @!P0 NANOSLEEP.SYNCS 0x989680 ;  /* 0x009896800000895d */ /* 0x004fea0003900000 */
[----:B------:R-:W2:Y:S02]  /*d6f0*/  @!P0 SYNCS.PHASECHK.TRANS64 P0, [R0+URZ+0x130], R2 ;  /* 0x00013002000085a7 */ /* 0x000ea400080010ff */
[----:B--2---:R-:W-:Y:S05]  /*d700*/  @!P0 BRA `(.L_x_172) ;  /* 0xfffffffc00f08947 */ /* 0x004fea000383ffff */
[----:B------:R-:W-:Y:S05]  /*d710*/  BRA `(.L_x_64) ;  /* 0xffffff5c00a47947 */ /* 0x000fea000383ffff */
.L_x_74:
[----:B-1----:R-:W-:-:S04]  /*d720*/  MOV R5, UR5 ;  /* 0x0000000500057c02 */ /* 0x002fc80008000f00 */
[----:B------:R1:W2:Y:S03]  /*d730*/  SYNCS.PHASECHK.TRANS64.TRYWAIT P0, [R5+URZ+0x8], R6 ;  /* 0x00000806050075a7 */ /* 0x0002a600080011ff */
[----:B--2---:R-:W-:Y:S05]  /*d740*/  @!P0 NANOSLEEP.SYNCS 0x989680 ;  /* 0x009896800000895d */ /* 0x004fea0003900000 */
[----:B------:R-:W2:Y:S02]  /*d750*/  @!P0 SYNCS.PHASECHK.TRANS64 P0, [R5+URZ+0x8], R6 ;  /* 0x00000806050085a7 */ /* 0x000ea400080010ff */
[----:B--2---:R-:W-:Y:S05]  /*d760*/  @!P0 BRA `(.L_x_74) ;  /* 0xfffffffc00ec8947 */ /* 0x004fea000383ffff */
[----:B------:R-:W-:Y:S05]  /*d770*/  BRA `(.L_x_73) ;  /* 0xffffff6000587947 */ /* 0x000fea000383ffff */
.L_x_76:
[----:B------:R-:W-:Y:S01]  /*d780*/  BSSY B0, `(.L_x_173) ;  /* 0x0000006000007945 */ /* 0x000fe20003800000 */
[----:B------:R-:W-:-:S07]  /*d790*/  MOV R15, 0xffffffff ;  /* 0xffffffff000f7802 */ /* 0x000fce0000000f00 */
[----:B-1---5:R-:W-:Y:S05]  /*d7a0*/  WARPSYNC.COLLECTIVE R15, `(.L_x_174) ;  /* 0x000000000f0c7348 */ /* 0x022fea0003c00000 */
[----:B------:R-:W-:Y:S02]  /*d7b0*/  ELECT P6, UR79, PT ;  /* 0x00000000004f782f */ /* 0x000fe400038c0000 */
[----:B------:R-:W-:Y:S01]  /*d7c0*/  MOV R14, UR79 ;  /* 0x0000004f000e7c02 */ /* 0x000fe20008000f00 */
[----:B-1---5:R-:W-:Y:S10]  /*d7d0*/  ENDCOLLECTIVE ;  /* 0x000000000000791b */ /* 0x022ff40003800000 */
.L_x_174:
[----:B------:R-:W-:Y:S05]  /*d7e0*/  BSYNC B0 ;  /* 0x0000000000007941 */ /* 0x000fea0003800000 */
.L_x_173:
[----:B------:R-:W-:Y:S05]  /*d7f0*/  BRA `(.L_x_175) ;  /* 0xffffff6000887947 */ /* 0x000fea000383ffff */
.L_x_78:
[----:B-1----:R-:W-:-:S04]  /*d800*/  MOV R0, UR5 ;  /* 0x0000000500007c02 */ /* 0x002fc80008000f00 */
[----:B------:R1:W2:Y:S03]  /*d810*/  SYNCS.PHASECHK.TRANS64.TRYWAIT P0, [R0+URZ+0x8], R4 ;  /* 0x00000804000075a7 */ /* 0x0002a600080011ff */
[----:B--2---:R-:W-:Y:S05]  /*d820*/  @!P0 NANOSLEEP.SYNCS 0x989680 ;  /* 0x009896800000895d */ /* 0x004fea0003900000 */
[----:B------:R-:W2:Y:S02]  /*d830*/  @!P0 SYNCS.PHASECHK.TRANS64 P0, [R0+URZ+0x8], R4 ;  /* 0x00000804000085a7 */ /* 0x000ea400080010ff */
[----:B--2---:R-:W-:Y:S05]  /*d840*/  @!P0 BRA `(.L_x_78) ;  /* 0xfffffffc00ec8947 */ /* 0x004fea000383ffff */
[----:B------:R-:W-:Y:S05]  /*d850*/  BRA `(.L_x_77) ;  /* 0xffffff60008c7947 */ /* 0x000fea000383ffff */
.L_x_79:
[----:B-1----:R1:W2:Y:S02]  /*d860*/  SYNCS.PHASECHK.TRANS64.TRYWAIT P0, [R0+URZ+0x120], R3 ;  /* 0x00012003000075a7 */ /* 0x0022a400080011ff */
[----:B--2---:R-:W-:Y:S05]  /*d870*/  @!P0 NANOSLEEP.SYNCS 0x989680 ;  /* 0x009896800000895d */ /* 0x004fea0003900000 */
[----:B------:R-:W2:Y:S02]  /*d880*/  @!P0 SYNCS.PHASECHK.TRANS64 P0, [R0+URZ+0x120], R3 ;  /* 0x00012003000085a7 */ /* 0x000ea400080010ff */
[----:B--2---:R-:W-:Y:S05]  /*d890*/  @!P0 BRA `(.L_x_79) ;  /* 0xfffffffc00f08947 */ /* 0x004fea000383ffff */
[----:B------:R-:W-:Y:S05]  /*d8a0*/  BRA `(.L_x_176) ;  /* 0xffffff6400607947 */ /* 0x000fea000383ffff */
.L_x_81:
[----:B------:R-:W-:-:S07]  /*d8b0*/  MOV R0, UR19 ;  /* 0x0000001300007c02 */ /* 0x000fce0008000f00 */
.L_x_177:
[----:B-1----:R1:W3:Y:S02]  /*d8c0*/  SYNCS.PHASECHK.TRANS64.TRYWAIT P0, [R0+URZ+0x150], R3 ;  /* 0x00015003000075a7 */ /* 0x0022e400080011ff */
[----:B---3--:R-:W-:Y:S05]  /*d8d0*/  @!P0 NANOSLEEP.SYNCS 0x989680 ;  /* 0x009896800000895d */ /* 0x008fea0003900000 */
[----:B------:R-:W3:Y:S02]  /*d8e0*/  @!P0 SYNCS.PHASECHK.TRANS64 P0, [R0+URZ+0x150], R3 ;  /* 0x00015003000085a7 */ /* 0x000ee400080010ff */
[----:B---3--:R-:W-:Y:S05]  /*d8f0*/  @!P0 BRA `(.L_x_177) ;  /* 0xfffffffc00f08947 */ /* 0x008fea000383ffff */
[----:B------:R-:W-:Y:S05]  /*d900*/  BRA `(.L_x_178) ;  /* 0xffffff6400a47947 */ /* 0x000fea000383ffff */
.L_x_84:
[----:B------:R-:W-:Y:S07]  /*d910*/  MOV R0, UR7 ;  /* 0x0000000700007c02 */ /* 0x000fee0008000f00 */
.L_x_179:
[----:B-1----:R1:W3:Y:S02]  /*d920*/  SYNCS.PHASECHK.TRANS64.TRYWAIT P0, [R0+URZ], R3 ;  /* 0x00000003000075a7 */ /* 0x0022e400080011ff */
[----:B---3--:R-:W-:Y:S05]  /*d930*/  @!P0 NANOSLEEP.SYNCS 0x989680 ;  /* 0x009896800000895d */ /* 0x008fea0003900000 */
[----:B------:R-:W3:Y:S02]  /*d940*/  @!P0 SYNCS.PHASECHK.TRANS64 P0, [R0+URZ], R3 ;  /* 0x00000003000085a7 */ /* 0x000ee400080010ff */
[----:B---3--:R-:W-:Y:S05]  /*d950*/  @!P0 BRA `(.L_x_179) ;  /* 0xfffffffc00f08947 */ /* 0x008fea000383ffff */
[----:B------:R-:W-:Y:S05]  /*d960*/  BRA `(.L_x_83) ;  /* 0xffffff6400bc7947 */ /* 0x000fea000383ffff */
.L_x_88:
[----:B-1----:R-:W-:-:S07]  /*d970*/  MOV R0, UR4 ;  /* 0x0000000400007c02 */ /* 0x002fce0008000f00 */
.L_x_180:
[----:B-1----:R1:W2:Y:S02]  /*d980*/  SYNCS.PHASECHK.TRANS64.TRYWAIT P0, [R0+URZ], R2 ;  /* 0x00000002000075a7 */ /* 0x0022a400080011ff */
[----:B--2---:R-:W-:Y:S05]  /*d990*/  @!P0 NANOSLEEP.SYNCS 0x989680 ;  /* 0x009896800000895d */ /* 0x004fea0003900000 */
[----:B------:R-:W2:Y:S02]  /*d9a0*/  @!P0 SYNCS.PHASECHK.TRANS64 P0, [R0+URZ], R2 ;  /* 0x00000002000085a7 */ /* 0x000ea400080010ff */
[----:B--2---:R-:W-:Y:S05]  /*d9b0*/  @!P0 BRA `(.L_x_180) ;  /* 0xfffffffc00f08947 */ /* 0x004fea000383ffff */
[----:B------:R-:W-:Y:S05]  /*d9c0*/  BRA `(.L_x_181) ;  /* 0xffffff6800787947 */ /* 0x000fea000383ffff */
.L_x_91:
[----:B------:R-:W-:-:S07]  /*d9d0*/  MOV R0, UR14 ;  /* 0x0000000e00007c02 */ /* 0x000fce0008000f00 */
.L_x_182:
[----:B-1----:R1:W2:Y:S02]  /*d9e0*/  SYNCS.PHASECHK.TRANS64.TRYWAIT P1, [R0+URZ+0x180], R2 ;  /* 0x00018002000075a7 */ /* 0x0022a400080211ff */
[----:B--2---:R-:W-:Y:S05]  /*d9f0*/  @!P1 NANOSLEEP.SYNCS 0x989680 ;  /* 0x009896800000995d */ /* 0x004fea0003900000 */
[----:B------:R-:W2:Y:S02]  /*da00*/  @!P1 SYNCS.PHASECHK.TRANS64 P1, [R0+URZ+0x180], R2 ;  /* 0x00018002000095a7 */ /* 0x000ea400080210ff */
[----:B--2---:R-:W-:Y:S05]  /*da10*/  @!P1 BRA `(.L_x_182) ;  /* 0xfffffffc00f09947 */ /* 0x004fea000383ffff */
[----:B------:R-:W-:Y:S05]  /*da20*/  BRA `(.L_x_183) ;  /* 0xffffff6800c47947 */ /* 0x000fea000383ffff */
.L_x_96:
[----:B-1----:R1:W4:Y:S02]  /*da30*/  SYNCS.PHASECHK.TRANS64.TRYWAIT P0, [R3+URZ+0x120], R0 ;  /* 0x00012000030075a7 */ /* 0x00232400080011ff */
[----:B----4-:R-:W-:Y:S05]  /*da40*/  @!P0 NANOSLEEP.SYNCS 0x989680 ;  /* 0x009896800000895d */ /* 0x010fea0003900000 */
[----:B------:R-:W4:Y:S02]  /*da50*/  @!P0 SYNCS.PHASECHK.TRANS64 P0, [R3+URZ+0x120], R0 ;  /* 0x00012000030085a7 */ /* 0x000f2400080010ff */
[----:B----4-:R-:W-:Y:S05]  /*da60*/  @!P0 BRA `(.L_x_96) ;  /* 0xfffffffc00f08947 */ /* 0x010fea000383ffff */
[----:B------:R-:W-:Y:S05]  /*da70*/  BRA `(.L_x_184) ;  /* 0xffffff6c00ec7947 */ /* 0x000fea000383ffff */
.L_x_99:
[----:B-1----:R-:W-:Y:S07]  /*da80*/  MOV R0, UR6 ;  /* 0x0000000600007c02 */ /* 0x002fee0008000f00 */
.L_x_185:
[----:B-1----:R1:W2:Y:S02]  /*da90*/  SYNCS.PHASECHK.TRANS64.TRYWAIT P1, [R0+URZ+0x118], R2 ;  /* 0x00011802000075a7 */ /* 0x0022a400080211ff */
[----:B--2---:R-:W-:Y:S05]  /*daa0*/  @!P1 NANOSLEEP.SYNCS 0x989680 ;  /* 0x009896800000995d */ /* 0x004fea0003900000 */
[----:B------:R-:W2:Y:S02]  /*dab0*/  @!P1 SYNCS.PHASECHK.TRANS64 P1, [R0+URZ+0x118], R2 ;  /* 0x00011802000095a7 */ /* 0x000ea400080210ff */
[----:B--2---:R-:W-:Y:S05]  /*dac0*/  @!P1 BRA `(.L_x_185) ;  /* 0xfffffffc00f09947 */ /* 0x004fea000383ffff */
[----:B------:R-:W-:Y:S05]  /*dad0*/  BRA `(.L_x_98) ;  /* 0xffffff74005c7947 */ /* 0x000fea000383ffff */
.L_x_102:
[----:B------:R-:W-:Y:S07]  /*dae0*/  MOV R2, UR5 ;  /* 0x0000000500027c02 */ /* 0x000fee0008000f00 */
.L_x_186:
[----:B-1----:R1:W2:Y:S02]  /*daf0*/  SYNCS.PHASECHK.TRANS64.TRYWAIT P2, [R2+URZ+0x100], R0 ;  /* 0x00010000020075a7 */ /* 0x0022a400080411ff */
[----:B--2---:R-:W-:Y:S05]  /*db00*/  @!P2 NANOSLEEP.SYNCS 0x989680 ;  /* 0x009896800000a95d */ /* 0x004fea0003900000 */
[----:B------:R-:W2:Y:S02]  /*db10*/  @!P2 SYNCS.PHASECHK.TRANS64 P2, [R2+URZ+0x100], R0 ;  /* 0x000100000200a5a7 */ /* 0x000ea400080410ff */
[----:B--2---:R-:W-:Y:S05]  /*db20*/  @!P2 BRA `(.L_x_186) ;  /* 0xfffffffc00f0a947 */ /* 0x004fea000383ffff */
[----:B------:R-:W-:Y:S05]  /*db30*/  BRA `(.L_x_187) ;  /* 0xffffff7400c87947 */ /* 0x000fea000383ffff */
.L_x_104:
[----:B------:R-:W-:-:S07]  /*db40*/  MOV R0, UR4 ;  /* 0x0000000400007c02 */ /* 0x000fce0008000f00 */
.L_x_188:
[----:B--2---:R2:W4:Y:S02]  /*db50*/  SYNCS.PHASECHK.TRANS64.TRYWAIT P0, [R0+URZ], R2 ;  /* 0x00000002000075a7 */ /* 0x00452400080011ff */
[----:B----4-:R-:W-:Y:S05]  /*db60*/  @!P0 NANOSLEEP.SYNCS 0x989680 ;  /* 0x009896800000895d */ /* 0x010fea0003900000 */
[----:B------:R-:W4:Y:S02]  /*db70*/  @!P0 SYNCS.PHASECHK.TRANS64 P0, [R0+URZ], R2 ;  /* 0x00000002000085a7 */ /* 0x000f2400080010ff */
[----:B----4-:R-:W-:Y:S05]  /*db80*/  @!P0 BRA `(.L_x_188) ;  /* 0xfffffffc00f08947 */ /* 0x010fea000383ffff */
[----:B------:R-:W-:Y:S05]  /*db90*/  BRA `(.L_x_189) ;  /* 0xffffff7800c07947 */ /* 0x000fea000383ffff */
.L_x_106:
[----:B------:R-:W-:Y:S07]  /*dba0*/  MOV R0, UR4 ;  /* 0x0000000400007c02 */ /* 0x000fee0008000f00 */
.L_x_190:
[----:B-1----:R1:W2:Y:S02]  /*dbb0*/  SYNCS.PHASECHK.TRANS64.TRYWAIT P0, [R0+URZ+0x120], R3 ;  /* 0x00012003000075a7 */ /* 0x0022a400080011ff */
[----:B--2---:R-:W-:Y:S05]  /*dbc0*/  @!P0 NANOSLEEP.SYNCS 0x989680 ;  /* 0x009896800000895d */ /* 0x004fea0003900000 */
[----:B------:R-:W2:Y:S02]  /*dbd0*/  @!P0 SYNCS.PHASECHK.TRANS64 P0, [R0+URZ+0x120], R3 ;  /* 0x00012003000085a7 */ /* 0x000ea400080010ff */
[----:B--2---:R-:W-:Y:S05]  /*dbe0*/  @!P0 BRA `(.L_x_190) ;  /* 0xfffffffc00f08947 */ /* 0x004fea000383ffff */
[----:B------:R-:W-:Y:S05]  /*dbf0*/  BRA `(.L_x_191) ;  /* 0xffffff7c00587947 */ /* 0x000fea000383ffff */
.L_x_116:
[----:B-1----:R1:W4:Y:S02]  /*dc00*/  SYNCS.PHASECHK.TRANS64.TRYWAIT P0, [R8+URZ+0xf0], R6 ;  /* 0x0000f006080075a7 */ /* 0x00232400080011ff */
[----:B----4-:R-:W-:Y:S05]  /*dc10*/  @!P0 NANOSLEEP.SYNCS 0x989680 ;  /* 0x009896800000895d */ /* 0x010fea0003900000 */
[----:B------:R-:W4:Y:S02]  /*dc20*/  @!P0 SYNCS.PHASECHK.TRANS64 P0, [R8+URZ+0xf0], R6 ;  /* 0x0000f006080085a7 */ /* 0x000f2400080010ff */
[----:B----4-:R-:W-:Y:S05]  /*dc30*/  @!P0 BRA `(.L_x_116) ;  /* 0xfffffffc00f08947 */ /* 0x010fea000383ffff */
[----:B------:R-:W-:Y:S05]  /*dc40*/  BRA `(.L_x_115) ;  /* 0xffffff9000747947 */ /* 0x000fea000383ffff */
.L_x_118:
[----:B-1----:R1:W4:Y:S02]  /*dc50*/  SYNCS.PHASECHK.TRANS64.TRYWAIT P1, [R5+URZ+0x140], R7 ;  /* 0x00014007050075a7 */ /* 0x00232400080211ff */
[----:B----4-:R-:W-:Y:S05]  /*dc60*/  @!P1 NANOSLEEP.SYNCS 0x989680 ;  /* 0x009896800000995d */ /* 0x010fea0003900000 */
[----:B------:R-:W4:Y:S02]  /*dc70*/  @!P1 SYNCS.PHASECHK.TRANS64 P1, [R5+URZ+0x140], R7 ;  /* 0x00014007050095a7 */ /* 0x000f2400080210ff */
[----:B----4-:R-:W-:Y:S05]  /*dc80*/  @!P1 BRA `(.L_x_118) ;  /* 0xfffffffc00f09947 */ /* 0x010fea000383ffff */
[----:B------:R-:W-:Y:S05]  /*dc90*/  BRA `(.L_x_117) ;  /* 0xffffff9800c47947 */ /* 0x000fea000383ffff */
        .weak           $__internal_0_$__cuda_sm10x_tcgen05_guardrail_trap_col_being_dealloced_not_returned_by_alloc
        .type           $__internal_0_$__cuda_sm10x_tcgen05_guardrail_trap_col_being_dealloced_not_returned_by_alloc,@function
        .size           $__internal_0_$__cuda_sm10x_tcgen05_guardrail_trap_col_being_dealloced_not_returned_by_alloc,($__internal_1_$__cuda_sm10x_tcgen05_guardrail_trap_phase_invalid_during_alloc - $__internal_0_$__cuda_sm10x_tcgen05_guardrail_trap_col_being_dealloced_not_returned_by_alloc)
$__internal_0_$__cuda_sm10x_tcgen05_guardrail_trap_col_being_dealloced_not_returned_by_alloc:
[----:B------:R-:W-:Y:S05]  /*dca0*/  BPT.TRAP 0x1 ;  /* 0x000000040000795c */ /* 0x000fea0000300000 */
[----:B------:R-:W-:-:S04]  /*dcb0*/  HFMA2 R3, -RZ, RZ, 0, 0 ;  /* 0x00000000ff037431 */ /* 0x000fc800000001ff */
[----:B------:R-:W-:Y:S05]  /*dcc0*/  RET.REL.NODEC R2 `(_ZN7cutlass13device_kernelINS_4gemm6kernel13GemmUniversalIN4cute5tupleIJiiiiEEENS1_10collective13CollectiveMmaINS1_35MainloopSm100TmaUmmaWarpSpecializedILi15ELi2ELi2ENS5_IJNS4_1CILi2EEENSA_ILi1EEESC_EEEEENS5_IJNSA_ILi256EEENSA_ILi224EEENSA_ILi16EEEEEENS_6half_tENS5_IJlSC_lEEESJ_SK_NS4_8TiledMMAINS4_8MMA_AtomIJNS4_26SM100_MMA_F16BF16_2x1SM_SSISJ_SJ_fLi256ELi224ELNS4_4UMMA5MajorE0ELSP_0ELNSO_7ScaleInE0ELSQ_0EEEEEENS4_6LayoutINS5_IJSC_SC_SC_EEENS5_IJNSA_ILi0EEESV_SV_EEEEENS5_IJNS4_10UnderscoreESY_SY_EEEEENS4_18SM100_TMA_2SM_LOADENS4_14ComposedLayoutINS4_7SwizzleILi1ELi4ELi3EEENS4_18smem_ptr_flag_bitsILi16EEENST_INS5_IJNSA_ILi8EEESH_EEENS5_IJSH_SC_EEEEEEEvNS4_8identityES11_S1B_vS1C_EENS_8epilogue10collective18CollectiveEpilogueINS1E_23Sm100TmaWarpSpecializedILi2ELi1ELi224ELb1ELb0EEEJNS5_IJNSA_ILi128EEESG_SH_EEENS5_IJNST_IS1J_SC_EENST_ISG_SC_EEEEESJ_SK_SJ_SK_NS1E_6fusion15FusionCallbacksIS1I_NS1O_17LinearCombinationISJ_fSJ_fLNS_15FloatRoundStyleE2EEES1K_S1N_JEEENS4_5SM1004TMEM4LOAD26SM100_TMEM_LOAD_32dp32b32xENS4_13SM90_TMA_LOADENS12_INS13_ILi2ELi4ELi3EEES16_NST_INS5_IJS17_NSA_ILi32EEEEEENS5_IJS20_SC_EEEEEEENS4_39AutoVectorizingCopyWithAssumedAlignmentILi128EEENS4_14SM90_TMA_STOREES24_S26_S26_EEEvvEEEEvNT_6ParamsE) ;  /* 0xffffff2002cc7950 */ /* 0x000fea0003c3ffff */
        .weak           $__internal_1_$__cuda_sm10x_tcgen05_guardrail_trap_phase_invalid_during_alloc
        .type           $__internal_1_$__cuda_sm10x_tcgen05_guardrail_trap_phase_invalid_during_alloc,@function
        .size           $__internal_1_$__cuda_sm10x_tcgen05_guardrail_trap_phase_invalid_during_alloc,($__internal_2_$__cuda_sm10x_tcgen05_guardrail_trap_unallocated_columns_being_dealloced - $__internal_1_$__cuda_sm10x_tcgen05_guardrail_trap_phase_invalid_during_alloc)
$__internal_1_$__cuda_sm10x_tcgen05_guardrail_trap_phase_invalid_during_alloc:
[----:B------:R-:W-:Y:S05]  /*dcd0*/  BPT.TRAP 0x1 ;  /* 0x000000040000795c */ /* 0x000fea0000300000 */
[----:B------:R-:W-:-:S04]  /*dce0*/  MOV R5, 0x0 ;  /* 0x0000000000057802 */ /* 0x000fc80000000f00 */
[----:B------:R-:W-:Y:S05]  /*dcf0*/  RET.REL.NODEC R4 `(_ZN7cutlass13device_kernelINS_4gemm6kernel13GemmUniversalIN4cute5tupleIJiiiiEEENS1_10collective13CollectiveMmaINS1_35MainloopSm100TmaUmmaWarpSpecializedILi15ELi2ELi2ENS5_IJNS4_1CILi2EEENSA_ILi1EEESC_EEEEENS5_IJNSA_ILi256EEENSA_ILi224EEENSA_ILi16EEEEEENS_6half_tENS5_IJlSC_lEEESJ_SK_NS4_8TiledMMAINS4_8MMA_AtomIJNS4_26SM100_MMA_F16BF16_2x1SM_SSISJ_SJ_fLi256ELi224ELNS4_4UMMA5MajorE0ELSP_0ELNSO_7ScaleInE0ELSQ_0EEEEEENS4_6LayoutINS5_IJSC_SC_SC_EEENS5_IJNSA_ILi0EEESV_SV_EEEEENS5_IJNS4_10UnderscoreESY_SY_EEEEENS4_18SM100_TMA_2SM_LOADENS4_14ComposedLayoutINS4_7SwizzleILi1ELi4ELi3EEENS4_18smem_ptr_flag_bitsILi16EEENST_INS5_IJNSA_ILi8EEESH_EEENS5_IJSH_SC_EEEEEEEvNS4_8identityES11_S1B_vS1C_EENS_8epilogue10collective18CollectiveEpilogueINS1E_23Sm100TmaWarpSpecializedILi2ELi1ELi224ELb1ELb0EEEJNS5_IJNSA_ILi128EEESG_SH_EEENS5_IJNST_IS1J_SC_EENST_ISG_SC_EEEEESJ_SK_SJ_SK_NS1E_6fusion15FusionCallbacksIS1I_NS1O_17LinearCombinationISJ_fSJ_fLNS_15FloatRoundStyleE2EEES1K_S1N_JEEENS4_5SM1004TMEM4LOAD26SM100_TMEM_LOAD_32dp32b32xENS4_13SM90_TMA_LOADENS12_INS13_ILi2ELi4ELi3EEES16_NST_INS5_IJS17_NSA_ILi32EEEEEENS5_IJS20_SC_EEEEEEENS4_39AutoVectorizingCopyWithAssumedAlignmentILi128EEENS4_14SM90_TMA_STOREES24_S26_S26_EEEvvEEEEvNT_6ParamsE) ;  /* 0xffffff2004c07950 */ /* 0x000fea0003c3ffff */
        .weak           $__internal_2_$__cuda_sm10x_tcgen05_guardrail_trap_unallocated_columns_being_dealloced
        .type           $__internal_2_$__cuda_sm10x_tcgen05_guardrail_trap_unallocated_columns_being_dealloced,@function
        .size           $__internal_2_$__cuda_sm10x_tcgen05_guardrail_trap_unallocated_columns_being_dealloced,(.L_x_193 - $__internal_2_$__cuda_sm10x_tcgen05_guardrail_trap_unallocated_columns_being_dealloced)
$__internal_2_$__cuda_sm10x_tcgen05_guardrail_trap_unallocated_columns_being_dealloced:
[----:B------:R-:W-:Y:S05]  /*dd00*/  BPT.TRAP 0x1 ;  /* 0x000000040000795c */ /* 0x000fea0000300000 */
[----:B------:R-:W-:-:S04]  /*dd10*/  HFMA2 R3, -RZ, RZ, 0, 0 ;  /* 0x00000000ff037431 */ /* 0x000fc800000001ff */
[----:B------:R-:W-:Y:S05]  /*dd20*/  RET.REL.NODEC R2 `(_ZN7cutlass13device_kernelINS_4gemm6kernel13GemmUniversalIN4cute5tupleIJiiiiEEENS1_10collective13CollectiveMmaINS1_35MainloopSm100TmaUmmaWarpSpecializedILi15ELi2ELi2ENS5_IJNS4_1CILi2EEENSA_ILi1EEESC_EEEEENS5_IJNSA_ILi256EEENSA_ILi224EEENSA_ILi16EEEEEENS_6half_tENS5_IJlSC_lEEESJ_SK_NS4_8TiledMMAINS4_8MMA_AtomIJNS4_26SM100_MMA_F16BF16_2x1SM_SSISJ_SJ_fLi256ELi224ELNS4_4UMMA5MajorE0ELSP_0ELNSO_7ScaleInE0ELSQ_0EEEEEENS4_6LayoutINS5_IJSC_SC_SC_EEENS5_IJNSA_ILi0EEESV_SV_EEEEENS5_IJNS4_10UnderscoreESY_SY_EEEEENS4_18SM100_TMA_2SM_LOADENS4_14ComposedLayoutINS4_7SwizzleILi1ELi4ELi3EEENS4_18smem_ptr_flag_bitsILi16EEENST_INS5_IJNSA_ILi8EEESH_EEENS5_IJSH_SC_EEEEEEEvNS4_8identityES11_S1B_vS1C_EENS_8epilogue10collective18CollectiveEpilogueINS1E_23Sm100TmaWarpSpecializedILi2ELi1ELi224ELb1ELb0EEEJNS5_IJNSA_ILi128EEESG_SH_EEENS5_IJNST_IS1J_SC_EENST_ISG_SC_EEEEESJ_SK_SJ_SK_NS1E_6fusion15FusionCallbacksIS1I_NS1O_17LinearCombinationISJ_fSJ_fLNS_15FloatRoundStyleE2EEES1K_S1N_JEEENS4_5SM1004TMEM4LOAD26SM100_TMEM_LOAD_32dp32b32xENS4_13SM90_TMA_LOADENS12_INS13_ILi2ELi4ELi3EEES16_NST_INS5_IJS17_NSA_ILi32EEEEEENS5_IJS20_SC_EEEEEEENS4_39AutoVectorizingCopyWithAssumedAlignmentILi128EEENS4_14SM90_TMA_STOREES24_S26_S26_EEEvvEEEEvNT_6ParamsE) ;  /* 0xffffff2002b47950 */ /* 0x000fea0003c3ffff */
.L_x_192:
[----:B------:R-:W-:-:S00]  /*dd30*/  BRA `(.L_x_192) ;  /* 0xfffffffc00fc7947 */ /* 0x000fc0000383ffff */
[----:B------:R-:W-:-:S00]  /*dd40*/  NOP ;  /* 0x0000000000007918 */ /* 0x000fc00000000000 */
        /* <DEDUP_REMOVED lines=11> */
.L_x_193:


//--------------------- .nv.global.init           --------------------------
	.section	.nv.global.init,"aw",@progbits
.nv.global.init:
	.type		$str$27,@object
	.size		$str$27,($str$28 - $str$27)
$str$27:
        /*0000*/ 	.byte	0x28, 0x61, 0x64, 0x64, 0x72, 0x65, 0x73, 0x73, 0x20, 0x26, 0x20, 0x6d, 0x61, 0x73, 0x6b, 0x29
        /*0010*/ 	.byte	0x20, 0x3d, 0x3d, 0x20, 0x30, 0x00
	.type		$str$28,@object
	.size		$str$28,($str$26 - $str$28)
$str$28:
        /*0016*/ 	.byte	0x2f, 0x74, 0x6d, 0x70, 0x2f, 0x63, 0x75, 0x74, 0x6c, 0x61, 0x73, 0x73, 0x5f, 0x73, 0x77, 0x65
        /*0026*/ 	.byte	0x65, 0x70, 0x5f, 0x73, 0x72, 0x63, 0x2f, 0x69, 0x6e, 0x63, 0x6c, 0x75, 0x64, 0x65, 0x2f, 0x63
        /*0036*/ 	.byte	0x75, 0x74, 0x65, 0x2f, 0x70, 0x6f, 0x69, 0x6e, 0x74, 0x65, 0x72, 0x5f, 0x66, 0x6c, 0x61, 0x67
        /*0046*/ 	.byte	0x67, 0x65, 0x64, 0x2e, 0x68, 0x70, 0x70, 0x00
	.type		$str$26,@object
	.size		$str$26,($str$25 - $str$26)
$str$26:
        /*004e*/ 	.byte	0x2f, 0x74, 0x6d, 0x70, 0x2f, 0x63, 0x75, 0x74, 0x6c, 0x61, 0x73, 0x73, 0x5f, 0x73, 0x77, 0x65
        /*005e*/ 	.byte	0x65, 0x70, 0x5f, 0x73, 0x72, 0x63, 0x2f, 0x69, 0x6e, 0x63, 0x6c, 0x75, 0x64, 0x65, 0x2f, 0x63
        /*006e*/ 	.byte	0x75, 0x74, 0x65, 0x2f, 0x61, 0x74, 0x6f, 0x6d, 0x2f, 0x63, 0x6f, 0x70, 0x79, 0x5f, 0x74, 0x72
        /*007e*/ 	.byte	0x61, 0x69, 0x74, 0x73, 0x5f, 0x73, 0x6d, 0x31, 0x30, 0x30, 0x2e, 0x68, 0x70, 0x70, 0x00
	.type		$str$25,@object
	.size		$str$25,(__unnamed_1 - $str$25)
$str$25:
        /*008d*/ 	.byte	0x28, 0x28, 0x75, 0x69, 0x6e, 0x74, 0x33, 0x32, 0x5f, 0x74, 0x28, 0x74, 0x68, 0x72, 0x65, 0x61
        /*009d*/ 	.byte	0x64, 0x49, 0x64, 0x78, 0x2e, 0x78, 0x29, 0x20, 0x2f, 0x20, 0x33, 0x32, 0x29, 0x20, 0x25, 0x20
        /*00ad*/ 	.byte	0x34, 0x29, 0x20, 0x3d, 0x3d, 0x20, 0x28, 0x28, 0x28, 0x74, 0x6d, 0x65, 0x6d, 0x5f, 0x61, 0x64
        /*00bd*/ 	.byte	0x64, 0x72, 0x20, 0x3e, 0x3e, 0x20, 0x31, 0x36, 0x29, 0x20, 0x2f, 0x20, 0x33, 0x32, 0x29, 0x20
        /*00cd*/ 	.byte	0x25, 0x20, 0x34, 0x29, 0x00
	.type		__unnamed_1,@object
	.size		__unnamed_1,(__unnamed_2 - __unnamed_1)
__unnamed_1:
        /* <DEDUP_REMOVED lines=25> */
        /*0262*/ 	.byte	0x38, 0x36, 0x37, 0x32, 0x3e, 0x3e, 0x3e, 0x3e, 0x5d, 0x00
	.type		__unnamed_2,@object
	.size		__unnamed_2,(.L_2 - __unnamed_2)
__unnamed_2:
        /* <DEDUP_REMOVED lines=42> */
        /*050c*/ 	.byte	0x3e, 0x3e, 0x5d, 0x00
.L_2:


//--------------------- .nv.shared._ZN7cutlass13device_kernelINS_4gemm6kernel13GemmUniversalIN4cute5tupleIJiiiiEEENS1_10collective13CollectiveMmaINS1_35MainloopSm100TmaUmmaWarpSpecializedILi15ELi2ELi2ENS5_IJNS4_1CILi2EEENSA_ILi1EEESC_EEEEENS5_IJNSA_ILi256EEENSA_ILi224EEENSA_ILi16EEEEEENS_6half_tENS5_IJlSC_lEEESJ_SK_NS4_8TiledMMAINS4_8MMA_AtomIJNS4_26SM100_MMA_F16BF16_2x1SM_SSISJ_SJ_fLi256ELi224ELNS4_4UMMA5MajorE0ELSP_0ELNSO_7ScaleInE0ELSQ_0EEEEEENS4_6LayoutINS5_IJSC_SC_SC_EEENS5_IJNSA_ILi0EEESV_SV_EEEEENS5_IJNS4_10UnderscoreESY_SY_EEEEENS4_18SM100_TMA_2SM_LOADENS4_14ComposedLayoutINS4_7SwizzleILi1ELi4ELi3EEENS4_18smem_ptr_flag_bitsILi16EEENST_INS5_IJNSA_ILi8EEESH_EEENS5_IJSH_SC_EEEEEEEvNS4_8identityES11_S1B_vS1C_EENS_8epilogue10collective18CollectiveEpilogueINS1E_23Sm100TmaWarpSpecializedILi2ELi1ELi224ELb1ELb0EEEJNS5_IJNSA_ILi128EEESG_SH_EEENS5_IJNST_IS1J_SC_EENST_ISG_SC_EEEEESJ_SK_SJ_SK_NS1E_6fusion15FusionCallbacksIS1I_NS1O_17LinearCombinationISJ_fSJ_fLNS_15FloatRoundStyleE2EEES1K_S1N_JEEENS4_5SM1004TMEM4LOAD26SM100_TMEM_LOAD_32dp32b32xENS4_13SM90_TMA_LOADENS12_INS13_ILi2ELi4ELi3EEES16_NST_INS5_IJS17_NSA_ILi32EEEEEENS5_IJS20_SC_EEEEEEENS4_39AutoVectorizingCopyWithAssumedAlignmentILi128EEENS4_14SM90_TMA_STOREES24_S26_S26_EEEvvEEEEvNT_6ParamsE --------------------------
	.section	.nv.shared._ZN7cutlass13device_kernelINS_4gemm6kernel13GemmUniversalIN4cute5tupleIJiiiiEEENS1_10collective13CollectiveMmaINS1_35MainloopSm100TmaUmmaWarpSpecializedILi15ELi2ELi2ENS5_IJNS4_1CILi2EEENSA_ILi1EEESC_EEEEENS5_IJNSA_ILi256EEENSA_ILi224EEENSA_ILi16EEEEEENS_6half_tENS5_IJlSC_lEEESJ_SK_NS4_8TiledMMAINS4_8MMA_AtomIJNS4_26SM100_MMA_F16BF16_2x1SM_SSISJ_SJ_fLi256ELi224ELNS4_4UMMA5MajorE0ELSP_0ELNSO_7ScaleInE0ELSQ_0EEEEEENS4_6LayoutINS5_IJSC_SC_SC_EEENS5_IJNSA_ILi0EEESV_SV_EEEEENS5_IJNS4_10UnderscoreESY_SY_EEEEENS4_18SM100_TMA_2SM_LOADENS4_14ComposedLayoutINS4_7SwizzleILi1ELi4ELi3EEENS4_18smem_ptr_flag_bitsILi16EEENST_INS5_IJNSA_ILi8EEESH_EEENS5_IJSH_SC_EEEEEEEvNS4_8identityES11_S1B_vS1C_EENS_8epilogue10collective18CollectiveEpilogueINS1E_23Sm100TmaWarpSpecializedILi2ELi1ELi224ELb1ELb0EEEJNS5_IJNSA_ILi128EEESG_SH_EEENS5_IJNST_IS1J_SC_EENST_ISG_SC_EEEEESJ_SK_SJ_SK_NS1E_6fusion15FusionCallbacksIS1I_NS1O_17LinearCombinationISJ_fSJ_fLNS_15FloatRoundStyleE2EEES1K_S1N_JEEENS4_5SM1004TMEM4LOAD26SM100_TMEM_LOAD_32dp32b32xENS4_13SM90_TMA_LOADENS12_INS13_ILi2ELi4ELi3EEES16_NST_INS5_IJS17_NSA_ILi32EEEEEENS5_IJS20_SC_EEEEEEENS4_39AutoVectorizingCopyWithAssumedAlignmentILi128EEENS4_14SM90_TMA_STOREES24_S26_S26_EEEvvEEEEvNT_6ParamsE,"aw",@nobits
	.sectionflags	@""
	.align	16
	.zero		1024


//--------------------- .nv.shared.reserved.0     --------------------------
	.section	.nv.shared.reserved.0,"aw",@nobits
	.weak		__nv_reservedSMEM_offset_0_alias
	.size		__nv_reservedSMEM_offset_0_alias, 0, 64
	.other		__nv_reservedSMEM_offset_0_alias,@"STO_CUDA_RESERVED_SHARED STV_DEFAULT"
__nv_reservedSMEM_offset_0_alias:
	.zero		0
.nv.shared.reserved.0:
	.zero		64
	.weak		__nv_reservedSMEM_tcgen05_partition
	.type		__nv_reservedSMEM_tcgen05_partition,@object
	.size		__nv_reservedSMEM_tcgen05_partition,(.L_0 - __nv_reservedSMEM_tcgen05_partition)
__nv_reservedSMEM_tcgen05_partition:
	.zero		32
.L_0:


//--------------------- .nv.global                --------------------------
	.section	.nv.global,"aw",@nobits
.nv.global:
	.type		_ZN40_INTERNAL_ba934cd2_4_k_cu_57008018_181464cute1_E,@object
	.size		_ZN40_INTERNAL_ba934cd2_4_k_cu_57008018_181464cute1_E,(_ZN40_INTERNAL_ba934cd2_4_k_cu_57008018_181464cuda3std3__45__cpo6cbeginE - _ZN40_INTERNAL_ba934cd2_4_k_cu_57008018_181464cute1_E)
_ZN40_INTERNAL_ba934cd2_4_k_cu_57008018_181464cute1_E:
	.zero		1
	.type		_ZN40_INTERNAL_ba934cd2_4_k_cu_57008018_181464cuda3std3__45__cpo6cbeginE,@object
	.size		_ZN40_INTERNAL_ba934cd2_4_k_cu_57008018_181464cuda3std3__45__cpo6cbeginE,(_ZN40_INTERNAL_ba934cd2_4_k_cu_57008018_181464cuda3std3__48in_placeE - _ZN40_INTERNAL_ba934cd2_4_k_cu_57008018_181464cuda3std3__45__cpo6cbeginE)
_ZN40_INTERNAL_ba934cd2_4_k_cu_57008018_181464cuda3std3__45__cpo6cbeginE:
	.zero		1
	.type		_ZN40_INTERNAL_ba934cd2_4_k_cu_57008018_181464cuda3std3__48in_placeE,@object
	.size		_ZN40_INTERNAL_ba934cd2_4_k_cu_57008018_181464cuda3std3__48in_placeE,(_ZN40_INTERNAL_ba934cd2_4_k_cu_57008018_181464cuda3std6ranges3__45__cpo9iter_moveE - _ZN40_INTERNAL_ba934cd2_4_k_cu_57008018_181464cuda3std3__48in_placeE)
_ZN40_INTERNAL_ba934cd2_4_k_cu_57008018_181464cuda3std3__48in_placeE:
	.zero		1
	.type		_ZN40_INTERNAL_ba934cd2_4_k_cu_57008018_181464cuda3std6ranges3__45__cpo9iter_moveE,@object
	.size		_ZN40_INTERNAL_ba934cd2_4_k_cu_57008018_181464cuda3std6ranges3__45__cpo9iter_moveE,(_ZN40_INTERNAL_ba934cd2_4_k_cu_57008018_181464cuda3std3__45__cpo5beginE - _ZN40_INTERNAL_ba934cd2_4_k_cu_57008018_181464cuda3std6ranges3__45__cpo9iter_moveE)
_ZN40_INTERNAL_ba934cd2_4_k_cu_57008018_181464cuda3std6ranges3__45__cpo9iter_moveE:
	.zero		1
	.type		_ZN40_INTERNAL_ba934cd2_4_k_cu_57008018_181464cuda3std3__45__cpo5beginE,@object
	.size		_ZN40_INTERNAL_ba934cd2_4_k_cu_57008018_181464cuda3std3__45__cpo5beginE,(_ZN40_INTERNAL_ba934cd2_4_k_cu_57008018_181464cuda3std3__442_GLOBAL__N__ba934cd2_4_k_cu_57008018_181466ignoreE - _ZN40_INTERNAL_ba934cd2_4_k_cu_57008018_181464cuda3std3__45__cpo5beginE)
_ZN40_INTERNAL_ba934cd2_4_k_cu_57008018_181464cuda3std3__45__cpo5beginE:
	.zero		1
	.type		_ZN40_INTERNAL_ba934cd2_4_k_cu_57008018_181464cuda3std3__442_GLOBAL__N__ba934cd2_4_k_cu_57008018_181466ignoreE,@object
	.size		_ZN40_INTERNAL_ba934cd2_4_k_cu_57008018_181464cuda3std3__442_GLOBAL__N__ba934cd2_4_k_cu_57008018_181466ignoreE,(_ZN40_INTERNAL_ba934cd2_4_k_cu_57008018_181464cute7productE - _ZN40_INTERNAL_ba934cd2_4_k_cu_57008018_181464cuda3std3__442_GLOBAL__N__ba934cd2_4_k_cu_57008018_181466ignoreE)
_ZN40_INTERNAL_ba934cd2_4_k_cu_57008018_181464cuda3std3__442_GLOBAL__N__ba934cd2_4_k_cu_57008018_181466ignoreE:
	.zero		1
	.type		_ZN40_INTERNAL_ba934cd2_4_k_cu_57008018_181464cute7productE,@object
	.size		_ZN40_INTERNAL_ba934cd2_4_k_cu_57008018_181464cute7productE,(_ZN40_INTERNAL_ba934cd2_4_k_cu_57008018_181464cuda3std3__45__cpo3endE - _ZN40_INTERNAL_ba934cd2_4_k_cu_57008018_181464cute7productE)
_ZN40_INTERNAL_ba934cd2_4_k_cu_57008018_181464cute7productE:
	.zero		1
	.type		_ZN40_INTERNAL_ba934cd2_4_k_cu_57008018_181464cuda3std3__45__cpo3endE,@object
	.size		_ZN40_INTERNAL_ba934cd2_4_k_cu_57008018_181464cuda3std3__45__cpo3endE,(_ZN40_INTERNAL_ba934cd2_4_k_cu_57008018_181464cuda3std3__419piecewise_constructE - _ZN40_INTERNAL_ba934cd2_4_k_cu_57008018_181464cuda3std3__45__cpo3endE)
_ZN40_INTERNAL_ba934cd2_4_k_cu_57008018_181464cuda3std3__45__cpo3endE:
	.zero		1
	.type		_ZN40_INTERNAL_ba934cd2_4_k_cu_57008018_181464cuda3std3__419piecewise_constructE,@object
	.size		_ZN40_INTERNAL_ba934cd2_4_k_cu_57008018_181464cuda3std3__419piecewise_constructE,(_ZN40_INTERNAL_ba934cd2_4_k_cu_57008018_181464cuda3std3__45__cpo4cendE - _ZN40_INTERNAL_ba934cd2_4_k_cu_57008018_181464cuda3std3__419piecewise_constructE)
_ZN40_INTERNAL_ba934cd2_4_k_cu_57008018_181464cuda3std3__419piecewise_constructE:
	.zero		1
	.type		_ZN40_INTERNAL_ba934cd2_4_k_cu_57008018_181464cuda3std3__45__cpo4cendE,@object
	.size		_ZN40_INTERNAL_ba934cd2_4_k_cu_57008018_181464cuda3std3__45__cpo4cendE,(_ZN40_INTERNAL_ba934cd2_4_k_cu_57008018_181464cuda3std6ranges3__45__cpo4swapE - _ZN40_INTERNAL_ba934cd2_4_k_cu_57008018_181464cuda3std3__45__cpo4cendE)
_ZN40_INTERNAL_ba934cd2_4_k_cu_57008018_181464cuda3std3__45__cpo4cendE:
	.zero		1
	.type		_ZN40_INTERNAL_ba934cd2_4_k_cu_57008018_181464cuda3std6ranges3__45__cpo4swapE,@object
	.size		_ZN40_INTERNAL_ba934cd2_4_k_cu_57008018_181464cuda3std6ranges3__45__cpo4swapE,(.L_10 - _ZN40_INTERNAL_ba934cd2_4_k_cu_57008018_181464cuda3std6ranges3__45__cpo4swapE)
_ZN40_INTERNAL_ba934cd2_4_k_cu_57008018_181464cuda3std6ranges3__45__cpo4swapE:
	.zero		1
.L_10:


//--------------------- .nv.constant0._ZN7cutlass13device_kernelINS_4gemm6kernel13GemmUniversalIN4cute5tupleIJiiiiEEENS1_10collective13CollectiveMmaINS1_35MainloopSm100TmaUmmaWarpSpecializedILi15ELi2ELi2ENS5_IJNS4_1CILi2EEENSA_ILi1EEESC_EEEEENS5_IJNSA_ILi256EEENSA_ILi224EEENSA_ILi16EEEEEENS_6half_tENS5_IJlSC_lEEESJ_SK_NS4_8TiledMMAINS4_8MMA_AtomIJNS4_26SM100_MMA_F16BF16_2x1SM_SSISJ_SJ_fLi256ELi224ELNS4_4UMMA5MajorE0ELSP_0ELNSO_7ScaleInE0ELSQ_0EEEEEENS4_6LayoutINS5_IJSC_SC_SC_EEENS5_IJNSA_ILi0EEESV_SV_EEEEENS5_IJNS4_10UnderscoreESY_SY_EEEEENS4_18SM100_TMA_2SM_LOADENS4_14ComposedLayoutINS4_7SwizzleILi1ELi4ELi3EEENS4_18smem_ptr_flag_bitsILi16EEENST_INS5_IJNSA_ILi8EEESH_EEENS5_IJSH_SC_EEEEEEEvNS4_8identityES11_S1B_vS1C_EENS_8epilogue10collective18CollectiveEpilogueINS1E_23Sm100TmaWarpSpecializedILi2ELi1ELi224ELb1ELb0EEEJNS5_IJNSA_ILi128EEESG_SH_EEENS5_IJNST_IS1J_SC_EENST_ISG_SC_EEEEESJ_SK_SJ_SK_NS1E_6fusion15FusionCallbacksIS1I_NS1O_17LinearCombinationISJ_fSJ_fLNS_15FloatRoundStyleE2EEES1K_S1N_JEEENS4_5SM1004TMEM4LOAD26SM100_TMEM_LOAD_32dp32b32xENS4_13SM90_TMA_LOADENS12_INS13_ILi2ELi4ELi3EEES16_NST_INS5_IJS17_NSA_ILi32EEEEEENS5_IJS20_SC_EEEEEEENS4_39AutoVectorizingCopyWithAssumedAlignmentILi128EEENS4_14SM90_TMA_STOREES24_S26_S26_EEEvvEEEEvNT_6ParamsE --------------------------
	.section	.nv.constant0._ZN7cutlass13device_kernelINS_4gemm6kernel13GemmUniversalIN4cute5tupleIJiiiiEEENS1_10collective13CollectiveMmaINS1_35MainloopSm100TmaUmmaWarpSpecializedILi15ELi2ELi2ENS5_IJNS4_1CILi2EEENSA_ILi1EEESC_EEEEENS5_IJNSA_ILi256EEENSA_ILi224EEENSA_ILi16EEEEEENS_6half_tENS5_IJlSC_lEEESJ_SK_NS4_8TiledMMAINS4_8MMA_AtomIJNS4_26SM100_MMA_F16BF16_2x1SM_SSISJ_SJ_fLi256ELi224ELNS4_4UMMA5MajorE0ELSP_0ELNSO_7ScaleInE0ELSQ_0EEEEEENS4_6LayoutINS5_IJSC_SC_SC_EEENS5_IJNSA_ILi0EEESV_SV_EEEEENS5_IJNS4_10UnderscoreESY_SY_EEEEENS4_18SM100_TMA_2SM_LOADENS4_14ComposedLayoutINS4_7SwizzleILi1ELi4ELi3EEENS4_18smem_ptr_flag_bitsILi16EEENST_INS5_IJNSA_ILi8EEESH_EEENS5_IJSH_SC_EEEEEEEvNS4_8identityES11_S1B_vS1C_EENS_8epilogue10collective18CollectiveEpilogueINS1E_23Sm100TmaWarpSpecializedILi2ELi1ELi224ELb1ELb0EEEJNS5_IJNSA_ILi128EEESG_SH_EEENS5_IJNST_IS1J_SC_EENST_ISG_SC_EEEEESJ_SK_SJ_SK_NS1E_6fusion15FusionCallbacksIS1I_NS1O_17LinearCombinationISJ_fSJ_fLNS_15FloatRoundStyleE2EEES1K_S1N_JEEENS4_5SM1004TMEM4LOAD26SM100_TMEM_LOAD_32dp32b32xENS4_13SM90_TMA_LOADENS12_INS13_ILi2ELi4ELi3EEES16_NST_INS5_IJS17_NSA_ILi32EEEEEENS5_IJS20_SC_EEEEEEENS4_39AutoVectorizingCopyWithAssumedAlignmentILi128EEENS4_14SM90_TMA_STOREES24_S26_S26_EEEvvEEEEvNT_6ParamsE,"a",@progbits
	.sectionflags	@""
	.align	4
.nv.constant0._ZN7cutlass13device_kernelINS_4gemm6kernel13GemmUniversalIN4cute5tupleIJiiiiEEENS1_10collective13CollectiveMmaINS1_35MainloopSm100TmaUmmaWarpSpecializedILi15ELi2ELi2ENS5_IJNS4_1CILi2EEENSA_ILi1EEESC_EEEEENS5_IJNSA_ILi256EEENSA_ILi224EEENSA_ILi16EEEEEENS_6half_tENS5_IJlSC_lEEESJ_SK_NS4_8TiledMMAINS4_8MMA_AtomIJNS4_26SM100_MMA_F16BF16_2x1SM_SSISJ_SJ_fLi256ELi224ELNS4_4UMMA5MajorE0ELSP_0ELNSO_7ScaleInE0ELSQ_0EEEEEENS4_6LayoutINS5_IJSC_SC_SC_EEENS5_IJNSA_ILi0EEESV_SV_EEEEENS5_IJNS4_10UnderscoreESY_SY_EEEEENS4_18SM100_TMA_2SM_LOADENS4_14ComposedLayoutINS4_7SwizzleILi1ELi4ELi3EEENS4_18smem_ptr_flag_bitsILi16EEENST_INS5_IJNSA_ILi8EEESH_EEENS5_IJSH_SC_EEEEEEEvNS4_8identityES11_S1B_vS1C_EENS_8epilogue10collective18CollectiveEpilogueINS1E_23Sm100TmaWarpSpecializedILi2ELi1ELi224ELb1ELb0EEEJNS5_IJNSA_ILi128EEESG_SH_EEENS5_IJNST_IS1J_SC_EENST_ISG_SC_EEEEESJ_SK_SJ_SK_NS1E_6fusion15FusionCallbacksIS1I_NS1O_17LinearCombinationISJ_fSJ_fLNS_15FloatRoundStyleE2EEES1K_S1N_JEEENS4_5SM1004TMEM4LOAD26SM100_TMEM_LOAD_32dp32b32xENS4_13SM90_TMA_LOADENS12_INS13_ILi2ELi4ELi3EEES16_NST_INS5_IJS17_NSA_ILi32EEEEEENS5_IJS20_SC_EEEEEEENS4_39AutoVectorizingCopyWithAssumedAlignmentILi128EEENS4_14SM90_TMA_STOREES24_S26_S26_EEEvvEEEEvNT_6ParamsE:
	.zero		2944


//--------------------- SYMBOLS --------------------------

	.type		.nv.reservedSmem.offset0,@object
	.size		.nv.reservedSmem.offset0,0x4
	.type		.nv.reservedSmem.cap,@object
	.size		.nv.reservedSmem.cap,0x4
	.type		__assertfail,@function
